// auto-generated by cutlass_sweep.gemm — config: {"arch": "sm_90", "cluster_m": 2, "cluster_n": 1, "dtype": "bf16", "dtype_b": "bf16", "layout": "nt", "stages": 0, "tile_k": 64, "tile_m": 192, "tile_n": 240}
#include "cutlass/cutlass.h"
#include "cutlass/gemm/collective/collective_builder.hpp"
#include "cutlass/gemm/device/gemm_universal_adapter.h"
#include "cutlass/gemm/kernel/gemm_universal.hpp"
#include "cutlass/epilogue/collective/collective_builder.hpp"

using ElemA = cutlass::bfloat16_t;
using ElemB = cutlass::bfloat16_t;
using ElemCD = cutlass::bfloat16_t;
using Acc  = float;
using TileShape    = cute::Shape<cute::_192, cute::_240, cute::_64>;
using ClusterShape = cute::Shape<cute::_2, cute::_1, cute::_1>;

using CollectiveEpilogue = typename cutlass::epilogue::collective::CollectiveBuilder<
    cutlass::arch::Sm90, cutlass::arch::OpClassTensorOp,
    TileShape, ClusterShape,
    cutlass::epilogue::collective::EpilogueTileAuto,
    Acc, Acc,
    ElemCD, cutlass::layout::RowMajor, 128 / cutlass::sizeof_bits<ElemCD>::value,
    ElemCD, cutlass::layout::RowMajor, 128 / cutlass::sizeof_bits<ElemCD>::value,
    cutlass::epilogue::collective::EpilogueScheduleAuto
  >::CollectiveOp;

using CollectiveMainloop = typename cutlass::gemm::collective::CollectiveBuilder<
    cutlass::arch::Sm90, cutlass::arch::OpClassTensorOp,
    ElemA, cutlass::layout::RowMajor, 128 / cutlass::sizeof_bits<ElemA>::value,
    ElemB, cutlass::layout::ColumnMajor, 128 / cutlass::sizeof_bits<ElemB>::value,
    Acc,
    TileShape, ClusterShape,
    cutlass::gemm::collective::StageCountAutoCarveout<static_cast<int>(sizeof(typename CollectiveEpilogue::SharedStorage))>,
    cutlass::gemm::collective::KernelScheduleAuto
  >::CollectiveOp;

using GemmKernel = cutlass::gemm::kernel::GemmUniversal<
    cute::Shape<int,int,int,int>,
    CollectiveMainloop,
    CollectiveEpilogue
>;
using Gemm = cutlass::gemm::device::GemmUniversalAdapter<GemmKernel>;

// Force the device kernel symbol into the cubin without needing a host main.
auto* _anchor = &cutlass::device_kernel<GemmKernel>;


// ===== COMPILED SASS (sm_90a) =====

	.target	sm_90a

	.elftype	@"ET_EXEC"


//--------------------- .note.nv.tkinfo           --------------------------
	.section	.note.nv.tkinfo,"",@"SHT_NOTE"
	.sectionflags	@"SHF_NOTE_NV_TKINFO"
	.tkinfo
        /*0018*/ 	.word	0x00000002
        /*0030*/ 	.string	""
        /*0030*/ 	.string	"ptxas"
        /*0030*/ 	.string	"Cuda compilation tools, release 13.0, V13.0.88"
        /*0030*/ 	.string	"Build cuda_13.0.r13.0/compiler.36424714_0"
        /*0030*/ 	.string	"-arch sm_90a -m 64 "



//--------------------- .note.nv.cuinfo           --------------------------
	.section	.note.nv.cuinfo,"",@"SHT_NOTE"
	.sectionflags	@"SHF_NOTE_NV_CUINFO"
        /*0018*/ 	.short	0x0002
        /*001a*/ 	.short	0x005a
        /*001c*/ 	.short	0x0082
	.zero		2


//--------------------- .nv.info                  --------------------------
	.section	.nv.info,"",@"SHT_CUDA_INFO"
	.align	4


	//----- nvinfo : EIATTR_REGCOUNT
	.align		4
        /*0000*/ 	.byte	0x04, 0x2f
        /*0002*/ 	.short	(.L_15 - .L_14)
	.align		4
.L_14:
        /*0004*/ 	.word	index@(_ZN7cutlass13device_kernelINS_4gemm6kernel13GemmUniversalIN4cute5tupleIJiiiiEEENS1_10collective13CollectiveMmaINS1_34MainloopSm90TmaGmmaWarpSpecializedILi4ENS5_IJNS4_1CILi2EEENSA_ILi1EEESC_EEENS1_35KernelTmaWarpSpecializedCooperativeEEENS5_IJNSA_ILi192EEENSA_ILi240EEENSA_ILi64EEEEEENS_10bfloat16_tENS5_IJlSC_lEEESK_SL_NS4_8TiledMMAINS4_8MMA_AtomIJNS4_4SM904GMMA27MMA_64x16x16_F32BF16BF16_SSILNSP_5MajorE0ELSR_0ELNSP_7ScaleInE1ELSS_1EEEEEENS4_6LayoutISD_NS5_IJSC_NSA_ILi0EEESW_EEEEENS5_IJNS4_10UnderscoreESZ_SZ_EEEEENS4_13SM90_TMA_LOADENS4_14ComposedLayoutINS4_7SwizzleILi3ELi4ELi3EEENS4_18smem_ptr_flag_bitsILi16EEENSV_INS5_IJNSA_ILi8EEESI_EEENS5_IJSI_SC_EEEEEEEvNS4_8identityENS4_23SM90_TMA_LOAD_MULTICASTES1C_vS1D_EENS_8epilogue10collective6detail29Sm90TmaWarpSpecializedAdapterINS1H_15DefaultEpilogueISK_SL_SL_NS1G_6thread17LinearCombinationISK_Li1EffLNS1L_9ScaleType4KindE0ELNS_15FloatRoundStyleE2ESK_EENS1_15EpilogueDefaultEEEEEvvEEEEvNT_6ParamsE)
        /*0008*/ 	.word	0x000000a8


	//----- nvinfo : EIATTR_FRAME_SIZE
	.align		4
.L_15:
        /*000c*/ 	.byte	0x04, 0x11
        /*000e*/ 	.short	(.L_17 - .L_16)
	.align		4
.L_16:
        /*0010*/ 	.word	index@(_ZN7cutlass13device_kernelINS_4gemm6kernel13GemmUniversalIN4cute5tupleIJiiiiEEENS1_10collective13CollectiveMmaINS1_34MainloopSm90TmaGmmaWarpSpecializedILi4ENS5_IJNS4_1CILi2EEENSA_ILi1EEESC_EEENS1_35KernelTmaWarpSpecializedCooperativeEEENS5_IJNSA_ILi192EEENSA_ILi240EEENSA_ILi64EEEEEENS_10bfloat16_tENS5_IJlSC_lEEESK_SL_NS4_8TiledMMAINS4_8MMA_AtomIJNS4_4SM904GMMA27MMA_64x16x16_F32BF16BF16_SSILNSP_5MajorE0ELSR_0ELNSP_7ScaleInE1ELSS_1EEEEEENS4_6LayoutISD_NS5_IJSC_NSA_ILi0EEESW_EEEEENS5_IJNS4_10UnderscoreESZ_SZ_EEEEENS4_13SM90_TMA_LOADENS4_14ComposedLayoutINS4_7SwizzleILi3ELi4ELi3EEENS4_18smem_ptr_flag_bitsILi16EEENSV_INS5_IJNSA_ILi8EEESI_EEENS5_IJSI_SC_EEEEEEEvNS4_8identityENS4_23SM90_TMA_LOAD_MULTICASTES1C_vS1D_EENS_8epilogue10collective6detail29Sm90TmaWarpSpecializedAdapterINS1H_15DefaultEpilogueISK_SL_SL_NS1G_6thread17LinearCombinationISK_Li1EffLNS1L_9ScaleType4KindE0ELNS_15FloatRoundStyleE2ESK_EENS1_15EpilogueDefaultEEEEEvvEEEEvNT_6ParamsE)
        /*0014*/ 	.word	0x00000340


	//----- nvinfo : EIATTR_MIN_STACK_SIZE
	.align		4
.L_17:
        /*0018*/ 	.byte	0x04, 0x12
        /*001a*/ 	.short	(.L_19 - .L_18)
	.align		4
.L_18:
        /*001c*/ 	.word	index@(_ZN7cutlass13device_kernelINS_4gemm6kernel13GemmUniversalIN4cute5tupleIJiiiiEEENS1_10collective13CollectiveMmaINS1_34MainloopSm90TmaGmmaWarpSpecializedILi4ENS5_IJNS4_1CILi2EEENSA_ILi1EEESC_EEENS1_35KernelTmaWarpSpecializedCooperativeEEENS5_IJNSA_ILi192EEENSA_ILi240EEENSA_ILi64EEEEEENS_10bfloat16_tENS5_IJlSC_lEEESK_SL_NS4_8TiledMMAINS4_8MMA_AtomIJNS4_4SM904GMMA27MMA_64x16x16_F32BF16BF16_SSILNSP_5MajorE0ELSR_0ELNSP_7ScaleInE1ELSS_1EEEEEENS4_6LayoutISD_NS5_IJSC_NSA_ILi0EEESW_EEEEENS5_IJNS4_10UnderscoreESZ_SZ_EEEEENS4_13SM90_TMA_LOADENS4_14ComposedLayoutINS4_7SwizzleILi3ELi4ELi3EEENS4_18smem_ptr_flag_bitsILi16EEENSV_INS5_IJNSA_ILi8EEESI_EEENS5_IJSI_SC_EEEEEEEvNS4_8identityENS4_23SM90_TMA_LOAD_MULTICASTES1C_vS1D_EENS_8epilogue10collective6detail29Sm90TmaWarpSpecializedAdapterINS1H_15DefaultEpilogueISK_SL_SL_NS1G_6thread17LinearCombinationISK_Li1EffLNS1L_9ScaleType4KindE0ELNS_15FloatRoundStyleE2ESK_EENS1_15EpilogueDefaultEEEEEvvEEEEvNT_6ParamsE)
        /*0020*/ 	.word	0x00000340
.L_19:


//--------------------- .nv.compat                --------------------------
	.section	.nv.compat,"",@"SHT_CUDA_COMPAT_INFO"
	.align	4
        /*0000*/ 	.byte	0x02, 0x09, 0x01, 0x00, 0x02, 0x02, 0x04, 0x00, 0x02, 0x05, 0x05, 0x00, 0x03, 0x07, 0x01, 0x01
        /*0010*/ 	.byte	0x02, 0x03, 0x01, 0x00, 0x02, 0x06, 0x01, 0x00, 0x04, 0x0b, 0x08, 0x00, 0x00, 0x00, 0x00, 0x00
        /*0020*/ 	.byte	0x00, 0x00, 0x00, 0x00


//--------------------- .nv.info._ZN7cutlass13device_kernelINS_4gemm6kernel13GemmUniversalIN4cute5tupleIJiiiiEEENS1_10collective13CollectiveMmaINS1_34MainloopSm90TmaGmmaWarpSpecializedILi4ENS5_IJNS4_1CILi2EEENSA_ILi1EEESC_EEENS1_35KernelTmaWarpSpecializedCooperativeEEENS5_IJNSA_ILi192EEENSA_ILi240EEENSA_ILi64EEEEEENS_10bfloat16_tENS5_IJlSC_lEEESK_SL_NS4_8TiledMMAINS4_8MMA_AtomIJNS4_4SM904GMMA27MMA_64x16x16_F32BF16BF16_SSILNSP_5MajorE0ELSR_0ELNSP_7ScaleInE1ELSS_1EEEEEENS4_6LayoutISD_NS5_IJSC_NSA_ILi0EEESW_EEEEENS5_IJNS4_10UnderscoreESZ_SZ_EEEEENS4_13SM90_TMA_LOADENS4_14ComposedLayoutINS4_7SwizzleILi3ELi4ELi3EEENS4_18smem_ptr_flag_bitsILi16EEENSV_INS5_IJNSA_ILi8EEESI_EEENS5_IJSI_SC_EEEEEEEvNS4_8identityENS4_23SM90_TMA_LOAD_MULTICASTES1C_vS1D_EENS_8epilogue10collective6detail29Sm90TmaWarpSpecializedAdapterINS1H_15DefaultEpilogueISK_SL_SL_NS1G_6thread17LinearCombinationISK_Li1EffLNS1L_9ScaleType4KindE0ELNS_15FloatRoundStyleE2ESK_EENS1_15EpilogueDefaultEEEEEvvEEEEvNT_6ParamsE --------------------------
	.section	.nv.info._ZN7cutlass13device_kernelINS_4gemm6kernel13GemmUniversalIN4cute5tupleIJiiiiEEENS1_10collective13CollectiveMmaINS1_34MainloopSm90TmaGmmaWarpSpecializedILi4ENS5_IJNS4_1CILi2EEENSA_ILi1EEESC_EEENS1_35KernelTmaWarpSpecializedCooperativeEEENS5_IJNSA_ILi192EEENSA_ILi240EEENSA_ILi64EEEEEENS_10bfloat16_tENS5_IJlSC_lEEESK_SL_NS4_8TiledMMAINS4_8MMA_AtomIJNS4_4SM904GMMA27MMA_64x16x16_F32BF16BF16_SSILNSP_5MajorE0ELSR_0ELNSP_7ScaleInE1ELSS_1EEEEEENS4_6LayoutISD_NS5_IJSC_NSA_ILi0EEESW_EEEEENS5_IJNS4_10UnderscoreESZ_SZ_EEEEENS4_13SM90_TMA_LOADENS4_14ComposedLayoutINS4_7SwizzleILi3ELi4ELi3EEENS4_18smem_ptr_flag_bitsILi16EEENSV_INS5_IJNSA_ILi8EEESI_EEENS5_IJSI_SC_EEEEEEEvNS4_8identityENS4_23SM90_TMA_LOAD_MULTICASTES1C_vS1D_EENS_8epilogue10collective6detail29Sm90TmaWarpSpecializedAdapterINS1H_15DefaultEpilogueISK_SL_SL_NS1G_6thread17LinearCombinationISK_Li1EffLNS1L_9ScaleType4KindE0ELNS_15FloatRoundStyleE2ESK_EENS1_15EpilogueDefaultEEEEEvvEEEEvNT_6ParamsE,"",@"SHT_CUDA_INFO"
	.sectionflags	@""
	.align	4


	//----- nvinfo : EIATTR_CUDA_API_VERSION
	.align		4
        /*0000*/ 	.byte	0x04, 0x37
        /*0002*/ 	.short	(.L_21 - .L_20)
.L_20:
        /*0004*/ 	.word	0x00000082


	//----- nvinfo : EIATTR_KPARAM_INFO
	.align		4
.L_21:
        /*0008*/ 	.byte	0x04, 0x17
        /*000a*/ 	.short	(.L_23 - .L_22)
.L_22:
        /*000c*/ 	.word	0x00000000
        /*0010*/ 	.short	0x0000
        /*0012*/ 	.short	0x0070
        /*0014*/ 	.byte	0x00, 0xf0, 0x01, 0x10


	//----- nvinfo : EIATTR_SPARSE_MMA_MASK
	.align		4
.L_23:
        /*0018*/ 	.byte	0x03, 0x50
        /*001a*/ 	.short	0x0000


	//----- nvinfo : EIATTR_MAXREG_COUNT
	.align		4
        /*001c*/ 	.byte	0x03, 0x1b
        /*001e*/ 	.short	0x00a8


	//----- nvinfo : EIATTR_NUM_BARRIERS
	.align		4
        /*0020*/ 	.byte	0x02, 0x4c
        /*0022*/ 	.byte	0x01
	.zero		1


	//----- nvinfo : EIATTR_EXTERNS
	.align		4
        /*0024*/ 	.byte	0x04, 0x0f
        /*0026*/ 	.short	(.L_25 - .L_24)


	//   ....[0]....
	.align		4
.L_24:
        /*0028*/ 	.word	index@(__assertfail)


	//----- nvinfo : EIATTR_ANNOTATIONS
	.align		4
.L_25:
        /*002c*/ 	.byte	0x04, 0x55
        /*002e*/ 	.short	(.L_27 - .L_26)


	//   ....[0]....
.L_26:
        /*0030*/ 	.word	0x00000001
        /*0034*/ 	.byte	0xf0, 0x06, 0x00, 0x00, 0x01, 0x00, 0x00, 0x00, 0xe0, 0x07, 0x00, 0x00, 0x01, 0x00, 0x00, 0x00
        /* <DEDUP_REMOVED lines=326> */
        /*14a4*/ 	.byte	0x00, 0xd2, 0x01, 0x00, 0x01, 0x00, 0x00, 0x00, 0x20, 0xd8, 0x01, 0x00


	//----- nvinfo : EIATTR_MERCURY_ISA_VERSION
	.align		4
.L_27:
        /*14b0*/ 	.byte	0x03, 0x5f
        /*14b2*/ 	.short	0x0101


	//----- nvinfo : EIATTR_INT_WARP_WIDE_INSTR_OFFSETS
	.align		4
        /*14b4*/ 	.byte	0x04, 0x31
        /*14b6*/ 	.short	(.L_29 - .L_28)


	//   ....[0]....
.L_28:
        /*14b8*/ 	.word	0x00000480


	//   ....[1]....
        /*14bc*/ 	.word	0x000004a0


	//   ....[2]....
        /*14c0*/ 	.word	0x00000640


	//----- nvinfo : EIATTR_COOP_GROUP_MASK_REGIDS
	.align		4
.L_29:
        /*14c4*/ 	.byte	0x04, 0x29
        /*14c6*/ 	.short	(.L_31 - .L_30)


	//   ....[0]....
.L_30:
        /*14c8*/ 	.word	0xffffffff


	//   ....[1]....
        /*14cc*/ 	.word	0xffffffff


	//   ....[2]....
        /*14d0*/ 	.word	0xffffffff


	//   ....[3]....
        /*14d4*/ 	.word	0xffffffff


	//   ....[4]....
        /*14d8*/ 	.word	0xffffffff


	//   ....[5]....
        /*14dc*/ 	.word	0xffffffff


	//----- nvinfo : EIATTR_COOP_GROUP_INSTR_OFFSETS
	.align		4
.L_31:
        /*14e0*/ 	.byte	0x04, 0x28
        /*14e2*/ 	.short	(.L_33 - .L_32)


	//   ....[0]....
.L_32:
        /*14e4*/ 	.word	0x00000070


	//   ....[1]....
        /*14e8*/ 	.word	0x00000080


	//   ....[2]....
        /*14ec*/ 	.word	0x00000140


	//   ....[3]....
        /*14f0*/ 	.word	0x000002e0


	//   ....[4]....
        /*14f4*/ 	.word	0x00000830


	//   ....[5]....
        /*14f8*/ 	.word	0x000013a0


	//----- nvinfo : EIATTR_REG_RECONFIG
	.align		4
.L_33:
        /*14fc*/ 	.byte	0x01, 0x54
	.zero		2


	//----- nvinfo : EIATTR_SYSCALL_OFFSETS
	.align		4
        /*1500*/ 	.byte	0x04, 0x46
        /*1502*/ 	.short	(.L_35 - .L_34)


	//   ....[0]....
.L_34:
        /*1504*/ 	.word	0x00001550


	//----- nvinfo : EIATTR_MBARRIER_INSTR_OFFSETS
	.align		4
.L_35:
        /*1508*/ 	.byte	0x04, 0x39
        /*150a*/ 	.short	(.L_37 - .L_36)


	//   ....[0]....
.L_36:
        /*150c*/ 	.word	0x00000240
        /*1510*/ 	.word	0x000000ff
        /*1514*/ 	.word	0x00000000
        /*1518*/ 	.short	0x0100
        /*151a*/ 	.byte	0x08
	.zero		1


	//   ....[1]....
        /*151c*/ 	.word	0x00000250
        /*1520*/ 	.word	0x000000ff
        /*1524*/ 	.word	0x00000020
        /*1528*/ 	.short	0x0100
        /*152a*/ 	.byte	0x08
	.zero		1


	//   ....[2]....
        /*152c*/ 	.word	0x00000260
        /*1530*/ 	.word	0x000000ff
        /*1534*/ 	.word	0x00000008
        /*1538*/ 	.short	0x0100
        /*153a*/ 	.byte	0x08
	.zero		1


	//   ....[3]....
        /*153c*/ 	.word	0x00000270
        /*1540*/ 	.word	0x000000ff
        /*1544*/ 	.word	0x00000028
        /*1548*/ 	.short	0x0100
        /*154a*/ 	.byte	0x08
	.zero		1


	//   ....[4]....
        /*154c*/ 	.word	0x00000280
        /*1550*/ 	.word	0x000000ff
        /*1554*/ 	.word	0x00000010
        /*1558*/ 	.short	0x0100
        /*155a*/ 	.byte	0x08
	.zero		1


	//   ....[5]....
        /*155c*/ 	.word	0x00000290
        /*1560*/ 	.word	0x000000ff
        /*1564*/ 	.word	0x00000030
        /*1568*/ 	.short	0x0100
        /*156a*/ 	.byte	0x08
	.zero		1


	//   ....[6]....
        /*156c*/ 	.word	0x000002a0
        /*1570*/ 	.word	0x000000ff
        /*1574*/ 	.word	0x00000018
        /*1578*/ 	.short	0x0100
        /*157a*/ 	.byte	0x08
	.zero		1


	//   ....[7]....
        /*157c*/ 	.word	0x000002b0
        /*1580*/ 	.word	0x000000ff
        /*1584*/ 	.word	0x00000038
        /*1588*/ 	.short	0x0100
        /*158a*/ 	.byte	0x08
	.zero		1


	//   ....[8]....
        /*158c*/ 	.word	0x00000720
        /*1590*/ 	.word	0x000000ff
        /*1594*/ 	.word	0x00000050
        /*1598*/ 	.short	0x0100
        /*159a*/ 	.byte	0x06
	.zero		1


	//   ....[9]....
        /*159c*/ 	.word	0x000007b0
        /*15a0*/ 	.word	0x000000ff
        /*15a4*/ 	.word	0x00000058
        /*15a8*/ 	.short	0x0100
        /*15aa*/ 	.byte	0x06
	.zero		1


	//   ....[10]....
        /*15ac*/ 	.word	0x00001640
        /*15b0*/ 	.word	0x00000003
        /*15b4*/ 	.word	0x00000000
        /*15b8*/ 	.short	0x010a
        /*15ba*/ 	.byte	0x3f
	.zero		1


	//   ....[11]....
        /*15bc*/ 	.word	0x00001680
        /*15c0*/ 	.word	0x00000003
        /*15c4*/ 	.word	0x00000000
        /*15c8*/ 	.short	0x010a
        /*15ca*/ 	.byte	0x3f
	.zero		1


	//   ....[12]....
        /*15cc*/ 	.word	0x000062a0
        /*15d0*/ 	.word	0x000000ff
        /*15d4*/ 	.word	0x00000000
        /*15d8*/ 	.short	0x010a
        /*15da*/ 	.byte	0x04
	.zero		1


	//   ....[13]....
        /*15dc*/ 	.word	0x000062e0
        /*15e0*/ 	.word	0x000000ff
        /*15e4*/ 	.word	0x00000000
        /*15e8*/ 	.short	0x010a
        /*15ea*/ 	.byte	0x04
	.zero		1


	//   ....[14]....
        /*15ec*/ 	.word	0x0000abe0
        /*15f0*/ 	.word	0x00000005
        /*15f4*/ 	.word	0x00000000
        /*15f8*/ 	.short	0x0101
        /*15fa*/ 	.byte	0x3f
	.zero		1


	//   ....[15]....
        /*15fc*/ 	.word	0x0000adf0
        /*1600*/ 	.word	0x00000000
        /*1604*/ 	.word	0x00000000
        /*1608*/ 	.short	0x0101
        /*160a*/ 	.byte	0x3f
	.zero		1


	//   ....[16]....
        /*160c*/ 	.word	0x0001cd80
        /*1610*/ 	.word	0x0000000f
        /*1614*/ 	.word	0x00000020
        /*1618*/ 	.short	0x010a
        /*161a*/ 	.byte	0x3f
	.zero		1


	//   ....[17]....
        /*161c*/ 	.word	0x0001d150
        /*1620*/ 	.word	0x00000003
        /*1624*/ 	.word	0x00000058
        /*1628*/ 	.short	0x0101
        /*162a*/ 	.byte	0x3f
	.zero		1


	//   ....[18]....
        /*162c*/ 	.word	0x0001d8e0
        /*1630*/ 	.word	0x00000007
        /*1634*/ 	.word	0x00000000
        /*1638*/ 	.short	0x010a
        /*163a*/ 	.byte	0x3f
	.zero		1


	//   ....[19]....
        /*163c*/ 	.word	0x0001d960
        /*1640*/ 	.word	0x00000009
        /*1644*/ 	.word	0x00000000
        /*1648*/ 	.short	0x010a
        /*164a*/ 	.byte	0x3f
	.zero		1


	//   ....[20]....
        /*164c*/ 	.word	0x0001d9f0
        /*1650*/ 	.word	0x00000006
        /*1654*/ 	.word	0x00000000
        /*1658*/ 	.short	0x010a
        /*165a*/ 	.byte	0x3f
	.zero		1


	//   ....[21]....
        /*165c*/ 	.word	0x0001da80
        /*1660*/ 	.word	0x00000003
        /*1664*/ 	.word	0x00000000
        /*1668*/ 	.short	0x010a
        /*166a*/ 	.byte	0x3f
	.zero		1


	//   ....[22]....
        /*166c*/ 	.word	0x0001dae0
        /*1670*/ 	.word	0x00000003
        /*1674*/ 	.word	0x00000000
        /*1678*/ 	.short	0x010a
        /*167a*/ 	.byte	0x3f
	.zero		1


	//   ....[23]....
        /*167c*/ 	.word	0x0001db40
        /*1680*/ 	.word	0x00000009
        /*1684*/ 	.word	0x00000000
        /*1688*/ 	.short	0x010a
        /*168a*/ 	.byte	0x3f
	.zero		1


	//   ....[24]....
        /*168c*/ 	.word	0x0001dc10
        /*1690*/ 	.word	0x0000000f
        /*1694*/ 	.word	0x00000020
        /*1698*/ 	.short	0x010a
        /*169a*/ 	.byte	0x3f
	.zero		1


	//   ....[25]....
        /*169c*/ 	.word	0x0001dce0
        /*16a0*/ 	.word	0x00000007
        /*16a4*/ 	.word	0x00000000
        /*16a8*/ 	.short	0x010a
        /*16aa*/ 	.byte	0x3f
	.zero		1


	//   ....[26]....
        /*16ac*/ 	.word	0x0001dd30
        /*16b0*/ 	.word	0x00000009
        /*16b4*/ 	.word	0x00000000
        /*16b8*/ 	.short	0x010a
        /*16ba*/ 	.byte	0x3f
	.zero		1


	//   ....[27]....
        /*16bc*/ 	.word	0x0001dd80
        /*16c0*/ 	.word	0x00000006
        /*16c4*/ 	.word	0x00000000
        /*16c8*/ 	.short	0x010a
        /*16ca*/ 	.byte	0x3f
	.zero		1


	//----- nvinfo : EIATTR_NUM_MBARRIERS
	.align		4
.L_37:
        /*16cc*/ 	.byte	0x03, 0x38
        /*16ce*/ 	.short	0x000a


	//----- nvinfo : EIATTR_EXIT_INSTR_OFFSETS
	.align		4
        /*16d0*/ 	.byte	0x04, 0x1c
        /*16d2*/ 	.short	(.L_39 - .L_38)


	//   ....[0]....
.L_38:
        /*16d4*/ 	.word	0x000009b0


	//   ....[1]....
        /*16d8*/ 	.word	0x00001250


	//   ....[2]....
        /*16dc*/ 	.word	0x0001c450


	//   ....[3]....
        /*16e0*/ 	.word	0x0001ca00


	//   ....[4]....
        /*16e4*/ 	.word	0x0001dad0


	//----- nvinfo : EIATTR_MAX_THREADS
	.align		4
.L_39:
        /*16e8*/ 	.byte	0x04, 0x05
        /*16ea*/ 	.short	(.L_41 - .L_40)
.L_40:
        /*16ec*/ 	.word	0x00000180
        /*16f0*/ 	.word	0x00000001
        /*16f4*/ 	.word	0x00000001


	//----- nvinfo : EIATTR_CRS_STACK_SIZE
	.align		4
.L_41:
        /*16f8*/ 	.byte	0x04, 0x1e
        /*16fa*/ 	.short	(.L_43 - .L_42)
.L_42:
        /*16fc*/ 	.word	0x00000000


	//----- nvinfo : EIATTR_CBANK_PARAM_SIZE
	.align		4
.L_43:
        /*1700*/ 	.byte	0x03, 0x19
        /*1702*/ 	.short	0x0470


	//----- nvinfo : EIATTR_PARAM_CBANK
	.align		4
        /*1704*/ 	.byte	0x04, 0x0a
        /*1706*/ 	.short	(.L_45 - .L_44)
	.align		4
.L_44:
        /*1708*/ 	.word	index@(.nv.constant0._ZN7cutlass13device_kernelINS_4gemm6kernel13GemmUniversalIN4cute5tupleIJiiiiEEENS1_10collective13CollectiveMmaINS1_34MainloopSm90TmaGmmaWarpSpecializedILi4ENS5_IJNS4_1CILi2EEENSA_ILi1EEESC_EEENS1_35KernelTmaWarpSpecializedCooperativeEEENS5_IJNSA_ILi192EEENSA_ILi240EEENSA_ILi64EEEEEENS_10bfloat16_tENS5_IJlSC_lEEESK_SL_NS4_8TiledMMAINS4_8MMA_AtomIJNS4_4SM904GMMA27MMA_64x16x16_F32BF16BF16_SSILNSP_5MajorE0ELSR_0ELNSP_7ScaleInE1ELSS_1EEEEEENS4_6LayoutISD_NS5_IJSC_NSA_ILi0EEESW_EEEEENS5_IJNS4_10UnderscoreESZ_SZ_EEEEENS4_13SM90_TMA_LOADENS4_14ComposedLayoutINS4_7SwizzleILi3ELi4ELi3EEENS4_18smem_ptr_flag_bitsILi16EEENSV_INS5_IJNSA_ILi8EEESI_EEENS5_IJSI_SC_EEEEEEEvNS4_8identityENS4_23SM90_TMA_LOAD_MULTICASTES1C_vS1D_EENS_8epilogue10collective6detail29Sm90TmaWarpSpecializedAdapterINS1H_15DefaultEpilogueISK_SL_SL_NS1G_6thread17LinearCombinationISK_Li1EffLNS1L_9ScaleType4KindE0ELNS_15FloatRoundStyleE2ESK_EENS1_15EpilogueDefaultEEEEEvvEEEEvNT_6ParamsE)
        /*170c*/ 	.short	0x0210
        /*170e*/ 	.short	0x0470


	//----- nvinfo : EIATTR_SW_WAR
	.align		4
.L_45:
        /*1710*/ 	.byte	0x04, 0x36
        /*1712*/ 	.short	(.L_47 - .L_46)
.L_46:
        /*1714*/ 	.word	0x00000008
.L_47:


//--------------------- .nv.callgraph             --------------------------
	.section	.nv.callgraph,"",@"SHT_CUDA_CALLGRAPH"
	.align	4
	.sectionentsize	8
	.align		4
        /*0000*/ 	.word	0x00000000
	.align		4
        /*0004*/ 	.word	0xffffffff
	.align		4
        /*0008*/ 	.word	index@(_ZN7cutlass13device_kernelINS_4gemm6kernel13GemmUniversalIN4cute5tupleIJiiiiEEENS1_10collective13CollectiveMmaINS1_34MainloopSm90TmaGmmaWarpSpecializedILi4ENS5_IJNS4_1CILi2EEENSA_ILi1EEESC_EEENS1_35KernelTmaWarpSpecializedCooperativeEEENS5_IJNSA_ILi192EEENSA_ILi240EEENSA_ILi64EEEEEENS_10bfloat16_tENS5_IJlSC_lEEESK_SL_NS4_8TiledMMAINS4_8MMA_AtomIJNS4_4SM904GMMA27MMA_64x16x16_F32BF16BF16_SSILNSP_5MajorE0ELSR_0ELNSP_7ScaleInE1ELSS_1EEEEEENS4_6LayoutISD_NS5_IJSC_NSA_ILi0EEESW_EEEEENS5_IJNS4_10UnderscoreESZ_SZ_EEEEENS4_13SM90_TMA_LOADENS4_14ComposedLayoutINS4_7SwizzleILi3ELi4ELi3EEENS4_18smem_ptr_flag_bitsILi16EEENSV_INS5_IJNSA_ILi8EEESI_EEENS5_IJSI_SC_EEEEEEEvNS4_8identityENS4_23SM90_TMA_LOAD_MULTICASTES1C_vS1D_EENS_8epilogue10collective6detail29Sm90TmaWarpSpecializedAdapterINS1H_15DefaultEpilogueISK_SL_SL_NS1G_6thread17LinearCombinationISK_Li1EffLNS1L_9ScaleType4KindE0ELNS_15FloatRoundStyleE2ESK_EENS1_15EpilogueDefaultEEEEEvvEEEEvNT_6ParamsE)
	.align		4
        /*000c*/ 	.word	index@(__assertfail)
	.align		4
        /*0010*/ 	.word	0x00000000
	.align		4
        /*0014*/ 	.word	0xfffffffe
	.align		4
        /*0018*/ 	.word	0x00000000
	.align		4
        /*001c*/ 	.word	0xfffffffd
	.align		4
        /*0020*/ 	.word	0x00000000
	.align		4
        /*0024*/ 	.word	0xfffffffc


//--------------------- .nv.constant4             --------------------------
	.section	.nv.constant4,"a",@progbits
	.align	8
	.align		8
.nv.constant4:
        /*0000*/ 	.dword	__assertfail
	.align		8
        /*0008*/ 	.dword	__unnamed_1
	.align		8
        /*0010*/ 	.dword	_ZN39_INTERNAL_223d4224_4_k_cu_9283486b_33354cuda3std3__45__cpo5beginE
	.align		8
        /*0018*/ 	.dword	_ZN39_INTERNAL_223d4224_4_k_cu_9283486b_33354cuda3std3__45__cpo3endE
	.align		8
        /*0020*/ 	.dword	_ZN39_INTERNAL_223d4224_4_k_cu_9283486b_33354cuda3std3__45__cpo6cbeginE
	.align		8
        /*0028*/ 	.dword	_ZN39_INTERNAL_223d4224_4_k_cu_9283486b_33354cuda3std3__45__cpo4cendE
	.align		8
        /*0030*/ 	.dword	_ZN39_INTERNAL_223d4224_4_k_cu_9283486b_33354cuda3std3__441_GLOBAL__N__223d4224_4_k_cu_9283486b_33356ignoreE
	.align		8
        /*0038*/ 	.dword	_ZN39_INTERNAL_223d4224_4_k_cu_9283486b_33354cuda3std3__419piecewise_constructE
	.align		8
        /*0040*/ 	.dword	_ZN39_INTERNAL_223d4224_4_k_cu_9283486b_33354cuda3std3__48in_placeE
	.align		8
        /*0048*/ 	.dword	_ZN39_INTERNAL_223d4224_4_k_cu_9283486b_33354cuda3std6ranges3__45__cpo4swapE
	.align		8
        /*0050*/ 	.dword	_ZN39_INTERNAL_223d4224_4_k_cu_9283486b_33354cuda3std6ranges3__45__cpo9iter_moveE
	.align		8
        /*0058*/ 	.dword	_ZN39_INTERNAL_223d4224_4_k_cu_9283486b_33354cute7productE
	.align		8
        /*0060*/ 	.dword	_ZN39_INTERNAL_223d4224_4_k_cu_9283486b_33354cute1_E
	.align		8
        /*0068*/ 	.dword	$str$22
	.align		8
        /*0070*/ 	.dword	$str$23


//--------------------- .text._ZN7cutlass13device_kernelINS_4gemm6kernel13GemmUniversalIN4cute5tupleIJiiiiEEENS1_10collective13CollectiveMmaINS1_34MainloopSm90TmaGmmaWarpSpecializedILi4ENS5_IJNS4_1CILi2EEENSA_ILi1EEESC_EEENS1_35KernelTmaWarpSpecializedCooperativeEEENS5_IJNSA_ILi192EEENSA_ILi240EEENSA_ILi64EEEEEENS_10bfloat16_tENS5_IJlSC_lEEESK_SL_NS4_8TiledMMAINS4_8MMA_AtomIJNS4_4SM904GMMA27MMA_64x16x16_F32BF16BF16_SSILNSP_5MajorE0ELSR_0ELNSP_7ScaleInE1ELSS_1EEEEEENS4_6LayoutISD_NS5_IJSC_NSA_ILi0EEESW_EEEEENS5_IJNS4_10UnderscoreESZ_SZ_EEEEENS4_13SM90_TMA_LOADENS4_14ComposedLayoutINS4_7SwizzleILi3ELi4ELi3EEENS4_18smem_ptr_flag_bitsILi16EEENSV_INS5_IJNSA_ILi8EEESI_EEENS5_IJSI_SC_EEEEEEEvNS4_8identityENS4_23SM90_TMA_LOAD_MULTICASTES1C_vS1D_EENS_8epilogue10collective6detail29Sm90TmaWarpSpecializedAdapterINS1H_15DefaultEpilogueISK_SL_SL_NS1G_6thread17LinearCombinationISK_Li1EffLNS1L_9ScaleType4KindE0ELNS_15FloatRoundStyleE2ESK_EENS1_15EpilogueDefaultEEEEEvvEEEEvNT_6ParamsE --------------------------
	.section	.text._ZN7cutlass13device_kernelINS_4gemm6kernel13GemmUniversalIN4cute5tupleIJiiiiEEENS1_10collective13CollectiveMmaINS1_34MainloopSm90TmaGmmaWarpSpecializedILi4ENS5_IJNS4_1CILi2EEENSA_ILi1EEESC_EEENS1_35KernelTmaWarpSpecializedCooperativeEEENS5_IJNSA_ILi192EEENSA_ILi240EEENSA_ILi64EEEEEENS_10bfloat16_tENS5_IJlSC_lEEESK_SL_NS4_8TiledMMAINS4_8MMA_AtomIJNS4_4SM904GMMA27MMA_64x16x16_F32BF16BF16_SSILNSP_5MajorE0ELSR_0ELNSP_7ScaleInE1ELSS_1EEEEEENS4_6LayoutISD_NS5_IJSC_NSA_ILi0EEESW_EEEEENS5_IJNS4_10UnderscoreESZ_SZ_EEEEENS4_13SM90_TMA_LOADENS4_14ComposedLayoutINS4_7SwizzleILi3ELi4ELi3EEENS4_18smem_ptr_flag_bitsILi16EEENSV_INS5_IJNSA_ILi8EEESI_EEENS5_IJSI_SC_EEEEEEEvNS4_8identityENS4_23SM90_TMA_LOAD_MULTICASTES1C_vS1D_EENS_8epilogue10collective6detail29Sm90TmaWarpSpecializedAdapterINS1H_15DefaultEpilogueISK_SL_SL_NS1G_6thread17LinearCombinationISK_Li1EffLNS1L_9ScaleType4KindE0ELNS_15FloatRoundStyleE2ESK_EENS1_15EpilogueDefaultEEEEEvvEEEEvNT_6ParamsE,"ax",@progbits
	.align	128
.text._ZN7cutlass13device_kernelINS_4gemm6kernel13GemmUniversalIN4cute5tupleIJiiiiEEENS1_10collective13CollectiveMmaINS1_34MainloopSm90TmaGmmaWarpSpecializedILi4ENS5_IJNS4_1CILi2EEENSA_ILi1EEESC_EEENS1_35KernelTmaWarpSpecializedCooperativeEEENS5_IJNSA_ILi192EEENSA_ILi240EEENSA_ILi64EEEEEENS_10bfloat16_tENS5_IJlSC_lEEESK_SL_NS4_8TiledMMAINS4_8MMA_AtomIJNS4_4SM904GMMA27MMA_64x16x16_F32BF16BF16_SSILNSP_5MajorE0ELSR_0ELNSP_7ScaleInE1ELSS_1EEEEEENS4_6LayoutISD_NS5_IJSC_NSA_ILi0EEESW_EEEEENS5_IJNS4_10UnderscoreESZ_SZ_EEEEENS4_13SM90_TMA_LOADENS4_14ComposedLayoutINS4_7SwizzleILi3ELi4ELi3EEENS4_18smem_ptr_flag_bitsILi16EEENSV_INS5_IJNSA_ILi8EEESI_EEENS5_IJSI_SC_EEEEEEEvNS4_8identityENS4_23SM90_TMA_LOAD_MULTICASTES1C_vS1D_EENS_8epilogue10collective6detail29Sm90TmaWarpSpecializedAdapterINS1H_15DefaultEpilogueISK_SL_SL_NS1G_6thread17LinearCombinationISK_Li1EffLNS1L_9ScaleType4KindE0ELNS_15FloatRoundStyleE2ESK_EENS1_15EpilogueDefaultEEEEEvvEEEEvNT_6ParamsE:
        .type           _ZN7cutlass13device_kernelINS_4gemm6kernel13GemmUniversalIN4cute5tupleIJiiiiEEENS1_10collective13CollectiveMmaINS1_34MainloopSm90TmaGmmaWarpSpecializedILi4ENS5_IJNS4_1CILi2EEENSA_ILi1EEESC_EEENS1_35KernelTmaWarpSpecializedCooperativeEEENS5_IJNSA_ILi192EEENSA_ILi240EEENSA_ILi64EEEEEENS_10bfloat16_tENS5_IJlSC_lEEESK_SL_NS4_8TiledMMAINS4_8MMA_AtomIJNS4_4SM904GMMA27MMA_64x16x16_F32BF16BF16_SSILNSP_5MajorE0ELSR_0ELNSP_7ScaleInE1ELSS_1EEEEEENS4_6LayoutISD_NS5_IJSC_NSA_ILi0EEESW_EEEEENS5_IJNS4_10UnderscoreESZ_SZ_EEEEENS4_13SM90_TMA_LOADENS4_14ComposedLayoutINS4_7SwizzleILi3ELi4ELi3EEENS4_18smem_ptr_flag_bitsILi16EEENSV_INS5_IJNSA_ILi8EEESI_EEENS5_IJSI_SC_EEEEEEEvNS4_8identityENS4_23SM90_TMA_LOAD_MULTICASTES1C_vS1D_EENS_8epilogue10collective6detail29Sm90TmaWarpSpecializedAdapterINS1H_15DefaultEpilogueISK_SL_SL_NS1G_6thread17LinearCombinationISK_Li1EffLNS1L_9ScaleType4KindE0ELNS_15FloatRoundStyleE2ESK_EENS1_15EpilogueDefaultEEEEEvvEEEEvNT_6ParamsE,@function
        .size           _ZN7cutlass13device_kernelINS_4gemm6kernel13GemmUniversalIN4cute5tupleIJiiiiEEENS1_10collective13CollectiveMmaINS1_34MainloopSm90TmaGmmaWarpSpecializedILi4ENS5_IJNS4_1CILi2EEENSA_ILi1EEESC_EEENS1_35KernelTmaWarpSpecializedCooperativeEEENS5_IJNSA_ILi192EEENSA_ILi240EEENSA_ILi64EEEEEENS_10bfloat16_tENS5_IJlSC_lEEESK_SL_NS4_8TiledMMAINS4_8MMA_AtomIJNS4_4SM904GMMA27MMA_64x16x16_F32BF16BF16_SSILNSP_5MajorE0ELSR_0ELNSP_7ScaleInE1ELSS_1EEEEEENS4_6LayoutISD_NS5_IJSC_NSA_ILi0EEESW_EEEEENS5_IJNS4_10UnderscoreESZ_SZ_EEEEENS4_13SM90_TMA_LOADENS4_14ComposedLayoutINS4_7SwizzleILi3ELi4ELi3EEENS4_18smem_ptr_flag_bitsILi16EEENSV_INS5_IJNSA_ILi8EEESI_EEENS5_IJSI_SC_EEEEEEEvNS4_8identityENS4_23SM90_TMA_LOAD_MULTICASTES1C_vS1D_EENS_8epilogue10collective6detail29Sm90TmaWarpSpecializedAdapterINS1H_15DefaultEpilogueISK_SL_SL_NS1G_6thread17LinearCombinationISK_Li1EffLNS1L_9ScaleType4KindE0ELNS_15FloatRoundStyleE2ESK_EENS1_15EpilogueDefaultEEEEEvvEEEEvNT_6ParamsE,(.L_x_547 - _ZN7cutlass13device_kernelINS_4gemm6kernel13GemmUniversalIN4cute5tupleIJiiiiEEENS1_10collective13CollectiveMmaINS1_34MainloopSm90TmaGmmaWarpSpecializedILi4ENS5_IJNS4_1CILi2EEENSA_ILi1EEESC_EEENS1_35KernelTmaWarpSpecializedCooperativeEEENS5_IJNSA_ILi192EEENSA_ILi240EEENSA_ILi64EEEEEENS_10bfloat16_tENS5_IJlSC_lEEESK_SL_NS4_8TiledMMAINS4_8MMA_AtomIJNS4_4SM904GMMA27MMA_64x16x16_F32BF16BF16_SSILNSP_5MajorE0ELSR_0ELNSP_7ScaleInE1ELSS_1EEEEEENS4_6LayoutISD_NS5_IJSC_NSA_ILi0EEESW_EEEEENS5_IJNS4_10UnderscoreESZ_SZ_EEEEENS4_13SM90_TMA_LOADENS4_14ComposedLayoutINS4_7SwizzleILi3ELi4ELi3EEENS4_18smem_ptr_flag_bitsILi16EEENSV_INS5_IJNSA_ILi8EEESI_EEENS5_IJSI_SC_EEEEEEEvNS4_8identityENS4_23SM90_TMA_LOAD_MULTICASTES1C_vS1D_EENS_8epilogue10collective6detail29Sm90TmaWarpSpecializedAdapterINS1H_15DefaultEpilogueISK_SL_SL_NS1G_6thread17LinearCombinationISK_Li1EffLNS1L_9ScaleType4KindE0ELNS_15FloatRoundStyleE2ESK_EENS1_15EpilogueDefaultEEEEEvvEEEEvNT_6ParamsE)
        .other          _ZN7cutlass13device_kernelINS_4gemm6kernel13GemmUniversalIN4cute5tupleIJiiiiEEENS1_10collective13CollectiveMmaINS1_34MainloopSm90TmaGmmaWarpSpecializedILi4ENS5_IJNS4_1CILi2EEENSA_ILi1EEESC_EEENS1_35KernelTmaWarpSpecializedCooperativeEEENS5_IJNSA_ILi192EEENSA_ILi240EEENSA_ILi64EEEEEENS_10bfloat16_tENS5_IJlSC_lEEESK_SL_NS4_8TiledMMAINS4_8MMA_AtomIJNS4_4SM904GMMA27MMA_64x16x16_F32BF16BF16_SSILNSP_5MajorE0ELSR_0ELNSP_7ScaleInE1ELSS_1EEEEEENS4_6LayoutISD_NS5_IJSC_NSA_ILi0EEESW_EEEEENS5_IJNS4_10UnderscoreESZ_SZ_EEEEENS4_13SM90_TMA_LOADENS4_14ComposedLayoutINS4_7SwizzleILi3ELi4ELi3EEENS4_18smem_ptr_flag_bitsILi16EEENSV_INS5_IJNSA_ILi8EEESI_EEENS5_IJSI_SC_EEEEEEEvNS4_8identityENS4_23SM90_TMA_LOAD_MULTICASTES1C_vS1D_EENS_8epilogue10collective6detail29Sm90TmaWarpSpecializedAdapterINS1H_15DefaultEpilogueISK_SL_SL_NS1G_6thread17LinearCombinationISK_Li1EffLNS1L_9ScaleType4KindE0ELNS_15FloatRoundStyleE2ESK_EENS1_15EpilogueDefaultEEEEEvvEEEEvNT_6ParamsE,@"STO_CUDA_ENTRY STV_DEFAULT"
_ZN7cutlass13device_kernelINS_4gemm6kernel13GemmUniversalIN4cute5tupleIJiiiiEEENS1_10collective13CollectiveMmaINS1_34MainloopSm90TmaGmmaWarpSpecializedILi4ENS5_IJNS4_1CILi2EEENSA_ILi1EEESC_EEENS1_35KernelTmaWarpSpecializedCooperativeEEENS5_IJNSA_ILi192EEENSA_ILi240EEENSA_ILi64EEEEEENS_10bfloat16_tENS5_IJlSC_lEEESK_SL_NS4_8TiledMMAINS4_8MMA_AtomIJNS4_4SM904GMMA27MMA_64x16x16_F32BF16BF16_SSILNSP_5MajorE0ELSR_0ELNSP_7ScaleInE1ELSS_1EEEEEENS4_6LayoutISD_NS5_IJSC_NSA_ILi0EEESW_EEEEENS5_IJNS4_10UnderscoreESZ_SZ_EEEEENS4_13SM90_TMA_LOADENS4_14ComposedLayoutINS4_7SwizzleILi3ELi4ELi3EEENS4_18smem_ptr_flag_bitsILi16EEENSV_INS5_IJNSA_ILi8EEESI_EEENS5_IJSI_SC_EEEEEEEvNS4_8identityENS4_23SM90_TMA_LOAD_MULTICASTES1C_vS1D_EENS_8epilogue10collective6detail29Sm90TmaWarpSpecializedAdapterINS1H_15DefaultEpilogueISK_SL_SL_NS1G_6thread17LinearCombinationISK_Li1EffLNS1L_9ScaleType4KindE0ELNS_15FloatRoundStyleE2ESK_EENS1_15EpilogueDefaultEEEEEvvEEEEvNT_6ParamsE:
[----:B------:R-:W0:Y:S02]  /*0000*/  LDC R1, c[0x0][0x28] ;  /* 0x00000a00ff017b82 */ /* 0x000e240000000800 */
[----:B0-----:R-:W-:Y:S01]  /*0010*/  VIADD R1, R1, 0xfffffcc0 ;  /* 0xfffffcc001017836 */ /* 0x001fe20000000000 */
[----:B------:R-:W0:Y:S01]  /*0020*/  S2R R5, SR_TID.X ;  /* 0x0000000000057919 */ /* 0x000e220000002100 */
[----:B------:R-:W-:Y:S01]  /*0030*/  ELECT P0, URZ, PT ;  /* 0x00000000003f782f */ /* 0x000fe20003800000 */
[----:B------:R-:W-:Y:S01]  /*0040*/  BSSY B0, `(.L_x_0) ;  /* 0x000000f000007945 */ /* 0x000fe20003800000 */
[--C-:B0-----:R-:W-:Y:S02]  /*0050*/  SHF.R.U32.HI R0, RZ, 0x5, R5.reuse ;  /* 0x00000005ff007819 */ /* 0x101fe40000011605 */
[----:B------:R-:W-:-:S03]  /*0060*/  SHF.R.U32.HI R2, RZ, 0x7, R5 ;  /* 0x00000007ff027819 */ /* 0x000fc60000011605 */
[----:B------:R-:W0:Y:S04]  /*0070*/  SHFL.IDX PT, R3, R0, RZ, 0x1f ;  /* 0x00001fff00037589 */ /* 0x000e2800000e0000 */
[----:B------:R1:W2:Y:S01]  /*0080*/  SHFL.IDX PT, R6, R2, RZ, 0x1f ;  /* 0x00001fff02067589 */ /* 0x0002a200000e0000 */
[----:B0-----:R-:W-:-:S13]  /*0090*/  ISETP.NE.OR P0, PT, R3, RZ, !P0 ;  /* 0x000000ff0300720c */ /* 0x001fda0004705670 */
[----:B-12---:R-:W-:Y:S05]  /*00a0*/  @P0 BRA `(.L_x_1) ;  /* 0x0000000000200947 */ /* 0x006fea0003800000 */
[----:B------:R-:W-:Y:S02]  /*00b0*/  ULDC.64 UR4, c[0x0][0x198] ;  /* 0x0000660000047ab9 */ /* 0x000fe40000000a00 */
[----:B------:R-:W-:Y:S02]  /*00c0*/  UIADD3 UR6, UP0, UR4, 0xf0, URZ ;  /* 0x000000f004067890 */ /* 0x000fe4000ff1e03f */
[----:B------:R-:W-:Y:S02]  /*00d0*/  UIADD3 UR4, UP1, UR4, 0x1f0, URZ ;  /* 0x000001f004047890 */ /* 0x000fe4000ff3e03f */
[----:B------:R-:W-:Y:S02]  /*00e0*/  UIADD3.X UR7, URZ, UR5, URZ, UP0, !UPT ;  /* 0x000000053f077290 */ /* 0x000fe400087fe43f */
[----:B------:R-:W-:-:S07]  /*00f0*/  UIADD3.X UR5, URZ, UR5, URZ, UP1, !UPT ;  /* 0x000000053f057290 */ /* 0x000fce0008ffe43f */
[----:B------:R0:W-:Y:S02]  /*0100*/  UTMACCTL.PF [UR6] ;  /* 0x00000000060079b9 */ /* 0x0001e40008040000 */
[----:B------:R0:W-:Y:S02]  /*0110*/  UTMACCTL.PF [UR4] ;  /* 0x00000000040079b9 */ /* 0x0001e40008040000 */
[----:B0-----:R-:W-:Y:S01]  /*0120*/  NOP ;  /* 0x0000000000007918 */ /* 0x001fe20000000000 */
.L_x_1:
[----:B------:R-:W-:Y:S05]  /*0130*/  BSYNC B0 ;  /* 0x0000000000007941 */ /* 0x000fea0003800000 */
.L_x_0:
[----:B------:R-:W0:Y:S02]  /*0140*/  SHFL.IDX PT, R4, R0, RZ, 0x1f ;  /* 0x00001fff00047589 */ /* 0x000e2400000e0000 */
[----:B0-----:R-:W-:-:S13]  /*0150*/  ISETP.NE.AND P0, PT, R4, RZ, PT ;  /* 0x000000ff0400720c */ /* 0x001fda0003f05270 */
[----:B------:R-:W-:Y:S05]  /*0160*/  @P0 BRA `(.L_x_2) ;  /* 0x0000000000580947 */ /* 0x000fea0003800000 */
[----:B------:R-:W0:Y:S01]  /*0170*/  S2UR UR8, SR_CgaCtaId ;  /* 0x00000000000879c3 */ /* 0x000e220000008800 */
[----:B------:R-:W-:Y:S01]  /*0180*/  UMOV UR4, 0x400 ;  /* 0x0000040000047882 */ /* 0x000fe20000000000 */
[----:B------:R-:W-:Y:S01]  /*0190*/  UMOV UR5, 0x1 ;  /* 0x0000000100057882 */ /* 0x000fe20000000000 */
[----:B------:R-:W-:Y:S01]  /*01a0*/  UMOV UR6, 0x4 ;  /* 0x0000000400067882 */ /* 0x000fe20000000000 */
[----:B------:R-:W-:Y:S01]  /*01b0*/  ELECT P0, URZ, PT ;  /* 0x00000000003f782f */ /* 0x000fe20003800000 */
[----:B------:R-:W-:-:S04]  /*01c0*/  UIADD3 UR6, -UR6, 0x100000, URZ ;  /* 0x0010000006067890 */ /* 0x000fc8000fffe13f */
[----:B------:R-:W-:Y:S02]  /*01d0*/  USHF.L.U32 UR7, UR6, 0xb, URZ ;  /* 0x0000000b06077899 */ /* 0x000fe4000800063f */
[----:B------:R-:W-:Y:S02]  /*01e0*/  USHF.L.U32 UR6, UR6, 0x1, URZ ;  /* 0x0000000106067899 */ /* 0x000fe4000800063f */
[----:B0-----:R-:W-:Y:S02]  /*01f0*/  ULEA UR8, UR8, UR4, 0x18 ;  /* 0x0000000408087291 */ /* 0x001fe4000f8ec03f */
[----:B------:R-:W-:-:S04]  /*0200*/  UIADD3 UR4, -UR5, 0x100000, URZ ;  /* 0x0010000005047890 */ /* 0x000fc8000fffe13f */
[----:B------:R-:W-:Y:S02]  /*0210*/  USHF.L.U32 UR5, UR4, 0xb, URZ ;  /* 0x0000000b04057899 */ /* 0x000fe4000800063f */
[----:B------:R-:W-:Y:S01]  /*0220*/  USHF.L.U32 UR4, UR4, 0x1, URZ ;  /* 0x0000000104047899 */ /* 0x000fe2000800063f */
[----:B------:R-:W0:Y:S11]  /*0230*/  FENCE.VIEW.ASYNC.S ;  /* 0x00000000000073c6 */ /* 0x000e360000000000 */
[----:B0-----:R0:W1:Y:S01]  /*0240*/  SYNCS.EXCH.64 URZ, [UR8], UR4 ;  /* 0x00000004083f75b2 */ /* 0x0010620008000100 */
[----:B------:R0:W2:Y:S01]  /*0250*/  SYNCS.EXCH.64 URZ, [UR8+0x20], UR6 ;  /* 0x00002006083f75b2 */ /* 0x0000a20008000100 */
[----:B------:R0:W3:Y:S01]  /*0260*/  SYNCS.EXCH.64 URZ, [UR8+0x8], UR4 ;  /* 0x00000804083f75b2 */ /* 0x0000e20008000100 */
[----:B------:R0:W4:Y:S01]  /*0270*/  SYNCS.EXCH.64 URZ, [UR8+0x28], UR6 ;  /* 0x00002806083f75b2 */ /* 0x0001220008000100 */
[----:B------:R0:W0:Y:S01]  /*0280*/  SYNCS.EXCH.64 URZ, [UR8+0x10], UR4 ;  /* 0x00001004083f75b2 */ /* 0x0000220008000100 */
[----:B------:R0:W0:Y:S01]  /*0290*/  SYNCS.EXCH.64 URZ, [UR8+0x30], UR6 ;  /* 0x00003006083f75b2 */ /* 0x0000220008000100 */
[----:B------:R0:W0:Y:S01]  /*02a0*/  SYNCS.EXCH.64 URZ, [UR8+0x18], UR4 ;  /* 0x00001804083f75b2 */ /* 0x0000220008000100 */
[----:B------:R0:W0:Y:S01]  /*02b0*/  SYNCS.EXCH.64 URZ, [UR8+0x38], UR6 ;  /* 0x00003806083f75b2 */ /* 0x0000220008000100 */
[----:B------:R-:W-:Y:S01]  /*02c0*/  NOP ;  /* 0x0000000000007918 */ /* 0x000fe20000000000 */
.L_x_2:
[----:B------:R-:W-:Y:S01]  /*02d0*/  SHF.R.S32.HI R2, RZ, 0x1f, R5 ;  /* 0x0000001fff027819 */ /* 0x000fe20000011405 */
[----:B------:R-:W5:Y:S01]  /*02e0*/  SHFL.IDX PT, R0, R0, RZ, 0x1f ;  /* 0x00001fff00007589 */ /* 0x000f6200000e0000 */
[----:B0-----:R-:W0:Y:S01]  /*02f0*/  S2UR UR8, SR_CTAID.X ;  /* 0x00000000000879c3 */ /* 0x001e220000002500 */
[----:B------:R-:W-:Y:S02]  /*0300*/  ELECT P0, URZ, PT ;  /* 0x00000000003f782f */ /* 0x000fe40003800000 */
[----:B------:R-:W-:Y:S01]  /*0310*/  LEA.HI R2, R2, R5, RZ, 0x7 ;  /* 0x0000000502027211 */ /* 0x000fe200078f38ff */
[----:B------:R-:W-:Y:S01]  /*0320*/  ULDC UR4, c[0x0][0x150] ;  /* 0x0000540000047ab9 */ /* 0x000fe20000000800 */
[----:B------:R-:W-:Y:S01]  /*0330*/  SHF.R.S32.HI R9, RZ, 0x1f, R4 ;  /* 0x0000001fff097819 */ /* 0x000fe20000011404 */
[----:B------:R-:W-:Y:S01]  /*0340*/  NOP ;  /* 0x0000000000007918 */ /* 0x000fe20000000000 */
[----:B------:R-:W-:Y:S01]  /*0350*/  LOP3.LUT R2, R2, 0xffffff80, RZ, 0xc0, !PT ;  /* 0xffffff8002027812 */ /* 0x000fe200078ec0ff */
[----:B------:R-:W-:Y:S01]  /*0360*/  NOP ;  /* 0x0000000000007918 */ /* 0x000fe20000000000 */
[----:B------:R-:W-:Y:S01]  /*0370*/  LEA.HI R9, R9, R4, RZ, 0x2 ;  /* 0x0000000409097211 */ /* 0x000fe200078f10ff */
[----:B------:R-:W1:Y:S01]  /*0380*/  LDC R11, c[0x0][0x144] ;  /* 0x00005100ff0b7b82 */ /* 0x000e620000000800 */
[----:B------:R-:W-:Y:S01]  /*0390*/  ISETP.NE.AND P3, PT, R6, RZ, PT ;  /* 0x000000ff0600720c */ /* 0x000fe20003f65270 */
[----:B------:R-:W-:Y:S01]  /*03a0*/  IMAD.IADD R7, R5, 0x1, -R2 ;  /* 0x0000000105077824 */ /* 0x000fe200078e0a02 */
[----:B------:R-:W-:Y:S01]  /*03b0*/  LOP3.LUT R9, R9, 0x3ffffffc, RZ, 0xc0, !PT ;  /* 0x3ffffffc09097812 */ /* 0x000fe200078ec0ff */
[----:B------:R-:W2:Y:S03]  /*03c0*/  S2R R2, SR_CTAID.Y ;  /* 0x0000000000027919 */ /* 0x000ea60000002600 */
[----:B------:R-:W-:Y:S01]  /*03d0*/  SHF.R.S32.HI R8, RZ, 0x1f, R7 ;  /* 0x0000001fff087819 */ /* 0x000fe20000011407 */
[----:B------:R-:W-:Y:S01]  /*03e0*/  IMAD.IADD R4, R4, 0x1, -R9 ;  /* 0x0000000104047824 */ /* 0x000fe200078e0a09 */
[----:B------:R-:W3:Y:S02]  /*03f0*/  LDC R12, c[0x0][0x140] ;  /* 0x00005000ff0c7b82 */ /* 0x000ee40000000800 */
[----:B------:R-:W-:-:S02]  /*0400*/  LEA.HI R8, R8, R7, RZ, 0x3 ;  /* 0x0000000708087211 */ /* 0x000fc400078f18ff */
[----:B-----5:R-:W-:Y:S02]  /*0410*/  ISETP.NE.OR P0, PT, R0, RZ, !P0 ;  /* 0x000000ff0000720c */ /* 0x020fe40004705670 */
[--C-:B------:R-:W-:Y:S02]  /*0420*/  SHF.R.S32.HI R0, RZ, 0x3, R8.reuse ;  /* 0x00000003ff007819 */ /* 0x100fe40000011408 */
[----:B------:R-:W-:Y:S02]  /*0430*/  SHF.R.S32.HI R5, RZ, 0x1f, R8 ;  /* 0x0000001fff057819 */ /* 0x000fe40000011408 */
[----:B0-----:R-:W-:Y:S02]  /*0440*/  I2FP.F32.U32 R8, UR8 ;  /* 0x0000000800087c45 */ /* 0x001fe40008201000 */
[----:B------:R-:W-:-:S03]  /*0450*/  LEA.HI R5, R5, R0, RZ, 0x2 ;  /* 0x0000000005057211 */ /* 0x000fc600078f10ff */
[----:B------:R-:W-:Y:S01]  /*0460*/  FMUL R10, R8, UR4 ;  /* 0x00000004080a7c20 */ /* 0x000fe20008400000 */
[----:B------:R-:W-:Y:S01]  /*0470*/  LOP3.LUT R5, R5, 0xfffffffc, RZ, 0xc0, !PT ;  /* 0xfffffffc05057812 */ /* 0x000fe200078ec0ff */
[----:B------:R-:W-:Y:S01]  /*0480*/  VOTEU.ALL UP0, P0 ;  /* 0x00000000003f7886 */ /* 0x000fe20000000000 */
[----:B------:R-:W-:Y:S01]  /*0490*/  ULDC UR4, c[0x0][0x154] ;  /* 0x0000550000047ab9 */ /* 0x000fe20000000800 */
[----:B------:R-:W-:Y:S02]  /*04a0*/  VOTEU.ALL UP1, P0 ;  /* 0x00000000003f7886 */ /* 0x000fe40000020000 */
[----:B------:R-:W0:Y:S01]  /*04b0*/  F2I.U32.TRUNC.NTZ R10, R10 ;  /* 0x0000000a000a7305 */ /* 0x000e22000020f000 */
[----:B------:R-:W-:Y:S01]  /*04c0*/  IMAD.IADD R5, R0, 0x1, -R5 ;  /* 0x0000000100057824 */ /* 0x000fe200078e0a05 */
[----:B------:R-:W5:Y:S01]  /*04d0*/  @!UP0 S2UR UR7, SR_CgaCtaId ;  /* 0x00000000000789c3 */ /* 0x000f620000008800 */
[----:B------:R-:W-:Y:S01]  /*04e0*/  @!UP0 UMOV UR6, 0x400 ;  /* 0x0000040000068882 */ /* 0x000fe20000000000 */
[----:B---3--:R-:W-:Y:S01]  /*04f0*/  ISETP.EQ.U32.AND P2, PT, R12, 0x1, PT ;  /* 0x000000010c00780c */ /* 0x008fe20003f42070 */
[----:B------:R-:W-:Y:S01]  /*0500*/  IMAD R8, R4, 0x4, R5 ;  /* 0x0000000404087824 */ /* 0x000fe200078e0205 */
[----:B--2---:R-:W-:-:S04]  /*0510*/  I2FP.F32.U32 R4, R2 ;  /* 0x0000000200047245 */ /* 0x004fc80000201000 */
[----:B------:R-:W-:Y:S01]  /*0520*/  LEA.HI R0, R8, R8, RZ, 0x1 ;  /* 0x0000000808007211 */ /* 0x000fe200078f08ff */
[----:B------:R-:W2:Y:S03]  /*0530*/  LDC R5, c[0x0][0x148] ;  /* 0x00005200ff057b82 */ /* 0x000ea60000000800 */
[----:B------:R-:W-:Y:S01]  /*0540*/  LOP3.LUT R9, R0, 0xfffffffe, RZ, 0xc0, !PT ;  /* 0xfffffffe00097812 */ /* 0x000fe200078ec0ff */
[----:B0-----:R-:W-:Y:S02]  /*0550*/  IMAD.MOV R14, RZ, RZ, -R10 ;  /* 0x000000ffff0e7224 */ /* 0x001fe400078e0a0a */
[----:B------:R-:W-:Y:S01]  /*0560*/  FMUL R10, R4, UR4 ;  /* 0x00000004040a7c20 */ /* 0x000fe20008400000 */
[----:B------:R-:W-:Y:S01]  /*0570*/  SHF.R.S32.HI R0, RZ, 0x1f, R3 ;  /* 0x0000001fff007819 */ /* 0x000fe20000011403 */
[----:B------:R-:W-:Y:S01]  /*0580*/  UMOV UR4, 0x20 ;  /* 0x0000002000047882 */ /* 0x000fe20000000000 */
[----:B-1----:R-:W-:Y:S01]  /*0590*/  IMAD R4, R11, R14, UR8 ;  /* 0x000000080b047e24 */ /* 0x002fe2000f8e020e */
[----:B------:R-:W-:-:S04]  /*05a0*/  @!UP0 UIADD3 UR4, -UR4, 0x100000, URZ ;  /* 0x0010000004048890 */ /* 0x000fc8000fffe13f */
[----:B------:R-:W-:Y:S02]  /*05b0*/  @!UP0 USHF.L.U32 UR5, UR4, 0xb, URZ ;  /* 0x0000000b04058899 */ /* 0x000fe4000800063f */
[----:B------:R-:W-:Y:S01]  /*05c0*/  @!UP0 USHF.L.U32 UR4, UR4, 0x1, URZ ;  /* 0x0000000104048899 */ /* 0x000fe2000800063f */
[----:B------:R-:W-:Y:S01]  /*05d0*/  IMAD.IADD R9, R8, 0x1, -R9 ;  /* 0x0000000108097824 */ /* 0x000fe200078e0a09 */
[----:B------:R-:W0:Y:S01]  /*05e0*/  F2I.U32.TRUNC.NTZ R10, R10 ;  /* 0x0000000a000a7305 */ /* 0x000e22000020f000 */
[----:B------:R-:W-:-:S03]  /*05f0*/  LEA.HI R0, R0, R3, RZ, 0x2 ;  /* 0x0000000300007211 */ /* 0x000fc600078f10ff */
[----:B------:R-:W-:Y:S01]  /*0600*/  ISETP.NE.AND P4, PT, R9, R4, PT ;  /* 0x000000040900720c */ /* 0x000fe20003f85270 */
[----:B------:R-:W-:Y:S01]  /*0610*/  IMAD.SHL.U32 R9, R8, 0x4, RZ ;  /* 0x0000000408097824 */ /* 0x000fe200078e00ff */
[----:B------:R-:W-:Y:S01]  /*0620*/  LOP3.LUT R0, R0, 0xfffffffc, RZ, 0xc0, !PT ;  /* 0xfffffffc00007812 */ /* 0x000fe200078ec0ff */
[----:B-----5:R-:W-:Y:S01]  /*0630*/  @!UP0 ULEA UR6, UR7, UR6, 0x18 ;  /* 0x0000000607068291 */ /* 0x020fe2000f8ec03f */
[----:B------:R-:W-:Y:S02]  /*0640*/  VOTEU.ALL UP0, P0 ;  /* 0x00000000003f7886 */ /* 0x000fe40000000000 */
[----:B------:R-:W-:Y:S01]  /*0650*/  LOP3.LUT R13, R8, 0xc, R9, 0x78, !PT ;  /* 0x0000000c080d7812 */ /* 0x000fe200078e7809 */
[----:B------:R-:W-:Y:S01]  /*0660*/  IMAD.IADD R0, R3, 0x1, -R0 ;  /* 0x0000000103007824 */ /* 0x000fe200078e0a00 */
[----:B------:R-:W-:Y:S01]  /*0670*/  LOP3.LUT P0, RZ, R7, 0x7, RZ, 0xc0, !PT ;  /* 0x0000000707ff7812 */ /* 0x000fe2000780c0ff */
[----:B------:R-:W-:Y:S02]  /*0680*/  IMAD.MOV.U32 R7, RZ, RZ, 0x1 ;  /* 0x00000001ff077424 */ /* 0x000fe400078e00ff */
[----:B0-----:R-:W-:Y:S01]  /*0690*/  IMAD.MOV R14, RZ, RZ, -R10 ;  /* 0x000000ffff0e7224 */ /* 0x001fe200078e0a0a */
[----:B------:R-:W-:Y:S01]  /*06a0*/  ISETP.NE.AND P1, PT, R0, 0x3, PT ;  /* 0x000000030000780c */ /* 0x000fe20003f25270 */
[----:B------:R-:W-:Y:S01]  /*06b0*/  VIADD R10, R6, 0xffffffff ;  /* 0xffffffff060a7836 */ /* 0x000fe20000000000 */
[----:B------:R-:W-:Y:S01]  /*06c0*/  @P4 LEA.HI R8, R13, R13, RZ, 0x1 ;  /* 0x0000000d0d084211 */ /* 0x000fe200078f08ff */
[----:B--2---:R-:W-:Y:S01]  /*06d0*/  IMAD R9, R5, R14, R2 ;  /* 0x0000000e05097224 */ /* 0x004fe200078e0202 */
[----:B------:R-:W-:Y:S01]  /*06e0*/  ISETP.EQ.OR P1, PT, R0, RZ, !P1 ;  /* 0x000000ff0000720c */ /* 0x000fe20004f22670 */
[----:B------:R0:W-:Y:S01]  /*06f0*/  STL [R1+0xa4], R13 ;  /* 0x0000a40d01007387 */ /* 0x0001e20000100800 */
[----:B------:R-:W-:-:S03]  /*0700*/  @P4 SHF.R.S32.HI R8, RZ, 0x1, R8 ;  /* 0x00000001ff084819 */ /* 0x000fc60000011408 */
[----:B------:R-:W1:Y:S02]  /*0710*/  FENCE.VIEW.ASYNC.S ;  /* 0x00000000000073c6 */ /* 0x000e640000000000 */
[----:B-1----:R0:W1:Y:S01]  /*0720*/  @!UP0 SYNCS.EXCH.64 URZ, [UR6+0x50], UR4 ;  /* 0x00005004063f85b2 */ /* 0x0020620008000100 */
[----:B------:R-:W-:Y:S02]  /*0730*/  ISETP.LT.U32.AND P0, PT, R13, 0x2, !P0 ;  /* 0x000000020d00780c */ /* 0x000fe40004701070 */
[----:B------:R-:W-:Y:S02]  /*0740*/  @P4 ISETP.NE.AND P5, PT, R8, R9, PT ;  /* 0x000000090800420c */ /* 0x000fe40003fa5270 */
[----:B------:R-:W-:Y:S02]  /*0750*/  ISETP.EQ.AND P1, PT, R6, RZ, P1 ;  /* 0x000000ff0600720c */ /* 0x000fe40000f22270 */
[----:B------:R-:W-:Y:S02]  /*0760*/  SEL R8, RZ, 0x1, !P0 ;  /* 0x00000001ff087807 */ /* 0x000fe40004000000 */
[----:B------:R-:W-:-:S02]  /*0770*/  @P4 SEL R7, RZ, 0x1, P5 ;  /* 0x00000001ff074807 */ /* 0x000fc40002800000 */
[----:B------:R-:W-:Y:S02]  /*0780*/  ISETP.GE.U32.AND P6, PT, R10, 0x2, PT ;  /* 0x000000020a00780c */ /* 0x000fe40003fc6070 */
[----:B------:R-:W-:Y:S02]  /*0790*/  SEL R6, RZ, 0x1, !P1 ;  /* 0x00000001ff067807 */ /* 0x000fe40004800000 */
[----:B------:R-:W-:Y:S01]  /*07a0*/  LOP3.LUT R7, R7, R8, RZ, 0xc0, !PT ;  /* 0x0000000807077212 */ /* 0x000fe200078ec0ff */
[----:B------:R0:W2:Y:S01]  /*07b0*/  @!UP1 SYNCS.EXCH.64 URZ, [UR6+0x58], UR4 ;  /* 0x00005804063f95b2 */ /* 0x0000a20008000100 */
[----:B------:R-:W-:Y:S01]  /*07c0*/  SEL R6, R6, 0x2, P6 ;  /* 0x0000000206067807 */ /* 0x000fe20003000000 */
[----:B------:R-:W-:Y:S02]  /*07d0*/  NOP ;  /* 0x0000000000007918 */ /* 0x000fe40000000000 */
[----:B------:R0:W-:Y:S04]  /*07e0*/  STL [R1+0xa0], R7 ;  /* 0x0000a00701007387 */ /* 0x0001e80000100800 */
[----:B------:R0:W-:Y:S01]  /*07f0*/  STL [R1+0xb8], R6 ;  /* 0x0000b80601007387 */ /* 0x0001e20000100800 */
[----:B-1----:R-:W-:Y:S05]  /*0800*/  @!P2 BRA `(.L_x_3) ;  /* 0x000000000008a947 */ /* 0x002fea0003800000 */
[----:B--2-4-:R-:W-:Y:S01]  /*0810*/  UCGABAR_ARV ;  /* 0x00000000000079c7 */ /* 0x014fe20008000000 */
[----:B------:R-:W-:Y:S05]  /*0820*/  BRA `(.L_x_4) ;  /* 0x0000000000047947 */ /* 0x000fea0003800000 */
.L_x_3:
[----:B--2-4-:R-:W-:Y:S01]  /*0830*/  NOP ;  /* 0x0000000000007918 */ /* 0x014fe20000000000 */
.L_x_4:
[----:B0-----:R-:W0:Y:S01]  /*0840*/  LDC R6, c[0x0][0x65c] ;  /* 0x00019700ff067b82 */ /* 0x001e220000000800 */
[----:B------:R-:W-:Y:S01]  /*0850*/  IMAD.MOV.U32 R7, RZ, RZ, RZ ;  /* 0x000000ffff077224 */ /* 0x000fe200078e00ff */
[----:B0-----:R-:W-:Y:S01]  /*0860*/  ISETP.NE.AND P1, PT, R6, 0x1, PT ;  /* 0x000000010600780c */ /* 0x001fe20003f25270 */
[----:B------:R-:W-:-:S12]  /*0870*/  IMAD.U32 R6, RZ, RZ, UR8 ;  /* 0x00000008ff067e24 */ /* 0x000fd8000f8e00ff */
[----:B------:R-:W0:Y:S01]  /*0880*/  @P1 LDC R9, c[0x0][0x10] ;  /* 0x00000400ff091b82 */ /* 0x000e220000000800 */
[----:B------:R-:W-:Y:S01]  /*0890*/  @P1 MOV R3, RZ ;  /* 0x000000ff00031202 */ /* 0x000fe20000000f00 */
[----:B------:R-:W-:-:S06]  /*08a0*/  @P1 IMAD.MOV.U32 R13, RZ, RZ, RZ ;  /* 0x000000ffff0d1224 */ /* 0x000fcc00078e00ff */
[----:B------:R-:W1:Y:S01]  /*08b0*/  @!P1 LDC R11, c[0x0][0xc] ;  /* 0x00000300ff0b9b82 */ /* 0x000e620000000800 */
[----:B0-----:R-:W-:-:S04]  /*08c0*/  @P1 IMAD.WIDE.U32 R8, R9, UR8, R2 ;  /* 0x0000000809081c25 */ /* 0x001fc8000f8e0002 */
[----:B------:R-:W-:Y:S02]  /*08d0*/  @P1 IMAD.MOV.U32 R15, RZ, RZ, R8 ;  /* 0x000000ffff0f1224 */ /* 0x000fe400078e0008 */
[----:B------:R-:W-:Y:S02]  /*08e0*/  @P1 IMAD.IADD R23, R9, 0x1, R13 ;  /* 0x0000000109171824 */ /* 0x000fe400078e020d */
[----:B-1----:R-:W-:-:S04]  /*08f0*/  @!P1 IMAD.WIDE.U32 R6, R2, R11, R6 ;  /* 0x0000000b02069225 */ /* 0x002fc800078e0006 */
[----:B------:R-:W-:Y:S02]  /*0900*/  @!P1 IMAD.MOV.U32 R15, RZ, RZ, R6 ;  /* 0x000000ffff0f9224 */ /* 0x000fe400078e0006 */
[----:B------:R-:W-:-:S03]  /*0910*/  @!P1 IMAD.MOV.U32 R23, RZ, RZ, R7 ;  /* 0x000000ffff179224 */ /* 0x000fc600078e0007 */
[----:B------:R0:W-:Y:S04]  /*0920*/  STL [R1+0xc4], R15 ;  /* 0x0000c40f01007387 */ /* 0x0001e80000100800 */
[----:B------:R0:W-:Y:S01]  /*0930*/  STL [R1+0xc0], R23 ;  /* 0x0000c01701007387 */ /* 0x0001e20000100800 */
[----:B------:R-:W-:Y:S05]  /*0940*/  @!P2 BRA `(.L_x_5) ;  /* 0x00000000000ca947 */ /* 0x000fea0003800000 */
[----:B------:R-:W-:Y:S01]  /*0950*/  UCGABAR_WAIT ;  /* 0x0000000000007dc7 */ /* 0x000fe20008000000 */
[----:B------:R-:W-:Y:S01]  /*0960*/  CCTL.IVALL ;  /* 0x00000000ff00798f */ /* 0x000fe20002000000 */
[----:B------:R-:W-:Y:S05]  /*0970*/  BRA `(.L_x_6) ;  /* 0x0000000000047947 */ /* 0x000fea0003800000 */
.L_x_5:
[----:B------:R-:W-:Y:S06]  /*0980*/  BAR.SYNC.DEFER_BLOCKING 0x0 ;  /* 0x0000000000007b1d */ /* 0x000fec0000010000 */
.L_x_6:
[----:B------:R-:W-:Y:S05]  /*0990*/  @!P3 BRA `(.L_x_7) ;  /* 0x000001b800b0b947 */ /* 0x000fea0003800000 */
[----:B------:R-:W-:-:S13]  /*09a0*/  ISETP.GT.U32.AND P0, PT, R10, 0x1, PT ;  /* 0x000000010a00780c */ /* 0x000fda0003f04070 */
[----:B------:R-:W-:Y:S05]  /*09b0*/  @P0 EXIT ;  /* 0x000000000000094d */ /* 0x000fea0003800000 */
[----:B------:R-:W-:Y:S01]  /*09c0*/  IMAD.MOV.U32 R6, RZ, RZ, -0x1 ;  /* 0xffffffffff067424 */ /* 0x000fe200078e00ff */
[----:B------:R-:W-:Y:S01]  /*09d0*/  ULDC.64 UR4, c[0x0][0x650] ;  /* 0x0001940000047ab9 */ /* 0x000fe20000000a00 */
[----:B------:R-:W-:Y:S01]  /*09e0*/  PRMT R0, RZ, 0x7610, R0 ;  /* 0x00007610ff007816 */ /* 0x000fe20000000000 */
[----:B------:R-:W-:Y:S01]  /*09f0*/  IMAD.MOV.U32 R18, RZ, RZ, -0x1 ;  /* 0xffffffffff127424 */ /* 0x000fe200078e00ff */
[----:B------:R-:W-:Y:S01]  /*0a00*/  ISETP.GE.U32.AND P0, PT, R15, UR4, PT ;  /* 0x000000040f007c0c */ /* 0x000fe2000bf06070 */
[----:B------:R1:W-:Y:S01]  /*0a10*/  STL [R1+0xbc], R6 ;  /* 0x0000bc0601007387 */ /* 0x0003e20000100800 */
[----:B------:R-:W-:Y:S02]  /*0a20*/  IMAD.MOV.U32 R19, RZ, RZ, -0x1 ;  /* 0xffffffffff137424 */ /* 0x000fe400078e00ff */
[----:B------:R-:W-:-:S13]  /*0a30*/  ISETP.GE.U32.AND.EX P0, PT, R23, UR5, PT, P0 ;  /* 0x0000000517007c0c */ /* 0x000fda000bf06100 */
[----:B-1----:R-:W-:Y:S05]  /*0a40*/  @P0 BRA `(.L_x_8) ;  /* 0x0000000400340947 */ /* 0x002fea0003800000 */
[----:B------:R-:W1:Y:S01]  /*0a50*/  LDC.64 R16, c[0x0][0x628] ;  /* 0x00018a00ff107b82 */ /* 0x000e620000000a00 */
[----:B------:R-:W-:Y:S02]  /*0a60*/  IMAD.MOV.U32 R6, RZ, RZ, R15 ;  /* 0x000000ffff067224 */ /* 0x000fe400078e000f */
[----:B------:R-:W-:-:S05]  /*0a70*/  IMAD.MOV.U32 R7, RZ, RZ, R23 ;  /* 0x000000ffff077224 */ /* 0x000fca00078e0017 */
[----:B------:R-:W2:Y:S08]  /*0a80*/  LDC R0, c[0x0][0x630] ;  /* 0x00018c00ff007b82 */ /* 0x000eb00000000800 */
[----:B------:R-:W3:Y:S01]  /*0a90*/  LDC.64 R18, c[0x0][0x620] ;  /* 0x00018800ff127b82 */ /* 0x000ee20000000a00 */
[----:B-1----:R-:W-:-:S04]  /*0aa0*/  ISETP.NE.U32.AND P0, PT, R16, RZ, PT ;  /* 0x000000ff1000720c */ /* 0x002fc80003f05070 */
[----:B------:R-:W-:-:S13]  /*0ab0*/  ISETP.NE.AND.EX P0, PT, R17, RZ, PT, P0 ;  /* 0x000000ff1100720c */ /* 0x000fda0003f05300 */
[----:B--23--:R-:W-:Y:S05]  /*0ac0*/  @!P0 BRA `(.L_x_9) ;  /* 0x0000000000288947 */ /* 0x00cfea0003800000 */
[----:B------:R-:W1:Y:S02]  /*0ad0*/  LDC R11, c[0x0][0x634] ;  /* 0x00018d00ff0b7b82 */ /* 0x000e640000000800 */
[----:B-1----:R-:W-:-:S05]  /*0ae0*/  IADD3 R11, P0, R15, R11, RZ ;  /* 0x0000000b0f0b7210 */ /* 0x002fca0007f1e0ff */
[----:B------:R-:W-:-:S04]  /*0af0*/  IMAD.X R13, RZ, RZ, R23, P0 ;  /* 0x000000ffff0d7224 */ /* 0x000fc800000e0617 */
[----:B------:R-:W-:-:S04]  /*0b00*/  IMAD.WIDE.U32 R6, R13, R16, RZ ;  /* 0x000000100d067225 */ /* 0x000fc800078e00ff */
[----:B------:R-:W-:-:S04]  /*0b10*/  IMAD.WIDE.U32 R8, P0, R11, R17, R6 ;  /* 0x000000110b087225 */ /* 0x000fc80007800006 */
[----:B------:R-:W-:Y:S01]  /*0b20*/  IMAD.WIDE.U32 R6, R11, R16, RZ ;  /* 0x000000100b067225 */ /* 0x000fe200078e00ff */
[----:B------:R-:W-:-:S03]  /*0b30*/  MOV R10, R9 ;  /* 0x00000009000a7202 */ /* 0x000fc60000000f00 */
[----:B------:R-:W-:Y:S01]  /*0b40*/  IMAD.X R11, RZ, RZ, RZ, P0 ;  /* 0x000000ffff0b7224 */ /* 0x000fe200000e06ff */
[----:B------:R-:W-:-:S05]  /*0b50*/  IADD3 RZ, P0, R7, R8, RZ ;  /* 0x0000000807ff7210 */ /* 0x000fca0007f1e0ff */
[----:B------:R-:W-:-:S08]  /*0b60*/  IMAD.WIDE.U32.X R6, R13, R17, R10, P0 ;  /* 0x000000110d067225 */ /* 0x000fd000000e040a */
.L_x_9:
[-CC-:B------:R-:W-:Y:S01]  /*0b70*/  SHF.R.U64 R22, R6, R0.reuse, R7.reuse ;  /* 0x0000000006167219 */ /* 0x180fe20000001207 */
[----:B------:R-:W1:Y:S01]  /*0b80*/  LDC.64 R20, c[0x0][0x640] ;  /* 0x00019000ff147b82 */ /* 0x000e620000000a00 */
[----:B------:R-:W-:Y:S01]  /*0b90*/  SHF.R.U32.HI R0, RZ, R0, R7 ;  /* 0x00000000ff007219 */ /* 0x000fe20000011607 */
[----:B------:R-:W-:Y:S01]  /*0ba0*/  IMAD.MOV.U32 R6, RZ, RZ, R15 ;  /* 0x000000ffff067224 */ /* 0x000fe200078e000f */
[----:B------:R-:W-:-:S05]  /*0bb0*/  IADD3 R3, P0, RZ, -R22, RZ ;  /* 0x80000016ff037210 */ /* 0x000fca0007f1e0ff */
[----:B------:R-:W2:Y:S01]  /*0bc0*/  LDC R8, c[0x0][0x618] ;  /* 0x00018600ff087b82 */ /* 0x000ea20000000800 */
[----:B------:R-:W-:-:S04]  /*0bd0*/  IMAD.X R7, RZ, RZ, ~R0, P0 ;  /* 0x000000ffff077224 */ /* 0x000fc800000e0e00 */
[----:B------:R-:W-:Y:S02]  /*0be0*/  IMAD R0, R7, R18, RZ ;  /* 0x0000001207007224 */ /* 0x000fe400078e02ff */
[----:B------:R-:W-:Y:S01]  /*0bf0*/  IMAD.MOV.U32 R7, RZ, RZ, R23 ;  /* 0x000000ffff077224 */ /* 0x000fe200078e0017 */
[----:B------:R-:W3:Y:S01]  /*0c00*/  LDC R12, c[0x0][0x608] ;  /* 0x00018200ff0c7b82 */ /* 0x000ee20000000800 */
[----:B0-----:R-:W-:Y:S02]  /*0c10*/  IMAD R23, R5, R14, R2 ;  /* 0x0000000e05177224 */ /* 0x001fe400078e0202 */
[----:B------:R-:W-:-:S04]  /*0c20*/  IMAD.WIDE.U32 R6, R3, R18, R6 ;  /* 0x0000001203067225 */ /* 0x000fc800078e0006 */
[----:B------:R-:W-:Y:S01]  /*0c30*/  IMAD R3, R3, R19, R0 ;  /* 0x0000001303037224 */ /* 0x000fe200078e0200 */
[----:B------:R-:W0:Y:S01]  /*0c40*/  LDC R16, c[0x0][0x658] ;  /* 0x00019600ff107b82 */ /* 0x000e220000000800 */
[----:B-1----:R-:W-:Y:S01]  /*0c50*/  ISETP.NE.U32.AND P0, PT, R20, RZ, PT ;  /* 0x000000ff1400720c */ /* 0x002fe20003f05070 */
[----:B------:R-:W-:Y:S02]  /*0c60*/  IMAD.MOV.U32 R19, RZ, RZ, 0x1 ;  /* 0x00000001ff137424 */ /* 0x000fe400078e00ff */
[----:B------:R-:W-:Y:S01]  /*0c70*/  IMAD.IADD R3, R7, 0x1, R3 ;  /* 0x0000000107037824 */ /* 0x000fe200078e0203 */
[----:B------:R-:W-:Y:S01]  /*0c80*/  ISETP.NE.AND.EX P0, PT, R21, RZ, PT, P0 ;  /* 0x000000ff1500720c */ /* 0x000fe20003f05300 */
[----:B------:R-:W-:Y:S02]  /*0c90*/  IMAD.MOV.U32 R7, RZ, RZ, -0x1 ;  /* 0xffffffffff077424 */ /* 0x000fe400078e00ff */
[----:B------:R-:W1:Y:S01]  /*0ca0*/  LDC R13, c[0x0][0x600] ;  /* 0x00018000ff0d7b82 */ /* 0x000e620000000800 */
[----:B--2---:R-:W-:-:S02]  /*0cb0*/  SHF.R.U64 R10, R6, R8, R3 ;  /* 0x00000008060a7219 */ /* 0x004fc40000001203 */
[----:B------:R-:W-:-:S05]  /*0cc0*/  SHF.R.U32.HI R3, RZ, R8, R3 ;  /* 0x00000008ff037219 */ /* 0x000fca0000011603 */
[----:B------:R-:W2:Y:S01]  /*0cd0*/  LDC R15, c[0x0][0x648] ;  /* 0x00019200ff0f7b82 */ /* 0x000ea20000000800 */
[-CC-:B---3--:R-:W-:Y:S02]  /*0ce0*/  SHF.R.U64 R24, R10, R12.reuse, R3.reuse ;  /* 0x0000000c0a187219 */ /* 0x188fe40000001203 */
[----:B------:R-:W-:-:S05]  /*0cf0*/  SHF.R.U32.HI R3, RZ, R12, R3 ;  /* 0x0000000cff037219 */ /* 0x000fca0000011603 */
[----:B------:R-:W3:Y:S01]  /*0d00*/  LDC R17, c[0x0][0x638] ;  /* 0x00018e00ff117b82 */ /* 0x000ee20000000800 */
[-CC-:B0-----:R-:W-:Y:S02]  /*0d10*/  SHF.R.U64 R12, R24, R16.reuse, R3.reuse ;  /* 0x00000010180c7219 */ /* 0x181fe40000001203 */
[-C--:B------:R-:W-:Y:S02]  /*0d20*/  SHF.L.U32 R0, R7, R16.reuse, RZ ;  /* 0x0000001007007219 */ /* 0x080fe400000006ff */
[----:B------:R-:W-:Y:S01]  /*0d30*/  SHF.R.U32.HI R3, RZ, R16, R3 ;  /* 0x00000010ff037219 */ /* 0x000fe20000011603 */
[----:B------:R-:W-:Y:S01]  /*0d40*/  IMAD.MOV.U32 R2, RZ, RZ, R12 ;  /* 0x000000ffff027224 */ /* 0x000fe200078e000c */
[----:B------:R-:W-:Y:S01]  /*0d50*/  LOP3.LUT R5, RZ, R0, RZ, 0x33, !PT ;  /* 0x00000000ff057212 */ /* 0x000fe200078e33ff */
[----:B------:R-:W0:Y:S01]  /*0d60*/  LDC R18, c[0x0][0x610] ;  /* 0x00018400ff127b82 */ /* 0x000e220000000800 */
[----:B------:R-:W-:Y:S05]  /*0d70*/  @!P0 BRA `(.L_x_10) ;  /* 0x0000000000288947 */ /* 0x000fea0003800000 */
[----:B------:R-:W4:Y:S02]  /*0d80*/  LDC R9, c[0x0][0x64c] ;  /* 0x00019300ff097b82 */ /* 0x000f240000000800 */
[----:B----4-:R-:W-:-:S05]  /*0d90*/  IADD3 R9, P0, R12, R9, RZ ;  /* 0x000000090c097210 */ /* 0x010fca0007f1e0ff */
[----:B------:R-:W-:-:S04]  /*0da0*/  IMAD.X R11, RZ, RZ, R3, P0 ;  /* 0x000000ffff0b7224 */ /* 0x000fc800000e0603 */
[----:B------:R-:W-:-:S04]  /*0db0*/  IMAD.WIDE.U32 R2, R11, R20, RZ ;  /* 0x000000140b027225 */ /* 0x000fc800078e00ff */
[----:B------:R-:W-:-:S04]  /*0dc0*/  IMAD.WIDE.U32 R6, P0, R9, R21, R2 ;  /* 0x0000001509067225 */ /* 0x000fc80007800002 */
[----:B------:R-:W-:-:S04]  /*0dd0*/  IMAD.WIDE.U32 R2, R9, R20, RZ ;  /* 0x0000001409027225 */ /* 0x000fc800078e00ff */
[----:B------:R-:W-:Y:S01]  /*0de0*/  IMAD.X R9, RZ, RZ, RZ, P0 ;  /* 0x000000ffff097224 */ /* 0x000fe200000e06ff */
[----:B------:R-:W-:Y:S01]  /*0df0*/  IADD3 RZ, P0, R3, R6, RZ ;  /* 0x0000000603ff7210 */ /* 0x000fe20007f1e0ff */
[----:B------:R-:W-:-:S04]  /*0e00*/  IMAD.MOV.U32 R8, RZ, RZ, R7 ;  /* 0x000000ffff087224 */ /* 0x000fc800078e0007 */
[----:B------:R-:W-:-:S08]  /*0e10*/  IMAD.WIDE.U32.X R2, R11, R21, R8, P0 ;  /* 0x000000150b027225 */ /* 0x000fd000000e0408 */
.L_x_10:
[----:B------:R4:W-:Y:S01]  /*0e20*/  STL [R1+0xbc], R22 ;  /* 0x0000bc1601007387 */ /* 0x0009e20000100800 */
[----:B--2---:R-:W-:Y:S01]  /*0e30*/  SHF.R.U64 R2, R2, R15, R3 ;  /* 0x0000000f02027219 */ /* 0x004fe20000001203 */
[----:B-1----:R-:W-:Y:S01]  /*0e40*/  VIADD R3, R13, 0xffffffff ;  /* 0xffffffff0d037836 */ /* 0x002fe20000000000 */
[----:B------:R-:W-:Y:S02]  /*0e50*/  SHF.L.U32 R0, R19, R16, RZ ;  /* 0x0000001013007219 */ /* 0x000fe400000006ff */
[----:B------:R-:W-:Y:S01]  /*0e60*/  LOP3.LUT R5, R24, R5, RZ, 0xc0, !PT ;  /* 0x0000000518057212 */ /* 0x000fe200078ec0ff */
[----:B------:R-:W-:Y:S01]  /*0e70*/  IMAD.MOV R6, RZ, RZ, -R2 ;  /* 0x000000ffff067224 */ /* 0x000fe200078e0a02 */
[----:B------:R-:W-:Y:S02]  /*0e80*/  SEL R4, R4, R23, !P1 ;  /* 0x0000001704047207 */ /* 0x000fe40004800000 */
[----:B------:R-:W-:Y:S01]  /*0e90*/  LOP3.LUT R3, R10, R3, RZ, 0xc0, !PT ;  /* 0x000000030a037212 */ /* 0x000fe200078ec0ff */
[----:B------:R-:W-:-:S02]  /*0ea0*/  IMAD R5, R0, R2, R5 ;  /* 0x0000000200057224 */ /* 0x000fc400078e0205 */
[----:B---3--:R-:W-:Y:S02]  /*0eb0*/  IMAD R0, R6, R17, R12 ;  /* 0x0000001106007224 */ /* 0x008fe400078e020c */
[----:B0-----:R-:W-:Y:S02]  /*0ec0*/  IMAD R4, R5, R18, R4 ;  /* 0x0000001205047224 */ /* 0x001fe400078e0204 */
[----:B------:R-:W-:Y:S02]  /*0ed0*/  IMAD.MOV.U32 R2, RZ, RZ, 0x1 ;  /* 0x00000001ff027424 */ /* 0x000fe400078e00ff */
[----:B------:R-:W-:-:S03]  /*0ee0*/  IMAD R3, R0, R13, R3 ;  /* 0x0000000d00037224 */ /* 0x000fc600078e0203 */
[----:B------:R-:W-:Y:S02]  /*0ef0*/  PRMT R0, R2, 0x7610, R0 ;  /* 0x0000761002007816 */ /* 0x000fe40000000000 */
[----:B------:R-:W-:Y:S02]  /*0f00*/  SEL R19, R3, R4, !P1 ;  /* 0x0000000403137207 */ /* 0x000fe40004800000 */
[----:B----4-:R-:W-:-:S07]  /*0f10*/  SEL R18, R4, R3, !P1 ;  /* 0x0000000304127207 */ /* 0x010fce0004800000 */
.L_x_8:
[----:B------:R-:W-:-:S08]  /*0f20*/  NOP ;  /* 0x0000000000007918 */ /* 0x000fd00000000000 */
[----:B------:R-:W1:Y:S02]  /*0f30*/  USETMAXREG.TRY_ALLOC.CTAPOOL UP0, 0xe8 ;  /* 0x000000e8000079c8 */ /* 0x000e640008000600 */
[----:B-1----:R-:W-:-:S13]  /*0f40*/  PLOP3.LUT P0, PT, PT, PT, UP0, 0x80, 0x0 ;  /* 0x000000000000781c */ /* 0x002fda0003f0f008 */
[----:B------:R-:W-:Y:S05]  /*0f50*/  @!P0 BRA `(.L_x_8) ;  /* 0xfffffffc00f08947 */ /* 0x000fea000383ffff */
[----:B------:R-:W-:Y:S02]  /*0f60*/  ULDC.64 UR4, c[0x0][0x598] ;  /* 0x0001660000047ab9 */ /* 0x000fe40000000a00 */
[----:B------:R-:W-:-:S04]  /*0f70*/  ISETP.NE.U32.AND P0, PT, RZ, UR4, PT ;  /* 0x00000004ff007c0c */ /* 0x000fc8000bf05070 */
[----:B------:R-:W-:-:S13]  /*0f80*/  ISETP.NE.AND.EX P0, PT, RZ, UR5, PT, P0 ;  /* 0x00000005ff007c0c */ /* 0x000fda000bf05300 */
[----:B------:R-:W-:Y:S05]  /*0f90*/  @!P0 BRA `(.L_x_11) ;  /* 0x0000000000248947 */ /* 0x000fea0003800000 */
[----:B------:R-:W1:Y:S01]  /*0fa0*/  LDC.64 R2, c[0x0][0x598] ;  /* 0x00016600ff027b82 */ /* 0x000e620000000a00 */
[----:B------:R-:W-:Y:S02]  /*0fb0*/  ULDC.64 UR4, c[0x0][0x208] ;  /* 0x0000820000047ab9 */ /* 0x000fe40000000a00 */
[----:B-1----:R-:W2:Y:S02]  /*0fc0*/  LDG.E.64 R2, desc[UR4][R2.64] ;  /* 0x0000000402027981 */ /* 0x002ea4000c1e1b00 */
[----:B--2---:R-:W-:-:S04]  /*0fd0*/  ISETP.NE.U32.AND P0, PT, R2, RZ, PT ;  /* 0x000000ff0200720c */ /* 0x004fc80003f05070 */
[----:B------:R-:W-:-:S13]  /*0fe0*/  ISETP.NE.AND.EX P0, PT, R3, RZ, PT, P0 ;  /* 0x000000ff0300720c */ /* 0x000fda0003f05300 */
[----:B------:R-:W-:Y:S05]  /*0ff0*/  @!P0 BRA `(.L_x_11) ;  /* 0x00000000000c8947 */ /* 0x000fea0003800000 */
[----:B------:R-:W-:Y:S02]  /*1000*/  ULDC.64 UR4, c[0x0][0x208] ;  /* 0x0000820000047ab9 */ /* 0x000fe40000000a00 */
[----:B------:R1:W5:Y:S01]  /*1010*/  LD.E R2, desc[UR4][R2.64] ;  /* 0x0000000402027980 */ /* 0x000362000c101900 */
[----:B------:R-:W-:Y:S05]  /*1020*/  BRA `(.L_x_12) ;  /* 0x0000000000287947 */ /* 0x000fea0003800000 */
.L_x_11:
[----:B------:R-:W-:Y:S02]  /*1030*/  ULDC.64 UR4, c[0x0][0x588] ;  /* 0x0001620000047ab9 */ /* 0x000fe40000000a00 */
[----:B------:R-:W-:-:S04]  /*1040*/  ISETP.NE.U32.AND P0, PT, RZ, UR4, PT ;  /* 0x00000004ff007c0c */ /* 0x000fc8000bf05070 */
[----:B------:R-:W-:-:S13]  /*1050*/  ISETP.NE.AND.EX P0, PT, RZ, UR5, PT, P0 ;  /* 0x00000005ff007c0c */ /* 0x000fda000bf05300 */
[----:B------:R-:W-:Y:S05]  /*1060*/  @!P0 BRA `(.L_x_13) ;  /* 0x0000000000108947 */ /* 0x000fea0003800000 */
[----:B------:R-:W1:Y:S01]  /*1070*/  LDC.64 R2, c[0x0][0x588] ;  /* 0x00016200ff027b82 */ /* 0x000e620000000a00 */
[----:B------:R-:W-:Y:S02]  /*1080*/  ULDC.64 UR4, c[0x0][0x208] ;  /* 0x0000820000047ab9 */ /* 0x000fe40000000a00 */
[----:B-1----:R2:W5:Y:S01]  /*1090*/  LDG.E R2, desc[UR4][R2.64] ;  /* 0x0000000402027981 */ /* 0x002562000c1e1900 */
[----:B------:R-:W-:Y:S05]  /*10a0*/  BRA `(.L_x_12) ;  /* 0x0000000000087947 */ /* 0x000fea0003800000 */
.L_x_13:
[----:B------:R-:W-:Y:S02]  /*10b0*/  ULDC UR4, c[0x0][0x580] ;  /* 0x0001600000047ab9 */ /* 0x000fe40000000800 */
[----:B------:R-:W-:-:S07]  /*10c0*/  MOV R2, UR4 ;  /* 0x0000000400027c02 */ /* 0x000fce0008000f00 */
.L_x_12:
[----:B------:R-:W-:Y:S02]  /*10d0*/  ULDC.64 UR4, c[0x0][0x5a0] ;  /* 0x0001680000047ab9 */ /* 0x000fe40000000a00 */
[----:B------:R-:W-:-:S04]  /*10e0*/  ISETP.NE.U32.AND P0, PT, RZ, UR4, PT ;  /* 0x00000004ff007c0c */ /* 0x000fc8000bf05070 */
[----:B------:R-:W-:-:S13]  /*10f0*/  ISETP.NE.AND.EX P0, PT, RZ, UR5, PT, P0 ;  /* 0x00000005ff007c0c */ /* 0x000fda000bf05300 */
[----:B------:R-:W-:Y:S05]  /*1100*/  @!P0 BRA `(.L_x_14) ;  /* 0x0000000000248947 */ /* 0x000fea0003800000 */
[----:B------:R-:W3:Y:S01]  /*1110*/  LDC.64 R4, c[0x0][0x5a0] ;  /* 0x00016800ff047b82 */ /* 0x000ee20000000a00 */
[----:B------:R-:W-:Y:S02]  /*1120*/  ULDC.64 UR4, c[0x0][0x208] ;  /* 0x0000820000047ab9 */ /* 0x000fe40000000a00 */
[----:B---3--:R-:W3:Y:S02]  /*1130*/  LDG.E.64 R4, desc[UR4][R4.64] ;  /* 0x0000000404047981 */ /* 0x008ee4000c1e1b00 */
[----:B---3--:R-:W-:-:S04]  /*1140*/  ISETP.NE.U32.AND P0, PT, R4, RZ, PT ;  /* 0x000000ff0400720c */ /* 0x008fc80003f05070 */
[----:B------:R-:W-:-:S13]  /*1150*/  ISETP.NE.AND.EX P0, PT, R5, RZ, PT, P0 ;  /* 0x000000ff0500720c */ /* 0x000fda0003f05300 */
[----:B------:R-:W-:Y:S05]  /*1160*/  @!P0 BRA `(.L_x_14) ;  /* 0x00000000000c8947 */ /* 0x000fea0003800000 */
[----:B------:R-:W-:Y:S02]  /*1170*/  ULDC.64 UR4, c[0x0][0x208] ;  /* 0x0000820000047ab9 */ /* 0x000fe40000000a00 */
[----:B------:R3:W5:Y:S01]  /*1180*/  LD.E R16, desc[UR4][R4.64] ;  /* 0x0000000404107980 */ /* 0x000762000c101900 */
[----:B------:R-:W-:Y:S05]  /*1190*/  BRA `(.L_x_15) ;  /* 0x0000000000287947 */ /* 0x000fea0003800000 */
.L_x_14:
[----:B------:R-:W-:Y:S02]  /*11a0*/  ULDC.64 UR4, c[0x0][0x590] ;  /* 0x0001640000047ab9 */ /* 0x000fe40000000a00 */
[----:B------:R-:W-:-:S04]  /*11b0*/  ISETP.NE.U32.AND P0, PT, RZ, UR4, PT ;  /* 0x00000004ff007c0c */ /* 0x000fc8000bf05070 */
[----:B------:R-:W-:-:S13]  /*11c0*/  ISETP.NE.AND.EX P0, PT, RZ, UR5, PT, P0 ;  /* 0x00000005ff007c0c */ /* 0x000fda000bf05300 */
[----:B------:R-:W-:Y:S05]  /*11d0*/  @!P0 BRA `(.L_x_16) ;  /* 0x0000000000108947 */ /* 0x000fea0003800000 */
[----:B------:R-:W3:Y:S01]  /*11e0*/  LDC.64 R16, c[0x0][0x590] ;  /* 0x00016400ff107b82 */ /* 0x000ee20000000a00 */
[----:B------:R-:W-:Y:S02]  /*11f0*/  ULDC.64 UR4, c[0x0][0x208] ;  /* 0x0000820000047ab9 */ /* 0x000fe40000000a00 */
[----:B---3--:R4:W5:Y:S01]  /*1200*/  LDG.E R16, desc[UR4][R16.64] ;  /* 0x0000000410107981 */ /* 0x008962000c1e1900 */
[----:B------:R-:W-:Y:S05]  /*1210*/  BRA `(.L_x_15) ;  /* 0x0000000000087947 */ /* 0x000fea0003800000 */
.L_x_16:
[----:B------:R-:W-:Y:S02]  /*1220*/  ULDC UR4, c[0x0][0x584] ;  /* 0x0001610000047ab9 */ /* 0x000fe40000000800 */
[----:B------:R-:W-:-:S07]  /*1230*/  IMAD.U32 R16, RZ, RZ, UR4 ;  /* 0x00000004ff107e24 */ /* 0x000fce000f8e00ff */
.L_x_15:
[----:B------:R-:W-:-:S13]  /*1240*/  LOP3.LUT P0, RZ, R0, 0xff, RZ, 0xc0, !PT ;  /* 0x000000ff00ff7812 */ /* 0x000fda000780c0ff */
[----:B------:R-:W-:Y:S05]  /*1250*/  @!P0 EXIT ;  /* 0x000000000000894d */ /* 0x000fea0003800000 */
[----:B------:R-:W-:Y:S02]  /*1260*/  ULDC UR4, c[0x0][0x28c] ;  /* 0x0000a30000047ab9 */ /* 0x000fe40000000800 */
[----:B------:R-:W-:-:S04]  /*1270*/  UIADD3 UR4, UR4, 0x3f, URZ ;  /* 0x0000003f04047890 */ /* 0x000fc8000fffe03f */
[----:B------:R-:W-:-:S04]  /*1280*/  USHF.R.S32.HI UR5, URZ, 0x1f, UR4 ;  /* 0x0000001f3f057899 */ /* 0x000fc80008011404 */
[----:B------:R-:W-:-:S03]  /*1290*/  ULEA.HI UR5, UR5, UR4, URZ, 0x6 ;  /* 0x0000000405057291 */ /* 0x000fc6000f8f303f */
[----:B------:R-:W-:Y:S01]  /*12a0*/  UMOV UR4, URZ ;  /* 0x0000003f00047c82 */ /* 0x000fe20008000000 */
[----:B------:R-:W-:Y:S01]  /*12b0*/  USHF.R.S32.HI UR6, URZ, 0x6, UR5 ;  /* 0x000000063f067899 */ /* 0x000fe20008011405 */
[----:B-12---:R-:W-:Y:S02]  /*12c0*/  IMAD.U32 R3, RZ, RZ, UR4 ;  /* 0x00000004ff037e24 */ /* 0x006fe4000f8e00ff */
[----:B------:R-:W-:Y:S02]  /*12d0*/  UMOV UR5, URZ ;  /* 0x0000003f00057c82 */ /* 0x000fe40008000000 */
[----:B------:R-:W-:Y:S02]  /*12e0*/  IMAD.U32 R0, RZ, RZ, UR5 ;  /* 0x00000005ff007e24 */ /* 0x000fe4000f8e00ff */
[----:B---3--:R-:W-:-:S05]  /*12f0*/  IMAD.U32 R4, RZ, RZ, UR6 ;  /* 0x00000006ff047e24 */ /* 0x008fca000f8e00ff */
[----:B------:R1:W-:Y:S04]  /*1300*/  STL [R1+0xe0], R4 ;  /* 0x0000e00401007387 */ /* 0x0003e80000100800 */
[----:B------:R1:W-:Y:S04]  /*1310*/  STL [R1+0xd4], R0 ;  /* 0x0000d40001007387 */ /* 0x0003e80000100800 */
[----:B------:R1:W-:Y:S02]  /*1320*/  STL [R1+0xcc], R3 ;  /* 0x0000cc0301007387 */ /* 0x0003e40000100800 */
.L_x_512:
[----:B-1----:R-:W1:Y:S01]  /*1330*/  S2R R0, SR_TID.X ;  /* 0x0000000000007919 */ /* 0x002e620000002100 */
[----:B--2---:R-:W2:Y:S01]  /*1340*/  S2UR UR7, SR_CgaCtaId ;  /* 0x00000000000779c3 */ /* 0x004ea20000008800 */
[----:B------:R-:W-:Y:S02]  /*1350*/  UMOV UR6, 0x400 ;  /* 0x0000040000067882 */ /* 0x000fe40000000000 */
[----:B--2---:R-:W-:-:S06]  /*1360*/  ULEA UR8, UR7, UR6, 0x18 ;  /* 0x0000000607087291 */ /* 0x004fcc000f8ec03f */
[----:B----4-:R-:W-:Y:S01]  /*1370*/  IMAD.U32 R17, RZ, RZ, UR8 ;  /* 0x00000008ff117e24 */ /* 0x010fe2000f8e00ff */
[----:B-1----:R-:W-:-:S04]  /*1380*/  LOP3.LUT R0, R0, 0x80, RZ, 0xc0, !PT ;  /* 0x0000008000007812 */ /* 0x002fc800078ec0ff */
[----:B------:R-:W-:-:S06]  /*1390*/  SHF.R.U32.HI R0, RZ, 0x7, R0 ;  /* 0x00000007ff007819 */ /* 0x000fcc0000011600 */
[----:B------:R-:W1:Y:S02]  /*13a0*/  SHFL.IDX PT, R0, R0, RZ, 0x1f ;  /* 0x00001fff00007589 */ /* 0x000e6400000e0000 */
[----:B-1----:R-:W-:-:S13]  /*13b0*/  R2UR UR4, R0 ;  /* 0x00000000000472ca */ /* 0x002fda00000e0000 */
[----:B------:R-:W-:-:S04]  /*13c0*/  ULEA.HI UR5, UR4, UR4, URZ, 0x1 ;  /* 0x0000000404057291 */ /* 0x000fc8000f8f083f */
[----:B------:R-:W-:-:S04]  /*13d0*/  ULOP3.LUT UR5, UR5, 0x7fffe, URZ, 0xc0, !UPT ;  /* 0x0007fffe05057892 */ /* 0x000fc8000f8ec03f */
[----:B------:R-:W-:-:S03]  /*13e0*/  UIADD3 UR5, UR4, -UR5, URZ ;  /* 0x8000000504057290 */ /* 0x000fc6000fffe03f */
[----:B------:R-:W-:Y:S01]  /*13f0*/  ULDC UR4, c[0x0][0x28c] ;  /* 0x0000a30000047ab9 */ /* 0x000fe20000000800 */
[----:B------:R-:W-:Y:S01]  /*1400*/  ULEA UR5, UR5, UR8, 0xd ;  /* 0x0000000805057291 */ /* 0x000fe2000f8e683f */
[----:B------:R-:W-:-:S03]  /*1410*/  ISETP.LT.AND P0, PT, RZ, UR4, PT ;  /* 0x00000004ff007c0c */ /* 0x000fc6000bf01270 */
[----:B------:R-:W-:-:S04]  /*1420*/  UIADD3 UR5, UR5, 0x100, URZ ;  /* 0x0000010005057890 */ /* 0x000fc8000fffe03f */
[----:B------:R-:W-:-:S04]  /*1430*/  USHF.R.U32.HI UR5, URZ, 0x4, UR5 ;  /* 0x000000043f057899 */ /* 0x000fc80008011605 */
[----:B------:R-:W-:Y:S02]  /*1440*/  ULOP3.LUT UR36, UR5, 0x3fff, URZ, 0xc0, !UPT ;  /* 0x00003fff05247892 */ /* 0x000fe4000f8ec03f */
[----:B0-----:R-:W-:Y:S10]  /*1450*/  @P0 BRA `(.L_x_17) ;  /* 0x0000000000400947 */ /* 0x001ff40003800000 */
[----:B------:R-:W-:Y:S01]  /*1460*/  MOV R0, 0x0 ;  /* 0x0000000000007802 */ /* 0x000fe20000000f00 */
[----:B------:R-:W-:Y:S01]  /*1470*/  ULDC.64 UR4, c[0x4][0x68] ;  /* 0x01001a0000047ab9 */ /* 0x000fe20000000a00 */
[----:B------:R-:W-:Y:S01]  /*1480*/  ULDC.64 UR6, c[0x4][0x8] ;  /* 0x0100020000067ab9 */ /* 0x000fe20000000a00 */
[----:B------:R-:W-:Y:S01]  /*1490*/  IMAD.U32 R4, RZ, RZ, UR4 ;  /* 0x00000004ff047e24 */ /* 0x000fe2000f8e00ff */
[----:B0-----:R0:W1:Y:S01]  /*14a0*/  LDC.64 R14, c[0x4][R0] ;  /* 0x01000000000e7b82 */ /* 0x0010620000000a00 */
[----:B------:R-:W-:Y:S01]  /*14b0*/  IMAD.U32 R5, RZ, RZ, UR5 ;  /* 0x00000005ff057e24 */ /* 0x000fe2000f8e00ff */
[----:B------:R-:W-:Y:S01]  /*14c0*/  ULDC.64 UR4, c[0x4][0x70] ;  /* 0x01001c0000047ab9 */ /* 0x000fe20000000a00 */
[----:B------:R-:W-:Y:S01]  /*14d0*/  IMAD.U32 R10, RZ, RZ, UR6 ;  /* 0x00000006ff0a7e24 */ /* 0x000fe2000f8e00ff */
[----:B------:R-:W-:Y:S01]  /*14e0*/  MOV R13, RZ ;  /* 0x000000ff000d7202 */ /* 0x000fe20000000f00 */
[----:B------:R-:W-:Y:S02]  /*14f0*/  IMAD.U32 R6, RZ, RZ, UR4 ;  /* 0x00000004ff067e24 */ /* 0x000fe4000f8e00ff */
[----:B------:R-:W-:-:S02]  /*1500*/  IMAD.U32 R7, RZ, RZ, UR5 ;  /* 0x00000005ff077e24 */ /* 0x000fc4000f8e00ff */
[----:B------:R-:W-:Y:S02]  /*1510*/  IMAD.U32 R11, RZ, RZ, UR7 ;  /* 0x00000007ff0b7e24 */ /* 0x000fe4000f8e00ff */
[----:B------:R-:W-:Y:S02]  /*1520*/  IMAD.MOV.U32 R8, RZ, RZ, 0x1e1 ;  /* 0x000001e1ff087424 */ /* 0x000fe400078e00ff */
[----:B0-----:R-:W-:-:S07]  /*1530*/  IMAD.MOV.U32 R12, RZ, RZ, 0x1 ;  /* 0x00000001ff0c7424 */ /* 0x001fce00078e00ff */
[----:B------:R-:W-:-:S07]  /*1540*/  LEPC R20, `(.L_x_17) ;  /* 0x000000001014794e */ /* 0x000fce0000000000 */
[----:B-1---5:R-:W-:Y:S05]  /*1550*/  CALL.ABS.NOINC R14 ;  /* 0x000000000e007343 */ /* 0x022fea0003c00000 */
.L_x_17:
[----:B------:R-:W2:Y:S02]  /*1560*/  LDL R20, [R1+0xb8] ;  /* 0x0000b80001147983 */ /* 0x000ea40000100800 */
[----:B--2---:R-:W-:-:S04]  /*1570*/  LOP3.LUT R0, R20, 0x1, RZ, 0xfc, !PT ;  /* 0x0000000114007812 */ /* 0x004fc800078efcff */
[----:B------:R-:W-:-:S13]  /*1580*/  ISETP.NE.AND P0, PT, R0, 0x3, PT ;  /* 0x000000030000780c */ /* 0x000fda0003f05270 */
[----:B------:R-:W-:Y:S05]  /*1590*/  @!P0 BRA `(.L_x_18) ;  /* 0x0000000000048947 */ /* 0x000fea0003800000 */
[----:B------:R-:W-:Y:S01]  /*15a0*/  BPT.TRAP 0x1 ;  /* 0x000000040000795c */ /* 0x000fe20000300000 */
.L_x_18:
[----:B------:R-:W2:Y:S04]  /*15b0*/  LDL R3, [R1+0xcc] ;  /* 0x0000cc0001037983 */ /* 0x000ea80000100800 */
[----:B------:R-:W3:Y:S01]  /*15c0*/  LDL R0, [R1+0xd4] ;  /* 0x0000d40001007983 */ /* 0x000ee20000100800 */
[----:B------:R-:W-:Y:S02]  /*15d0*/  R2UR UR4, R17 ;  /* 0x00000000110472ca */ /* 0x000fe400000e0000 */
[----:B--2---:R-:W-:Y:S02]  /*15e0*/  R2UR UR6, R3 ;  /* 0x00000000030672ca */ /* 0x004fe400000e0000 */
[----:B---3--:R-:W-:-:S11]  /*15f0*/  R2UR UR5, R0 ;  /* 0x00000000000572ca */ /* 0x008fd600000e0000 */
[----:B------:R-:W-:Y:S02]  /*1600*/  IMAD.U32 R3, RZ, RZ, UR6 ;  /* 0x00000006ff037e24 */ /* 0x000fe4000f8e00ff */
[----:B------:R-:W-:-:S03]  /*1610*/  IMAD.U32 R0, RZ, RZ, UR5 ;  /* 0x00000005ff007e24 */ /* 0x000fc6000f8e00ff */
[----:B------:R-:W-:Y:S02]  /*1620*/  LEA R3, R3, UR4, 0x3 ;  /* 0x0000000403037c11 */ /* 0x000fe4000f8e18ff */
[----:B------:R-:W-:-:S04]  /*1630*/  SHF.L.U32 R0, R0, 0x1f, RZ ;  /* 0x0000001f00007819 */ /* 0x000fc800000006ff */
[----:B------:R1:W2:Y:S01]  /*1640*/  SYNCS.PHASECHK.TRANS64.TRYWAIT P1, [R3+URZ], R0 ;  /* 0x00000000030075a7 */ /* 0x0002a2000802017f */
[----:B------:R-:W-:Y:S05]  /*1650*/  @!P0 BRA `(.L_x_19) ;  /* 0x0000000000048947 */ /* 0x000fea0003800000 */
[----:B------:R-:W-:Y:S01]  /*1660*/  BPT.TRAP 0x1 ;  /* 0x000000040000795c */ /* 0x000fe20000300000 */
.L_x_19:
[----:B--2---:R-:W-:Y:S05]  /*1670*/  @P1 BRA `(.L_x_20) ;  /* 0x0000000000081947 */ /* 0x004fea0003800000 */
[----:B------:R-:W2:Y:S02]  /*1680*/  SYNCS.PHASECHK.TRANS64.TRYWAIT P1, [R3+URZ], R0 ;  /* 0x00000000030075a7 */ /* 0x000ea4000802017f */
[----:B--2---:R-:W-:Y:S05]  /*1690*/  @!P1 BRA `(.L_x_21) ;  /* 0x000001c400109947 */ /* 0x004fea0003800000 */
.L_x_20:
[----:B------:R-:W3:Y:S02]  /*16a0*/  LDL R4, [R1+0xe0] ;  /* 0x0000e00001047983 */ /* 0x000ee40000100800 */
[----:B---3--:R-:W-:-:S13]  /*16b0*/  R2UR UR5, R4 ;  /* 0x00000000040572ca */ /* 0x008fda00000e0000 */
[----:B------:R-:W-:-:S04]  /*16c0*/  UISETP.LT.AND UP0, UPT, UR5, 0x1, UPT ;  /* 0x000000010500788c */ /* 0x000fc8000bf01270 */
[----:B------:R-:W-:-:S06]  /*16d0*/  USEL UR4, UR5, 0x1, UP0 ;  /* 0x0000000105047887 */ /* 0x000fcc0008000000 */
[----:B------:R-:W-:-:S05]  /*16e0*/  IMAD.U32 R8, RZ, RZ, UR4 ;  /* 0x00000004ff087e24 */ /* 0x000fca000f8e00ff */
[----:B------:R-:W-:Y:S01]  /*16f0*/  IADD3 R8, -R8, UR5, RZ ;  /* 0x0000000508087c10 */ /* 0x000fe2000fffe1ff */
[----:B------:R-:W-:Y:S05]  /*1700*/  WARPSYNC.ALL ;  /* 0x0000000000007948 */ /* 0x000fea0003800000 */
[----:B------:R-:W-:Y:S01]  /*1710*/  ISETP.GE.AND P1, PT, R8, 0x1, PT ;  /* 0x000000010800780c */ /* 0x000fe20003f26270 */
[----:B------:R3:W-:Y:S04]  /*1720*/  STL [R1+0x1bc], R8 ;  /* 0x0001bc0801007387 */ /* 0x0007e80000100800 */
[----:B-----5:R-:W-:Y:S04]  /*1730*/  STL [R1+0x1b8], R2 ;  /* 0x0001b80201007387 */ /* 0x020fe80000100800 */
[----:B0-----:R-:W4:Y:S01]  /*1740*/  LDL R15, [R1+0xcc] ;  /* 0x0000cc00010f7983 */ /* 0x001f220000100800 */
[----:B------:R-:W-:Y:S01]  /*1750*/  R2UR UR4, R17 ;  /* 0x00000000110472ca */ /* 0x000fe200000e0000 */
[----:B------:R-:W-:Y:S01]  /*1760*/  ULOP3.LUT UR5, UR36, 0x10000, URZ, 0xfc, !UPT ;  /* 0x0001000024057892 */ /* 0x000fe2000f8efc3f */
[----:B------:R-:W-:Y:S01]  /*1770*/  WARPGROUP.ARRIVE ;  /* 0x00000000000079c5 */ /* 0x000fe20000000000 */
[----:B------:R-:W-:Y:S01]  /*1780*/  UMOV UR37, 0x40000040 ;  /* 0x4000004000257882 */ /* 0x000fe20000000000 */
[----:B------:R-:W-:Y:S01]  /*1790*/  UMOV UR39, 0x40000040 ;  /* 0x4000004000277882 */ /* 0x000fe20000000000 */
[----:B------:R-:W-:Y:S01]  /*17a0*/  STL.64 [R1+0x1b0], R18 ;  /* 0x0001b01201007387 */ /* 0x000fe20000100a00 */
[----:B------:R-:W-:Y:S01]  /*17b0*/  UMOV UR13, UR37 ;  /* 0x00000025000d7c82 */ /* 0x000fe20008000000 */
[----:B------:R-:W-:Y:S01]  /*17c0*/  IMAD.U32 R6, RZ, RZ, UR5 ;  /* 0x00000005ff067e24 */ /* 0x000fe2000f8e00ff */
[----:B------:R-:W-:Y:S01]  /*17d0*/  UMOV UR15, 0x40000040 ;  /* 0x40000040000f7882 */ /* 0x000fe20000000000 */
[----:B------:R-:W-:Y:S01]  /*17e0*/  STL.64 [R1+0x1a8], R16 ;  /* 0x0001a81001007387 */ /* 0x000fe20000100a00 */
[----:B------:R-:W-:Y:S01]  /*17f0*/  UMOV UR17, UR37 ;  /* 0x0000002500117c82 */ /* 0x000fe20008000000 */
[----:B------:R-:W-:Y:S01]  /*1800*/  UMOV UR19, 0x40000040 ;  /* 0x4000004000137882 */ /* 0x000fe20000000000 */
[----:B------:R-:W-:Y:S01]  /*1810*/  UMOV UR33, UR37 ;  /* 0x0000002500217c82 */ /* 0x000fe20008000000 */
[----:B------:R-:W-:Y:S01]  /*1820*/  UIADD3 UR4, UR4, 0x18100, URZ ;  /* 0x0001810004047890 */ /* 0x000fe2000fffe03f */
[----:B------:R-:W-:Y:S01]  /*1830*/  UMOV UR35, 0x40000040 ;  /* 0x4000004000237882 */ /* 0x000fe20000000000 */
[----:B------:R-:W-:-:S02]  /*1840*/  UMOV UR9, UR37 ;  /* 0x0000002500097c82 */ /* 0x000fc40008000000 */
[----:B------:R-:W-:Y:S01]  /*1850*/  USHF.R.U32.HI UR4, URZ, 0x4, UR4 ;  /* 0x000000043f047899 */ /* 0x000fe20008011604 */
[----:B------:R-:W-:Y:S01]  /*1860*/  UMOV UR11, 0x40000040 ;  /* 0x40000040000b7882 */ /* 0x000fe20000000000 */
[----:B------:R-:W-:Y:S02]  /*1870*/  UMOV UR29, UR37 ;  /* 0x00000025001d7c82 */ /* 0x000fe40008000000 */
[----:B------:R-:W-:Y:S01]  /*1880*/  ULOP3.LUT UR4, UR4, 0x3fff, URZ, 0xc0, !UPT ;  /* 0x00003fff04047892 */ /* 0x000fe2000f8ec03f */
[----:B------:R-:W-:Y:S01]  /*1890*/  UMOV UR31, 0x40000040 ;  /* 0x40000040001f7882 */ /* 0x000fe20000000000 */
[----:B------:R-:W-:Y:S02]  /*18a0*/  UMOV UR25, UR37 ;  /* 0x0000002500197c82 */ /* 0x000fe40008000000 */
[----:B------:R-:W-:Y:S01]  /*18b0*/  ULOP3.LUT UR7, UR4, 0x10000, URZ, 0xfc, !UPT ;  /* 0x0001000004077892 */ /* 0x000fe2000f8efc3f */
[----:B------:R-:W-:Y:S01]  /*18c0*/  UMOV UR27, 0x40000040 ;  /* 0x40000040001b7882 */ /* 0x000fe20000000000 */
[----:B------:R-:W-:Y:S01]  /*18d0*/  UMOV UR49, UR37 ;  /* 0x0000002500317c82 */ /* 0x000fe20008000000 */
[----:B------:R-:W-:Y:S01]  /*18e0*/  UMOV UR51, 0x40000040 ;  /* 0x4000004000337882 */ /* 0x000fe20000000000 */
[----:B------:R-:W-:-:S02]  /*18f0*/  UMOV UR45, UR37 ;  /* 0x00000025002d7c82 */ /* 0x000fc40008000000 */
[----:B------:R-:W-:Y:S01]  /*1900*/  IMAD.U32 R7, RZ, RZ, UR7 ;  /* 0x00000007ff077e24 */ /* 0x000fe2000f8e00ff */
[----:B------:R-:W-:Y:S01]  /*1910*/  UMOV UR47, 0x40000040 ;  /* 0x40000040002f7882 */ /* 0x000fe20000000000 */
[----:B------:R-:W-:Y:S01]  /*1920*/  UMOV UR41, UR37 ;  /* 0x0000002500297c82 */ /* 0x000fe20008000000 */
[----:B------:R-:W-:Y:S01]  /*1930*/  UMOV UR43, 0x40000040 ;  /* 0x40000040002b7882 */ /* 0x000fe20000000000 */
[----:B------:R-:W-:Y:S01]  /*1940*/  UMOV UR53, UR37 ;  /* 0x0000002500357c82 */ /* 0x000fe20008000000 */
[----:B------:R-:W-:Y:S01]  /*1950*/  UMOV UR55, 0x40000040 ;  /* 0x4000004000377882 */ /* 0x000fe20000000000 */
[----:B------:R-:W-:Y:S01]  /*1960*/  UMOV UR57, UR37 ;  /* 0x0000002500397c82 */ /* 0x000fe20008000000 */
[----:B------:R-:W-:Y:S01]  /*1970*/  UMOV UR59, 0x40000040 ;  /* 0x40000040003b7882 */ /* 0x000fe20000000000 */
[----:B------:R-:W-:Y:S01]  /*1980*/  UMOV UR21, 0x40000040 ;  /* 0x4000004000157882 */ /* 0x000fe20000000000 */
[----:B----4-:R-:W-:Y:S01]  /*1990*/  R2UR UR6, R15 ;  /* 0x000000000f0672ca */ /* 0x010fe200000e0000 */
[----:B------:R-:W-:Y:S04]  /*19a0*/  STL [R1+0x1c0], R15 ;  /* 0x0001c00f01007387 */ /* 0x000fe80000100800 */
[----:B------:R-:W-:Y:S04]  /*19b0*/  STL [R1+0x1c4], R6 ;  /* 0x0001c40601007387 */ /* 0x000fe80000100800 */
[----:B------:R0:W-:Y:S04]  /*19c0*/  STL [R1+0x1c8], R7 ;  /* 0x0001c80701007387 */ /* 0x0001e80000100800 */
[----:B------:R-:W-:-:S02]  /*19d0*/  UIMAD UR60, UR6, 0x600, UR5 ;  /* 0x00000600063c78a4 */ /* 0x000fc4000f8e0205 */
[----:B------:R-:W-:Y:S02]  /*19e0*/  UIMAD UR4, UR6, 0x780, UR7 ;  /* 0x00000780060478a4 */ /* 0x000fe4000f8e0207 */
[----:B------:R-:W-:Y:S02]  /*19f0*/  UIADD3 UR20, UR60, 0x400, URZ ;  /* 0x000004003c147890 */ /* 0x000fe4000fffe03f */
[----:B------:R-:W-:Y:S01]  /*1a00*/  UIADD3 UR6, UR4, 0x80, URZ ;  /* 0x0000008004067890 */ /* 0x000fe2000fffe03f */
[----:B------:R-:W-:Y:S02]  /*1a10*/  UMOV UR36, UR60 ;  /* 0x0000003c00247c82 */ /* 0x000fe40008000000 */
[----:B------:R-:W-:Y:S01]  /*1a20*/  UMOV UR38, UR4 ;  /* 0x0000000400267c82 */ /* 0x000fe20008000000 */
[----:B------:R-:W-:Y:S01]  /*1a30*/  UMOV UR12, UR36 ;  /* 0x00000024000c7c82 */ /* 0x000fe20008000000 */
[----:B------:R-:W-:Y:S01]  /*1a40*/  HGMMA.64x16x16.F32.BF16 R20, gdesc[UR36], RZ, !UPT, gsb0 ;  /* 0x00200000241479f0 */ /* 0x000fe2000c0018ff */
[----:B------:R-:W-:Y:S01]  /*1a50*/  UIADD3 UR7, UR4, 0x100, URZ ;  /* 0x0000010004077890 */ /* 0x000fe2000fffe03f */
[----:B------:R-:W-:Y:S01]  /*1a60*/  UMOV UR14, UR6 ;  /* 0x00000006000e7c82 */ /* 0x000fe20008000000 */
[----:B------:R-:W-:Y:S01]  /*1a70*/  UMOV UR16, UR36 ;  /* 0x0000002400107c82 */ /* 0x000fe20008000000 */
[----:B------:R-:W-:Y:S01]  /*1a80*/  UIADD3 UR34, UR4, 0x180, URZ ;  /* 0x0000018004227890 */ /* 0x000fe2000fffe03f */
[----:B------:R-:W-:-:S03]  /*1a90*/  UMOV UR32, UR36 ;  /* 0x0000002400207c82 */ /* 0x000fc60008000000 */
[----:B------:R-:W-:Y:S01]  /*1aa0*/  UMOV UR18, UR7 ;  /* 0x0000000700127c82 */ /* 0x000fe20008000000 */
[----:B------:R-:W-:Y:S01]  /*1ab0*/  UIADD3 UR10, UR4, 0x200, URZ ;  /* 0x00000200040a7890 */ /* 0x000fe2000fffe03f */
        /* <DEDUP_REMOVED lines=13> */
[----:B------:R-:W-:Y:S01]  /*1b90*/  UMOV UR6, UR18 ;  /* 0x0000001200067c82 */ /* 0x000fe20008000000 */
[----:B------:R-:W-:Y:S01]  /*1ba0*/  UMOV UR7, UR19 ;  /* 0x0000001300077c82 */ /* 0x000fe20008000000 */
[----:B------:R-:W-:Y:S01]  /*1bb0*/  UIADD3 UR58, UR4, 0x600, URZ ;  /* 0x00000600043a7890 */ /* 0x000fe2000fffe03f */
[----:B------:R-:W-:Y:S01]  /*1bc0*/  UMOV UR56, UR36 ;  /* 0x0000002400387c82 */ /* 0x000fe20008000000 */
[----:B------:R-:W-:Y:S01]  /*1bd0*/  UIADD3 UR5, UR60, 0x2, URZ ;  /* 0x000000023c057890 */ /* 0x000fe2000fffe03f */
[----:B------:R-:W-:-:S02]  /*1be0*/  WARPGROUP.DEPBAR.LE gsb0, 0x0 ;  /* 0x00008000000079c5 */ /* 0x000fc40000010000 */
[----:B---3--:R-:W-:Y:S02]  /*1bf0*/  IMAD.MOV.U32 R8, RZ, RZ, R20 ;  /* 0x000000ffff087224 */ /* 0x008fe400078e0014 */
[----:B0-----:R-:W-:Y:S02]  /*1c00*/  IMAD.MOV.U32 R7, RZ, RZ, R21 ;  /* 0x000000ffff077224 */ /* 0x001fe400078e0015 */
[----:B------:R-:W-:Y:S02]  /*1c10*/  IMAD.MOV.U32 R6, RZ, RZ, R22 ;  /* 0x000000ffff067224 */ /* 0x000fe400078e0016 */
[----:B------:R-:W-:Y:S02]  /*1c20*/  IMAD.MOV.U32 R5, RZ, RZ, R23 ;  /* 0x000000ffff057224 */ /* 0x000fe400078e0017 */
[----:B------:R-:W-:Y:S02]  /*1c30*/  IMAD.MOV.U32 R4, RZ, RZ, R24 ;  /* 0x000000ffff047224 */ /* 0x000fe400078e0018 */
[----:B-12---:R-:W-:-:S02]  /*1c40*/  IMAD.MOV.U32 R3, RZ, RZ, R25 ;  /* 0x000000ffff037224 */ /* 0x006fc400078e0019 */
[----:B------:R-:W-:Y:S02]  /*1c50*/  IMAD.MOV.U32 R2, RZ, RZ, R26 ;  /* 0x000000ffff027224 */ /* 0x000fe400078e001a */
[----:B------:R-:W-:Y:S02]  /*1c60*/  IMAD.MOV.U32 R0, RZ, RZ, R27 ;  /* 0x000000ffff007224 */ /* 0x000fe400078e001b */
[----:B------:R-:W-:-:S06]  /*1c70*/  WARPGROUP.ARRIVE ;  /* 0x00000000000079c5 */ /* 0x000fcc0000000000 */
[----:B------:R-:W-:Y:S01]  /*1c80*/  HGMMA.64x16x16.F32.BF16 R20, gdesc[UR12], RZ, !UPT, gsb0 ;  /* 0x002000000c1479f0 */ /* 0x000fe2000c0018ff */
[----:B------:R-:W-:Y:S01]  /*1c90*/  UMOV UR12, UR14 ;  /* 0x0000000e000c7c82 */ /* 0x000fe20008000000 */
[----:B------:R-:W-:Y:S01]  /*1ca0*/  UIADD3 UR14, UR4, 0x680, URZ ;  /* 0x00000680040e7890 */ /* 0x000fe2000fffe03f */
[----:B------:R-:W-:Y:S01]  /*1cb0*/  UMOV UR13, UR15 ;  /* 0x0000000f000d7c82 */ /* 0x000fe20008000000 */
[----:B------:R-:W-:Y:S01]  /*1cc0*/  UMOV UR15, 0x40000040 ;  /* 0x40000040000f7882 */ /* 0x000fe20000000000 */
[----:B------:R-:W-:Y:S02]  /*1cd0*/  WARPGROUP.DEPBAR.LE gsb0, 0x0 ;  /* 0x00008000000079c5 */ /* 0x000fe40000010000 */
[----:B------:R-:W-:Y:S01]  /*1ce0*/  WARPGROUP.ARRIVE ;  /* 0x00000000000079c5 */ /* 0x000fe20000000000 */
[----:B------:R-:W-:Y:S01]  /*1cf0*/  MOV R16, R20 ;  /* 0x0000001400107202 */ /* 0x000fe20000000f00 */
[----:B------:R-:W-:Y:S02]  /*1d00*/  IMAD.MOV.U32 R15, RZ, RZ, R21 ;  /* 0x000000ffff0f7224 */ /* 0x000fe400078e0015 */
[----:B------:R-:W-:-:S02]  /*1d10*/  IMAD.MOV.U32 R14, RZ, RZ, R22 ;  /* 0x000000ffff0e7224 */ /* 0x000fc400078e0016 */
[----:B------:R-:W-:Y:S01]  /*1d20*/  HGMMA.64x16x16.F32.BF16 R28, gdesc[UR16], RZ, !UPT, gsb0 ;  /* 0x00200000101c79f0 */ /* 0x000fe2000c0018ff */
[----:B------:R-:W-:Y:S01]  /*1d30*/  IMAD.MOV.U32 R13, RZ, RZ, R23 ;  /* 0x000000ffff0d7224 */ /* 0x000fe200078e0017 */
[----:B------:R-:W-:Y:S01]  /*1d40*/  UIADD3 UR18, UR4, 0x700, URZ ;  /* 0x0000070004127890 */ /* 0x000fe2000fffe03f */
[----:B------:R-:W-:Y:S01]  /*1d50*/  IMAD.MOV.U32 R12, RZ, RZ, R24 ;  /* 0x000000ffff0c7224 */ /* 0x000fe200078e0018 */
[----:B------:R-:W-:Y:S01]  /*1d60*/  UMOV UR16, UR36 ;  /* 0x0000002400107c82 */ /* 0x000fe20008000000 */
[----:B------:R-:W-:Y:S01]  /*1d70*/  IMAD.MOV.U32 R10, RZ, RZ, R26 ;  /* 0x000000ffff0a7224 */ /* 0x000fe200078e001a */
[----:B------:R-:W-:Y:S01]  /*1d80*/  UMOV UR17, UR37 ;  /* 0x0000002500117c82 */ /* 0x000fe20008000000 */
[----:B------:R-:W-:Y:S01]  /*1d90*/  IMAD.MOV.U32 R9, RZ, RZ, R27 ;  /* 0x000000ffff097224 */ /* 0x000fe200078e001b */
[----:B------:R-:W-:Y:S01]  /*1da0*/  UMOV UR19, 0x40000040 ;  /* 0x4000004000137882 */ /* 0x000fe20000000000 */
[----:B------:R-:W-:Y:S01]  /*1db0*/  IMAD.MOV.U32 R11, RZ, RZ, R25 ;  /* 0x000000ffff0b7224 */ /* 0x000fe200078e0019 */
[----:B------:R-:W-:Y:S01]  /*1dc0*/  UMOV UR22, UR18 ;  /* 0x0000001200167c82 */ /* 0x000fe20008000000 */
[----:B------:R-:W-:Y:S01]  /*1dd0*/  UMOV UR23, UR19 ;  /* 0x0000001300177c82 */ /* 0x000fe20008000000 */
[----:B------:R-:W-:-:S02]  /*1de0*/  WARPGROUP.DEPBAR.LE gsb0, 0x0 ;  /* 0x00008000000079c5 */ /* 0x000fc40000010000 */
[----:B------:R-:W-:Y:S01]  /*1df0*/  WARPGROUP.ARRIVE ;  /* 0x00000000000079c5 */ /* 0x000fe20000000000 */
[----:B------:R-:W-:Y:S01]  /*1e00*/  MOV R18, R34 ;  /* 0x0000002200127202 */ /* 0x000fe20000000f00 */
[----:B------:R-:W-:Y:S02]  /*1e10*/  IMAD.MOV.U32 R17, RZ, RZ, R35 ;  /* 0x000000ffff117224 */ /* 0x000fe400078e0023 */
[----:B------:R-:W-:Y:S02]  /*1e20*/  IMAD.MOV.U32 R20, RZ, RZ, R32 ;  /* 0x000000ffff147224 */ /* 0x000fe400078e0020 */
[----:B------:R-:W-:Y:S01]  /*1e30*/  HGMMA.64x16x16.F32.BF16 R208, gdesc[UR32], RZ, !UPT, gsb0 ;  /* 0x0020000020d079f0 */ /* 0x000fe2000c0018ff */
[----:B------:R-:W-:Y:S01]  /*1e40*/  IMAD.MOV.U32 R19, RZ, RZ, R33 ;  /* 0x000000ffff137224 */ /* 0x000fe200078e0021 */
[----:B------:R-:W-:Y:S01]  /*1e50*/  UMOV UR32, UR12 ;  /* 0x0000000c00207c82 */ /* 0x000fe20008000000 */
[----:B------:R-:W-:Y:S01]  /*1e60*/  IMAD.MOV.U32 R22, RZ, RZ, R30 ;  /* 0x000000ffff167224 */ /* 0x000fe200078e001e */
[----:B------:R-:W-:Y:S01]  /*1e70*/  UMOV UR33, UR13 ;  /* 0x0000000d00217c82 */ /* 0x000fe20008000000 */
[----:B------:R-:W-:Y:S01]  /*1e80*/  IMAD.MOV.U32 R21, RZ, RZ, R31 ;  /* 0x000000ffff157224 */ /* 0x000fe200078e001f */
[----:B------:R-:W-:Y:S01]  /*1e90*/  UMOV UR12, UR36 ;  /* 0x00000024000c7c82 */ /* 0x000fe20008000000 */
[----:B------:R-:W-:Y:S01]  /*1ea0*/  IMAD.MOV.U32 R24, RZ, RZ, R28 ;  /* 0x000000ffff187224 */ /* 0x000fe200078e001c */
[----:B------:R-:W-:Y:S01]  /*1eb0*/  UMOV UR13, UR37 ;  /* 0x00000025000d7c82 */ /* 0x000fe20008000000 */
[----:B------:R-:W-:Y:S01]  /*1ec0*/  IMAD.MOV.U32 R23, RZ, RZ, R29 ;  /* 0x000000ffff177224 */ /* 0x000fe200078e001d */
[----:B------:R-:W-:-:S02]  /*1ed0*/  WARPGROUP.DEPBAR.LE gsb0, 0x0 ;  /* 0x00008000000079c5 */ /* 0x000fc40000010000 */
[----:B------:R-:W-:Y:S01]  /*1ee0*/  WARPGROUP.ARRIVE ;  /* 0x00000000000079c5 */ /* 0x000fe20000000000 */
[----:B------:R0:W-:Y:S04]  /*1ef0*/  STL.64 [R1+0x278], R214 ;  /* 0x000278d601007387 */ /* 0x0001e80000100a00 */
[----:B------:R1:W-:Y:S01]  /*1f00*/  STL.64 [R1+0x270], R212 ;  /* 0x000270d401007387 */ /* 0x0003e20000100a00 */
[----:B------:R-:W-:Y:S01]  /*1f10*/  HGMMA.64x16x16.F32.BF16 R192, gdesc[UR8], RZ, !UPT, gsb0 ;  /* 0x0020000008c079f0 */ /* 0x000fe2000c0018ff */
[----:B------:R-:W-:Y:S01]  /*1f20*/  UMOV UR8, UR5 ;  /* 0x0000000500087c82 */ /* 0x000fe20008000000 */
[----:B------:R-:W-:Y:S01]  /*1f30*/  UMOV UR9, 0x40000040 ;  /* 0x4000004000097882 */ /* 0x000fe20000000000 */
[----:B------:R2:W-:Y:S01]  /*1f40*/  STL.64 [R1+0x268], R210 ;  /* 0x000268d201007387 */ /* 0x0005e20000100a00 */
[----:B------:R-:W-:Y:S01]  /*1f50*/  UIADD3 UR5, UR4, 0x102, URZ ;  /* 0x0000010204057890 */ /* 0x000fe2000fffe03f */
[----:B0-----:R-:W-:-:S02]  /*1f60*/  IMAD.MOV.U32 R214, RZ, RZ, R18 ;  /* 0x000000ffffd67224 */ /* 0x001fc400078e0012 */
[----:B------:R0:W-:Y:S01]  /*1f70*/  STL.64 [R1+0x260], R208 ;  /* 0x000260d001007387 */ /* 0x0001e20000100a00 */
[----:B------:R-:W-:Y:S02]  /*1f80*/  IMAD.MOV.U32 R215, RZ, RZ, R17 ;  /* 0x000000ffffd77224 */ /* 0x000fe400078e0011 */
[----:B-1----:R-:W-:Y:S02]  /*1f90*/  IMAD.MOV.U32 R212, RZ, RZ, R20 ;  /* 0x000000ffffd47224 */ /* 0x002fe400078e0014 */
[----:B------:R-:W-:Y:S01]  /*1fa0*/  IMAD.MOV.U32 R213, RZ, RZ, R19 ;  /* 0x000000ffffd57224 */ /* 0x000fe200078e0013 */
[----:B------:R1:W-:Y:S01]  /*1fb0*/  STL.64 [R1+0x298], R214 ;  /* 0x000298d601007387 */ /* 0x0003e20000100a00 */
[----:B--2---:R-:W-:Y:S02]  /*1fc0*/  IMAD.MOV.U32 R210, RZ, RZ, R22 ;  /* 0x000000ffffd27224 */ /* 0x004fe400078e0016 */
[----:B------:R-:W-:Y:S01]  /*1fd0*/  IMAD.MOV.U32 R211, RZ, RZ, R21 ;  /* 0x000000ffffd37224 */ /* 0x000fe200078e0015 */
[----:B------:R2:W-:Y:S01]  /*1fe0*/  STL.64 [R1+0x290], R212 ;  /* 0x000290d401007387 */ /* 0x0005e20000100a00 */
[----:B0-----:R-:W-:-:S02]  /*1ff0*/  IMAD.MOV.U32 R208, RZ, RZ, R24 ;  /* 0x000000ffffd07224 */ /* 0x001fc400078e0018 */
[----:B------:R-:W-:Y:S01]  /*2000*/  IMAD.MOV.U32 R209, RZ, RZ, R23 ;  /* 0x000000ffffd17224 */ /* 0x000fe200078e0017 */
[----:B------:R0:W-:Y:S01]  /*2010*/  STL.64 [R1+0x288], R210 ;  /* 0x000288d201007387 */ /* 0x0001e20000100a00 */
[----:B-1----:R-:W-:-:S03]  /*2020*/  IMAD.MOV.U32 R214, RZ, RZ, R10 ;  /* 0x000000ffffd67224 */ /* 0x002fc600078e000a */
[----:B------:R1:W-:Y:S01]  /*2030*/  STL.64 [R1+0x280], R208 ;  /* 0x000280d001007387 */ /* 0x0003e20000100a00 */
[----:B------:R-:W-:Y:S01]  /*2040*/  IMAD.MOV.U32 R215, RZ, RZ, R9 ;  /* 0x000000ffffd77224 */ /* 0x000fe200078e0009 */
[----:B--2---:R-:W-:Y:S01]  /*2050*/  MOV R212, R12 ;  /* 0x0000000c00d47202 */ /* 0x004fe20000000f00 */
[----:B------:R-:W-:-:S03]  /*2060*/  IMAD.MOV.U32 R213, RZ, RZ, R11 ;  /* 0x000000ffffd57224 */ /* 0x000fc600078e000b */
[----:B------:R2:W-:Y:S01]  /*2070*/  STL.64 [R1+0x2b8], R214 ;  /* 0x0002b8d601007387 */ /* 0x0005e20000100a00 */
[----:B0-----:R-:W-:Y:S01]  /*2080*/  IMAD.MOV.U32 R210, RZ, RZ, R14 ;  /* 0x000000ffffd27224 */ /* 0x001fe200078e000e */
[----:B------:R-:W-:Y:S01]  /*2090*/  MOV R14, UR34 ;  /* 0x00000022000e7c02 */ /* 0x000fe20008000f00 */
[----:B------:R-:W-:Y:S01]  /*20a0*/  IMAD.MOV.U32 R211, RZ, RZ, R13 ;  /* 0x000000ffffd37224 */ /* 0x000fe200078e000d */
[----:B------:R0:W-:Y:S01]  /*20b0*/  STL.64 [R1+0x2b0], R212 ;  /* 0x0002b0d401007387 */ /* 0x0001e20000100a00 */
[----:B------:R-:W-:Y:S01]  /*20c0*/  MOV R13, UR35 ;  /* 0x00000023000d7c02 */ /* 0x000fe20008000f00 */
[----:B------:R-:W-:Y:S01]  /*20d0*/  UMOV UR34, UR20 ;  /* 0x0000001400227c82 */ /* 0x000fe20008000000 */
[----:B------:R-:W-:Y:S01]  /*20e0*/  UMOV UR35, UR21 ;  /* 0x0000001500237c82 */ /* 0x000fe20008000000 */
[----:B------:R3:W-:Y:S01]  /*20f0*/  STL.64 [R1+0x2a8], R210 ;  /* 0x0002a8d201007387 */ /* 0x0007e20000100a00 */
[----:B-1----:R-:W-:Y:S02]  /*2100*/  IMAD.MOV.U32 R208, RZ, RZ, R16 ;  /* 0x000000ffffd07224 */ /* 0x002fe400078e0010 */
[----:B--2---:R-:W-:Y:S01]  /*2110*/  IMAD.MOV.U32 R215, RZ, RZ, R0 ;  /* 0x000000ffffd77224 */ /* 0x004fe200078e0000 */
[----:B------:R-:W-:Y:S01]  /*2120*/  MOV R0, UR31 ;  /* 0x0000001f00007c02 */ /* 0x000fe20008000f00 */
[----:B------:R-:W-:-:S02]  /*2130*/  IMAD.MOV.U32 R209, RZ, RZ, R15 ;  /* 0x000000ffffd17224 */ /* 0x000fc400078e000f */
[----:B------:R-:W-:Y:S02]  /*2140*/  IMAD.MOV.U32 R214, RZ, RZ, R2 ;  /* 0x000000ffffd67224 */ /* 0x000fe400078e0002 */
[----:B0-----:R-:W-:Y:S01]  /*2150*/  IMAD.MOV.U32 R212, RZ, RZ, R4 ;  /* 0x000000ffffd47224 */ /* 0x001fe200078e0004 */
[----:B------:R-:W-:Y:S02]  /*2160*/  WARPGROUP.DEPBAR.LE gsb0, 0x0 ;  /* 0x00008000000079c5 */ /* 0x000fe40000010000 */
[----:B------:R-:W-:Y:S01]  /*2170*/  WARPGROUP.ARRIVE ;  /* 0x00000000000079c5 */ /* 0x000fe20000000000 */
[----:B---3--:R-:W-:Y:S01]  /*2180*/  IMAD.MOV.U32 R211, RZ, RZ, R5 ;  /* 0x000000ffffd37224 */ /* 0x008fe200078e0005 */
[----:B------:R0:W-:Y:S01]  /*2190*/  STL.64 [R1+0x2a0], R208 ;  /* 0x0002a0d001007387 */ /* 0x0001e20000100a00 */
[----:B------:R-:W-:Y:S01]  /*21a0*/  IMAD.MOV.U32 R213, RZ, RZ, R3 ;  /* 0x000000ffffd57224 */ /* 0x000fe200078e0003 */
[----:B------:R-:W-:Y:S01]  /*21b0*/  MOV R3, UR30 ;  /* 0x0000001e00037c02 */ /* 0x000fe20008000f00 */
[----:B------:R-:W-:Y:S01]  /*21c0*/  IMAD.MOV.U32 R210, RZ, RZ, R6 ;  /* 0x000000ffffd27224 */ /* 0x000fe200078e0006 */
[----:B------:R-:W-:Y:S01]  /*21d0*/  HGMMA.64x16x16.F32.BF16 R176, gdesc[UR28], RZ, !UPT, gsb0 ;  /* 0x002000001cb079f0 */ /* 0x000fe2000c0018ff */
[----:B------:R-:W-:Y:S01]  /*21e0*/  UMOV UR28, UR6 ;  /* 0x00000006001c7c82 */ /* 0x000fe20008000000 */
[----:B------:R-:W-:Y:S01]  /*21f0*/  UIADD3 UR6, UR4, 0x580, URZ ;  /* 0x0000058004067890 */ /* 0x000fe2000fffe03f */
[----:B------:R-:W-:Y:S01]  /*2200*/  MOV R5, UR28 ;  /* 0x0000001c00057c02 */ /* 0x000fe20008000f00 */
[----:B------:R-:W-:Y:S01]  /*2210*/  UMOV UR29, UR7 ;  /* 0x00000007001d7c82 */ /* 0x000fe20008000000 */
[----:B------:R-:W-:Y:S01]  /*2220*/  UMOV UR28, UR36 ;  /* 0x00000024001c7c82 */ /* 0x000fe20008000000 */
[----:B------:R-:W-:Y:S01]  /*2230*/  MOV R4, UR29 ;  /* 0x0000001d00047c02 */ /* 0x000fe20008000f00 */
[----:B------:R-:W-:Y:S01]  /*2240*/  UMOV UR29, UR37 ;  /* 0x00000025001d7c82 */ /* 0x000fe20008000000 */
[----:B------:R-:W-:Y:S01]  /*2250*/  UMOV UR31, 0x40000040 ;  /* 0x40000040001f7882 */ /* 0x000fe20000000000 */
[----:B------:R-:W-:Y:S01]  /*2260*/  UMOV UR30, UR6 ;  /* 0x00000006001e7c82 */ /* 0x000fe20008000000 */
[----:B------:R-:W-:Y:S01]  /*2270*/  UMOV UR6, UR20 ;  /* 0x0000001400067c82 */ /* 0x000fe20008000000 */
[----:B------:R-:W-:Y:S01]  /*2280*/  UMOV UR7, UR21 ;  /* 0x0000001500077c82 */ /* 0x000fe20008000000 */
[----:B------:R-:W-:Y:S01]  /*2290*/  UMOV UR36, UR20 ;  /* 0x0000001400247c82 */ /* 0x000fe20008000000 */
[----:B------:R-:W-:Y:S01]  /*22a0*/  UMOV UR37, UR21 ;  /* 0x0000001500257c82 */ /* 0x000fe20008000000 */
[----:B0-----:R-:W-:Y:S01]  /*22b0*/  IMAD.MOV.U32 R208, RZ, RZ, R8 ;  /* 0x000000ffffd07224 */ /* 0x001fe200078e0008 */
[----:B------:R-:W-:Y:S01]  /*22c0*/  STL.64 [R1+0x2d8], R214 ;  /* 0x0002d8d601007387 */ /* 0x000fe20000100a00 */
[----:B------:R-:W-:-:S03]  /*22d0*/  IMAD.MOV.U32 R209, RZ, RZ, R7 ;  /* 0x000000ffffd17224 */ /* 0x000fc600078e0007 */
[----:B------:R-:W-:Y:S04]  /*22e0*/  STL.64 [R1+0x2d0], R212 ;  /* 0x0002d0d401007387 */ /* 0x000fe80000100a00 */
[----:B------:R-:W-:Y:S04]  /*22f0*/  STL.64 [R1+0x2c8], R210 ;  /* 0x0002c8d201007387 */ /* 0x000fe80000100a00 */
[----:B------:R0:W-:Y:S01]  /*2300*/  STL.64 [R1+0x2c0], R208 ;  /* 0x0002c0d001007387 */ /* 0x0001e20000100a00 */
[----:B------:R-:W-:Y:S02]  /*2310*/  WARPGROUP.DEPBAR.LE gsb0, 0x0 ;  /* 0x00008000000079c5 */ /* 0x000fe40000010000 */
[----:B------:R-:W-:-:S06]  /*2320*/  WARPGROUP.ARRIVE ;  /* 0x00000000000079c5 */ /* 0x000fcc0000000000 */
[----:B------:R-:W-:Y:S01]  /*2330*/  HGMMA.64x16x16.F32.BF16 R160, gdesc[UR24], RZ, !UPT, gsb0 ;  /* 0x0020000018a079f0 */ /* 0x000fe2000c0018ff */
[----:B------:R-:W-:Y:S01]  /*2340*/  UMOV UR24, UR30 ;  /* 0x0000001e00187c82 */ /* 0x000fe20008000000 */
[----:B------:R-:W-:Y:S01]  /*2350*/  UMOV UR25, UR31 ;  /* 0x0000001f00197c82 */ /* 0x000fe20008000000 */
        /* <DEDUP_REMOVED lines=20> */
[----:B------:R-:W-:Y:S01]  /*24a0*/  MOV R9, UR52 ;  /* 0x0000003400097c02 */ /* 0x000fe20008000f00 */
[----:B------:R-:W-:Y:S01]  /*24b0*/  UMOV UR52, UR36 ;  /* 0x0000002400347c82 */ /* 0x000fe20008000000 */
[----:B------:R-:W-:Y:S01]  /*24c0*/  MOV R10, UR53 ;  /* 0x00000035000a7c02 */ /* 0x000fe20008000f00 */
[----:B------:R-:W-:Y:S01]  /*24d0*/  UMOV UR53, UR37 ;  /* 0x0000002500357c82 */ /* 0x000fe20008000000 */
[----:B------:R-:W-:Y:S01]  /*24e0*/  UMOV UR36, UR8 ;  /* 0x0000000800247c82 */ /* 0x000fe20008000000 */
[----:B------:R-:W-:Y:S01]  /*24f0*/  UMOV UR37, UR9 ;  /* 0x0000000900257c82 */ /* 0x000fe20008000000 */
[----:B------:R-:W-:Y:S02]  /*2500*/  WARPGROUP.DEPBAR.LE gsb0, 0x0 ;  /* 0x00008000000079c5 */ /* 0x000fe40000010000 */
[----:B------:R-:W-:-:S06]  /*2510*/  WARPGROUP.ARRIVE ;  /* 0x00000000000079c5 */ /* 0x000fcc0000000000 */
[----:B------:R-:W-:Y:S01]  /*2520*/  HGMMA.64x16x16.F32.BF16 R80, gdesc[UR28], RZ, !UPT, gsb0 ;  /* 0x002000001c5079f0 */ /* 0x000fe2000c0018ff */
[----:B------:R-:W-:Y:S01]  /*2530*/  UMOV UR28, UR20 ;  /* 0x00000014001c7c82 */ /* 0x000fe20008000000 */
        /* <DEDUP_REMOVED lines=33> */
[----:B------:R-:W-:Y:S01]  /*2750*/  UMOV UR11, 0x40000040 ;  /* 0x40000040000b7882 */ /* 0x000fe20000000000 */
[----:B------:R-:W-:Y:S02]  /*2760*/  WARPGROUP.DEPBAR.LE gsb0, 0x0 ;  /* 0x00008000000079c5 */ /* 0x000fe40000010000 */
[----:B------:R-:W-:-:S06]  /*2770*/  WARPGROUP.ARRIVE ;  /* 0x00000000000079c5 */ /* 0x000fcc0000000000 */
[----:B------:R-:W-:Y:S01]  /*2780*/  HGMMA.64x16x16.F32.BF16 R40, gdesc[UR28], RZ, !UPT, gsb0 ;  /* 0x002000001c2879f0 */ /* 0x000fe2000c0018ff */
[----:B------:R-:W-:Y:S02]  /*2790*/  R2UR UR31, R0 ;  /* 0x00000000001f72ca */ /* 0x000fe400000e0000 */
[----:B------:R-:W-:Y:S02]  /*27a0*/  R2UR UR30, R3 ;  /* 0x00000000031e72ca */ /* 0x000fe400000e0000 */
[----:B------:R-:W-:Y:S02]  /*27b0*/  R2UR UR29, R4 ;  /* 0x00000000041d72ca */ /* 0x000fe400000e0000 */
[----:B------:R-:W-:Y:S01]  /*27c0*/  R2UR UR28, R5 ;  /* 0x00000000051c72ca */ /* 0x000fe200000e0000 */
        /* <DEDUP_REMOVED lines=11> */
[----:B------:R-:W-:Y:S01]  /*2880*/  MOV R5, UR59 ;  /* 0x0000003b00057c02 */ /* 0x000fe20008000f00 */
[----:B------:R-:W-:Y:S01]  /*2890*/  UMOV UR24, UR8 ;  /* 0x0000000800187c82 */ /* 0x000fe20008000000 */
[----:B------:R-:W-:Y:S01]  /*28a0*/  MOV R4, UR58 ;  /* 0x0000003a00047c02 */ /* 0x000fe20008000f00 */
[----:B------:R-:W-:Y:S01]  /*28b0*/  UMOV UR25, UR9 ;  /* 0x0000000900197c82 */ /* 0x000fe20008000000 */
[----:B------:R-:W-:Y:S01]  /*28c0*/  MOV R3, UR57 ;  /* 0x0000003900037c02 */ /* 0x000fe20008000f00 */
[----:B------:R-:W-:Y:S01]  /*28d0*/  UMOV UR57, UR17 ;  /* 0x0000001100397c82 */ /* 0x000fe20008000000 */
[----:B------:R-:W-:Y:S01]  /*28e0*/  MOV R0, UR56 ;  /* 0x0000003800007c02 */ /* 0x000fe20008000f00 */
[----:B------:R-:W-:Y:S01]  /*28f0*/  UMOV UR56, UR16 ;  /* 0x0000001000387c82 */ /* 0x000fe20008000000 */
[----:B------:R-:W-:Y:S01]  /*2900*/  UMOV UR16, UR8 ;  /* 0x0000000800107c82 */ /* 0x000fe20008000000 */
[----:B------:R-:W-:Y:S01]  /*2910*/  UMOV UR17, UR9 ;  /* 0x0000000900117c82 */ /* 0x000fe20008000000 */
[----:B------:R-:W-:Y:S01]  /*2920*/  UMOV UR28, UR8 ;  /* 0x00000008001c7c82 */ /* 0x000fe20008000000 */
[----:B------:R-:W-:Y:S01]  /*2930*/  UMOV UR29, UR9 ;  /* 0x00000009001d7c82 */ /* 0x000fe20008000000 */
[----:B------:R-:W-:-:S02]  /*2940*/  WARPGROUP.DEPBAR.LE gsb0, 0x0 ;  /* 0x00008000000079c5 */ /* 0x000fc40000010000 */
[----:B------:R-:W-:-:S06]  /*2950*/  WARPGROUP.ARRIVE ;  /* 0x00000000000079c5 */ /* 0x000fcc0000000000 */
[----:B------:R-:W-:Y:S01]  /*2960*/  HGMMA.64x16x16.F32.BF16 R72, gdesc[UR12], RZ, !UPT, gsb0 ;  /* 0x002000000c4879f0 */ /* 0x000fe2000c0018ff */
[----:B------:R-:W-:Y:S01]  /*2970*/  UMOV UR12, UR8 ;  /* 0x00000008000c7c82 */ /* 0x000fe20008000000 */
[----:B------:R-:W-:Y:S01]  /*2980*/  UMOV UR13, UR9 ;  /* 0x00000009000d7c82 */ /* 0x000fe20008000000 */
[----:B------:R-:W-:Y:S02]  /*2990*/  WARPGROUP.DEPBAR.LE gsb0, 0x0 ;  /* 0x00008000000079c5 */ /* 0x000fe40000010000 */
[----:B------:R-:W-:-:S06]  /*29a0*/  WARPGROUP.ARRIVE ;  /* 0x00000000000079c5 */ /* 0x000fcc0000000000 */
[----:B------:R-:W-:Y:S01]  /*29b0*/  HGMMA.64x16x16.F32.BF16 R88, gdesc[UR20], RZ, !UPT, gsb0 ;  /* 0x00200000145879f0 */ /* 0x000fe2000c0018ff */
[----:B------:R-:W-:Y:S01]  /*29c0*/  UIADD3 UR14, UR4, 0x202, URZ ;  /* 0x00000202040e7890 */ /* 0x000fe2000fffe03f */
[----:B------:R-:W-:Y:S01]  /*29d0*/  UMOV UR15, 0x40000040 ;  /* 0x40000040000f7882 */ /* 0x000fe20000000000 */
        /* <DEDUP_REMOVED lines=20> */
[----:B------:R-:W-:Y:S02]  /*2b20*/  UIADD3 UR6, UR4, 0x2, URZ ;  /* 0x0000000204067890 */ /* 0x000fe4000fffe03f */
[----:B------:R-:W-:-:S05]  /*2b30*/  UIADD3 UR7, UR4, 0x82, URZ ;  /* 0x0000008204077890 */ /* 0x000fca000fffe03f */
[----:B------:R-:W-:Y:S01]  /*2b40*/  UMOV UR10, UR6 ;  /* 0x00000006000a7c82 */ /* 0x000fe20008000000 */
[----:B------:R-:W-:Y:S02]  /*2b50*/  WARPGROUP.DEPBAR.LE gsb0, 0x0 ;  /* 0x00008000000079c5 */ /* 0x000fe40000010000 */
[----:B------:R-:W-:-:S06]  /*2b60*/  WARPGROUP.ARRIVE ;  /* 0x00000000000079c5 */ /* 0x000fcc0000000000 */
[----:B------:R-:W-:Y:S01]  /*2b70*/  HGMMA.64x16x16.F32.BF16 R136, gdesc[UR32], RZ, !UPT, gsb0 ;  /* 0x00200000208879f0 */ /* 0x000fe2000c0018ff */
[----:B------:R-:W-:Y:S01]  /*2b80*/  R2UR UR35, R13 ;  /* 0x000000000d2372ca */ /* 0x000fe200000e0000 */
[----:B------:R-:W-:Y:S01]  /*2b90*/  UIADD3 UR18, UR4, 0x282, URZ ;  /* 0x0000028204127890 */ /* 0x000fe2000fffe03f */
[----:B------:R-:W-:Y:S01]  /*2ba0*/  R2UR UR34, R14 ;  /* 0x000000000e2272ca */ /* 0x000fe200000e0000 */
[----:B------:R-:W-:Y:S01]  /*2bb0*/  UMOV UR19, 0x40000040 ;  /* 0x4000004000137882 */ /* 0x000fe20000000000 */
[----:B------:R-:W-:Y:S01]  /*2bc0*/  UIADD3 UR26, UR4, 0x382, URZ ;  /* 0x00000382041a7890 */ /* 0x000fe2000fffe03f */
[----:B------:R-:W-:Y:S01]  /*2bd0*/  UMOV UR27, 0x40000040 ;  /* 0x40000040001b7882 */ /* 0x000fe20000000000 */
[----:B------:R-:W-:Y:S01]  /*2be0*/  UIADD3 UR30, UR4, 0x402, URZ ;  /* 0x00000402041e7890 */ /* 0x000fe2000fffe03f */
[----:B------:R-:W-:Y:S01]  /*2bf0*/  UMOV UR31, 0x40000040 ;  /* 0x40000040001f7882 */ /* 0x000fe20000000000 */
[----:B------:R-:W-:Y:S01]  /*2c00*/  UMOV UR32, UR8 ;  /* 0x0000000800207c82 */ /* 0x000fe20008000000 */
[----:B------:R-:W-:-:S04]  /*2c10*/  UMOV UR33, UR9 ;  /* 0x0000000900217c82 */ /* 0x000fc80008000000 */
[----:B------:R-:W-:Y:S02]  /*2c20*/  UMOV UR59, UR35 ;  /* 0x00000023003b7c82 */ /* 0x000fe40008000000 */
        /* <DEDUP_REMOVED lines=18> */
[----:B------:R-:W-:Y:S01]  /*2d50*/  R2UR UR53, R10 ;  /* 0x000000000a3572ca */ /* 0x000fe200000e0000 */
[----:B------:R-:W-:Y:S01]  /*2d60*/  UMOV UR54, UR38 ;  /* 0x0000002600367c82 */ /* 0x000fe20008000000 */
[----:B------:R-:W-:Y:S01]  /*2d70*/  R2UR UR52, R9 ;  /* 0x00000000093472ca */ /* 0x000fe200000e0000 */
[----:B------:R-:W-:Y:S01]  /*2d80*/  UMOV UR55, UR39 ;  /* 0x0000002700377c82 */ /* 0x000fe20008000000 */
        /* <DEDUP_REMOVED lines=8> */
[----:B------:R-:W-:-:S10]  /*2e10*/  WARPGROUP.ARRIVE ;  /* 0x00000000000079c5 */ /* 0x000fd40000000000 */
[----:B------:R-:W-:Y:S01]  /*2e20*/  HGMMA.64x16x16.F32.BF16 R216, gdesc[UR56], RZ, !UPT, gsb0 ;  /* 0x0020000038d879f0 */ /* 0x000fe2000c0018ff */
[----:B------:R-:W-:Y:S02]  /*2e30*/  R2UR UR57, R12 ;  /* 0x000000000c3972ca */ /* 0x000fe400000e0000 */
[----:B------:R-:W-:Y:S01]  /*2e40*/  R2UR UR56, R11 ;  /* 0x000000000b3872ca */ /* 0x000fe200000e0000 */
[----:B------:R-:W-:Y:S02]  /*2e50*/  WARPGROUP.DEPBAR.LE gsb0, 0x0 ;  /* 0x00008000000079c5 */ /* 0x000fe40000010000 */
[----:B------:R-:W-:-:S06]  /*2e60*/  WARPGROUP.ARRIVE ;  /* 0x00000000000079c5 */ /* 0x000fcc0000000000 */
[----:B------:R-:W-:Y:S03]  /*2e70*/  HGMMA.64x16x16.F32.BF16 R16, gdesc[UR48], RZ, !UPT, gsb0 ;  /* 0x00200000301079f0 */ /* 0x000fe6000c0018ff */
[----:B------:R-:W-:Y:S02]  /*2e80*/  WARPGROUP.DEPBAR.LE gsb0, 0x0 ;  /* 0x00008000000079c5 */ /* 0x000fe40000010000 */
[----:B0-----:R-:W-:-:S06]  /*2e90*/  WARPGROUP.ARRIVE ;  /* 0x00000000000079c5 */ /* 0x001fcc0000000000 */
[----:B------:R-:W-:Y:S03]  /*2ea0*/  HGMMA.64x16x16.F32.BF16 R208, gdesc[UR52], RZ, !UPT, gsb0 ;  /* 0x0020000034d079f0 */ /* 0x000fe6000c0018ff */
[----:B------:R-:W-:Y:S02]  /*2eb0*/  WARPGROUP.DEPBAR.LE gsb0, 0x0 ;  /* 0x00008000000079c5 */ /* 0x000fe40000010000 */
[----:B------:R-:W-:Y:S01]  /*2ec0*/  IMAD.MOV.U32 R2, RZ, RZ, R214 ;  /* 0x000000ffff027224 */ /* 0x000fe200078e00d6 */
[----:B------:R-:W-:Y:S01]  /*2ed0*/  MOV R6, R210 ;  /* 0x000000d200067202 */ /* 0x000fe20000000f00 */
[----:B------:R-:W-:Y:S02]  /*2ee0*/  IMAD.MOV.U32 R0, RZ, RZ, R215 ;  /* 0x000000ffff007224 */ /* 0x000fe400078e00d7 */
[----:B------:R-:W-:Y:S01]  /*2ef0*/  IMAD.MOV.U32 R4, RZ, RZ, R212 ;  /* 0x000000ffff047224 */ /* 0x000fe200078e00d4 */
[----:B------:R-:W2:Y:S01]  /*2f00*/  LDL.LU.64 R214, [R1+0x2d8] ;  /* 0x0002d80001d67983 */ /* 0x000ea20000300a00 */
[----:B------:R-:W-:-:S02]  /*2f10*/  IMAD.MOV.U32 R3, RZ, RZ, R213 ;  /* 0x000000ffff037224 */ /* 0x000fc400078e00d5 */
[----:B------:R-:W-:Y:S01]  /*2f20*/  IMAD.MOV.U32 R5, RZ, RZ, R211 ;  /* 0x000000ffff057224 */ /* 0x000fe200078e00d3 */
[----:B------:R-:W2:Y:S01]  /*2f30*/  LDL.LU.64 R212, [R1+0x2d0] ;  /* 0x0002d00001d47983 */ /* 0x000ea20000300a00 */
[----:B------:R-:W-:Y:S02]  /*2f40*/  IMAD.MOV.U32 R8, RZ, RZ, R208 ;  /* 0x000000ffff087224 */ /* 0x000fe400078e00d0 */
[----:B------:R-:W-:Y:S01]  /*2f50*/  IMAD.MOV.U32 R7, RZ, RZ, R209 ;  /* 0x000000ffff077224 */ /* 0x000fe200078e00d1 */
[----:B------:R-:W2:Y:S04]  /*2f60*/  LDL.LU.64 R210, [R1+0x2c8] ;  /* 0x0002c80001d27983 */ /* 0x000ea80000300a00 */
[----:B------:R-:W2:Y:S02]  /*2f70*/  LDL.LU.64 R208, [R1+0x2c0] ;  /* 0x0002c00001d07983 */ /* 0x000ea40000300a00 */
[----:B--2---:R-:W-:-:S06]  /*2f80*/  WARPGROUP.ARRIVE ;  /* 0x00000000000079c5 */ /* 0x004fcc0000000000 */
[----:B------:R-:W-:Y:S03]  /*2f90*/  HGMMA.64x16x16.F32.BF16 R208, gdesc[UR8], R208, gsb0 ;  /* 0x0020000008d079f0 */ /* 0x000fe600080018d0 */
[----:B------:R-:W-:Y:S02]  /*2fa0*/  WARPGROUP.DEPBAR.LE gsb0, 0x0 ;  /* 0x00008000000079c5 */ /* 0x000fe40000010000 */
[----:B------:R-:W-:Y:S04]  /*2fb0*/  STL.64 [R1+0x80], R208 ;  /* 0x000080d001007387 */ /* 0x000fe80000100a00 */
[----:B------:R-:W-:Y:S04]  /*2fc0*/  STL.64 [R1+0x88], R210 ;  /* 0x000088d201007387 */ /* 0x000fe80000100a00 */
[----:B------:R-:W-:Y:S04]  /*2fd0*/  STL.64 [R1+0x90], R212 ;  /* 0x000090d401007387 */ /* 0x000fe80000100a00 */
[----:B------:R0:W-:Y:S04]  /*2fe0*/  STL.64 [R1+0x98], R214 ;  /* 0x000098d601007387 */ /* 0x0001e80000100a00 */
[----:B0-----:R-:W2:Y:S04]  /*2ff0*/  LDL.LU.64 R214, [R1+0x2b8] ;  /* 0x0002b80001d67983 */ /* 0x001ea80000300a00 */
[----:B------:R-:W2:Y:S04]  /*3000*/  LDL.LU.64 R212, [R1+0x2b0] ;  /* 0x0002b00001d47983 */ /* 0x000ea80000300a00 */
[----:B------:R-:W2:Y:S04]  /*3010*/  LDL.LU.64 R210, [R1+0x2a8] ;  /* 0x0002a80001d27983 */ /* 0x000ea80000300a00 */
[----:B------:R-:W2:Y:S01]  /*3020*/  LDL.LU.64 R208, [R1+0x2a0] ;  /* 0x0002a00001d07983 */ /* 0x000ea20000300a00 */
[----:B------:R-:W-:Y:S01]  /*3030*/  UMOV UR52, UR8 ;  /* 0x0000000800347c82 */ /* 0x000fe20008000000 */
[----:B------:R-:W-:Y:S01]  /*3040*/  UMOV UR53, UR9 ;  /* 0x0000000900357c82 */ /* 0x000fe20008000000 */
[----:B------:R-:W-:Y:S01]  /*3050*/  UMOV UR54, UR7 ;  /* 0x0000000700367c82 */ /* 0x000fe20008000000 */
[----:B------:R-:W-:Y:S01]  /*3060*/  UMOV UR55, 0x40000040 ;  /* 0x4000004000377882 */ /* 0x000fe20000000000 */
        /* <DEDUP_REMOVED lines=18> */
[----:B------:R-:W-:Y:S04]  /*3190*/  STL.64 [R1], R208 ;  /* 0x000000d001007387 */ /* 0x000fe80000100a00 */
[----:B------:R-:W-:Y:S04]  /*31a0*/  STL.64 [R1+0x8], R210 ;  /* 0x000008d201007387 */ /* 0x000fe80000100a00 */
[----:B------:R-:W-:Y:S04]  /*31b0*/  STL.64 [R1+0x10], R212 ;  /* 0x000010d401007387 */ /* 0x000fe80000100a00 */
[----:B------:R0:W-:Y:S04]  /*31c0*/  STL.64 [R1+0x18], R214 ;  /* 0x000018d601007387 */ /* 0x0001e80000100a00 */
[----:B0-----:R-:W2:Y:S04]  /*31d0*/  LDL.LU.64 R214, [R1+0x278] ;  /* 0x0002780001d67983 */ /* 0x001ea80000300a00 */
[----:B------:R-:W2:Y:S04]  /*31e0*/  LDL.LU.64 R212, [R1+0x270] ;  /* 0x0002700001d47983 */ /* 0x000ea80000300a00 */
[----:B------:R-:W2:Y:S04]  /*31f0*/  LDL.LU.64 R210, [R1+0x268] ;  /* 0x0002680001d27983 */ /* 0x000ea80000300a00 */
[----:B------:R-:W2:Y:S01]  /*3200*/  LDL.LU.64 R208, [R1+0x260] ;  /* 0x0002600001d07983 */ /* 0x000ea20000300a00 */
[----:B------:R-:W-:Y:S01]  /*3210*/  UIADD3 UR58, UR4, 0x182, URZ ;  /* 0x00000182043a7890 */ /* 0x000fe2000fffe03f */
[----:B------:R-:W-:Y:S01]  /*3220*/  UMOV UR59, 0x40000040 ;  /* 0x40000040003b7882 */ /* 0x000fe20000000000 */
[----:B------:R-:W-:Y:S01]  /*3230*/  UMOV UR22, UR54 ;  /* 0x0000003600167c82 */ /* 0x000fe20008000000 */
[----:B------:R-:W-:Y:S01]  /*3240*/  UMOV UR23, UR55 ;  /* 0x0000003700177c82 */ /* 0x000fe20008000000 */
[----:B--2---:R-:W-:-:S06]  /*3250*/  WARPGROUP.ARRIVE ;  /* 0x00000000000079c5 */ /* 0x004fcc0000000000 */
[----:B------:R-:W-:Y:S03]  /*3260*/  HGMMA.64x16x16.F32.BF16 R208, gdesc[UR56], R208, gsb0 ;  /* 0x0020000038d079f0 */ /* 0x000fe600080018d0 */
[----:B------:R-:W-:Y:S02]  /*3270*/  WARPGROUP.DEPBAR.LE gsb0, 0x0 ;  /* 0x00008000000079c5 */ /* 0x000fe40000010000 */
[----:B------:R-:W-:-:S06]  /*3280*/  WARPGROUP.ARRIVE ;  /* 0x00000000000079c5 */ /* 0x000fcc0000000000 */
[----:B------:R-:W-:Y:S03]  /*3290*/  HGMMA.64x16x16.F32.BF16 R192, gdesc[UR12], R192, gsb0 ;  /* 0x002000000cc079f0 */ /* 0x000fe600080018c0 */
[----:B------:R-:W-:Y:S02]  /*32a0*/  WARPGROUP.DEPBAR.LE gsb0, 0x0 ;  /* 0x00008000000079c5 */ /* 0x000fe40000010000 */
[----:B------:R-:W-:-:S06]  /*32b0*/  WARPGROUP.ARRIVE ;  /* 0x00000000000079c5 */ /* 0x000fcc0000000000 */
[----:B------:R-:W-:Y:S01]  /*32c0*/  HGMMA.64x16x16.F32.BF16 R176, gdesc[UR16], R176, gsb0 ;  /* 0x0020000010b079f0 */ /* 0x000fe200080018b0 */
[----:B------:R-:W-:Y:S01]  /*32d0*/  UMOV UR56, UR22 ;  /* 0x0000001600387c82 */ /* 0x000fe20008000000 */
[----:B------:R-:W-:Y:S01]  /*32e0*/  UIADD3 UR22, UR4, 0x302, URZ ;  /* 0x0000030204167890 */ /* 0x000fe2000fffe03f */
[----:B------:R-:W-:Y:S01]  /*32f0*/  UMOV UR57, UR23 ;  /* 0x0000001700397c82 */ /* 0x000fe20008000000 */
[----:B------:R-:W-:Y:S01]  /*3300*/  UMOV UR23, 0x40000040 ;  /* 0x4000004000177882 */ /* 0x000fe20000000000 */
[----:B------:R-:W-:Y:S02]  /*3310*/  WARPGROUP.DEPBAR.LE gsb0, 0x0 ;  /* 0x00008000000079c5 */ /* 0x000fe40000010000 */
[----:B------:R-:W-:-:S06]  /*3320*/  WARPGROUP.ARRIVE ;  /* 0x00000000000079c5 */ /* 0x000fcc0000000000 */
[----:B------:R-:W-:Y:S03]  /*3330*/  HGMMA.64x16x16.F32.BF16 R160, gdesc[UR20], R160, gsb0 ;  /* 0x0020000014a079f0 */ /* 0x000fe600080018a0 */
        /* <DEDUP_REMOVED lines=8> */
[----:B------:R-:W-:Y:S01]  /*33c0*/  HGMMA.64x16x16.F32.BF16 R112, gdesc[UR32], R112, gsb0 ;  /* 0x00200000207079f0 */ /* 0x000fe20008001870 */
[----:B------:R-:W-:Y:S01]  /*33d0*/  UIADD3 UR38, UR4, 0x502, URZ ;  /* 0x0000050204267890 */ /* 0x000fe2000fffe03f */
[----:B------:R-:W-:Y:S01]  /*33e0*/  UMOV UR39, 0x40000040 ;  /* 0x4000004000277882 */ /* 0x000fe20000000000 */
        /* <DEDUP_REMOVED lines=10> */
[----:B------:R-:W-:Y:S01]  /*3490*/  HGMMA.64x16x16.F32.BF16 R64, gdesc[UR44], R64, gsb0 ;  /* 0x002000002c4079f0 */ /* 0x000fe20008001840 */
[----:B------:R-:W-:Y:S01]  /*34a0*/  UMOV UR6, UR50 ;  /* 0x0000003200067c82 */ /* 0x000fe20008000000 */
[----:B------:R-:W-:Y:S01]  /*34b0*/  UIADD3 UR50, UR4, 0x682, URZ ;  /* 0x0000068204327890 */ /* 0x000fe2000fffe03f */
[----:B------:R-:W-:Y:S01]  /*34c0*/  UMOV UR7, UR51 ;  /* 0x0000003300077c82 */ /* 0x000fe20008000000 */
[----:B------:R-:W-:Y:S01]  /*34d0*/  UMOV UR48, UR8 ;  /* 0x0000000800307c82 */ /* 0x000fe20008000000 */
[----:B------:R-:W-:Y:S01]  /*34e0*/  UMOV UR49, UR9 ;  /* 0x0000000900317c82 */ /* 0x000fe20008000000 */
[----:B------:R-:W-:Y:S01]  /*34f0*/  UMOV UR51, 0x40000040 ;  /* 0x4000004000337882 */ /* 0x000fe20000000000 */
[----:B------:R-:W-:Y:S04]  /*3500*/  STL.64 [R1+0x1f8], R214 ;  /* 0x0001f8d601007387 */ /* 0x000fe80000100a00 */
[----:B------:R-:W-:Y:S04]  /*3510*/  STL.64 [R1+0x1f0], R212 ;  /* 0x0001f0d401007387 */ /* 0x000fe80000100a00 */
[----:B------:R-:W-:Y:S04]  /*3520*/  STL.64 [R1+0x1e8], R210 ;  /* 0x0001e8d201007387 */ /* 0x000fe80000100a00 */
[----:B------:R0:W-:Y:S04]  /*3530*/  STL.64 [R1+0x1e0], R208 ;  /* 0x0001e0d001007387 */ /* 0x0001e80000100a00 */
[----:B0-----:R-:W2:Y:S04]  /*3540*/  LDL.LU.64 R208, [R1] ;  /* 0x0000000001d07983 */ /* 0x001ea80000300a00 */
[----:B------:R-:W3:Y:S04]  /*3550*/  LDL.LU.64 R210, [R1+0x8] ;  /* 0x0000080001d27983 */ /* 0x000ee80000300a00 */
[----:B------:R-:W4:Y:S04]  /*3560*/  LDL.LU.64 R212, [R1+0x10] ;  /* 0x0000100001d47983 */ /* 0x000f280000300a00 */
[----:B------:R-:W2:Y:S01]  /*3570*/  LDL.LU.64 R214, [R1+0x18] ;  /* 0x0000180001d67983 */ /* 0x000ea20000300a00 */
[----:B------:R-:W-:-:S02]  /*3580*/  WARPGROUP.DEPBAR.LE gsb0, 0x0 ;  /* 0x00008000000079c5 */ /* 0x000fc40000010000 */
[----:B------:R-:W-:-:S06]  /*3590*/  WARPGROUP.ARRIVE ;  /* 0x00000000000079c5 */ /* 0x000fcc0000000000 */
[----:B------:R-:W-:Y:S01]  /*35a0*/  HGMMA.64x16x16.F32.BF16 R48, gdesc[UR48], R48, gsb0 ;  /* 0x00200000303079f0 */ /* 0x000fe20008001830 */
[----:B------:R-:W-:Y:S01]  /*35b0*/  UIADD3 UR54, UR4, 0x702, URZ ;  /* 0x0000070204367890 */ /* 0x000fe2000fffe03f */
[----:B------:R-:W-:Y:S01]  /*35c0*/  UMOV UR52, UR8 ;  /* 0x0000000800347c82 */ /* 0x000fe20008000000 */
[----:B------:R-:W-:Y:S01]  /*35d0*/  UMOV UR53, UR9 ;  /* 0x0000000900357c82 */ /* 0x000fe20008000000 */
[----:B------:R-:W-:Y:S01]  /*35e0*/  UMOV UR55, 0x40000040 ;  /* 0x4000004000377882 */ /* 0x000fe20000000000 */
[----:B------:R-:W-:Y:S02]  /*35f0*/  WARPGROUP.DEPBAR.LE gsb0, 0x0 ;  /* 0x00008000000079c5 */ /* 0x000fe40000010000 */
[----:B------:R-:W-:-:S06]  /*3600*/  WARPGROUP.ARRIVE ;  /* 0x00000000000079c5 */ /* 0x000fcc0000000000 */
[----:B------:R-:W-:Y:S01]  /*3610*/  HGMMA.64x16x16.F32.BF16 R32, gdesc[UR52], R32, gsb0 ;  /* 0x00200000342079f0 */ /* 0x000fe20008001820 */
[----:B------:R-:W-:Y:S01]  /*3620*/  UIADD3 UR5, UR60, 0x402, URZ ;  /* 0x000004023c057890 */ /* 0x000fe2000fffe03f */
[----:B------:R-:W-:-:S06]  /*3630*/  UMOV UR53, 0x40000040 ;  /* 0x4000004000357882 */ /* 0x000fcc0000000000 */
[----:B------:R-:W-:Y:S01]  /*3640*/  UMOV UR52, UR5 ;  /* 0x0000000500347c82 */ /* 0x000fe20008000000 */
[----:B------:R-:W-:Y:S02]  /*3650*/  WARPGROUP.DEPBAR.LE gsb0, 0x0 ;  /* 0x00008000000079c5 */ /* 0x000fe40000010000 */
[----:B------:R-:W-:-:S06]  /*3660*/  WARPGROUP.ARRIVE ;  /* 0x00000000000079c5 */ /* 0x000fcc0000000000 */
[----:B------:R-:W-:Y:S01]  /*3670*/  HGMMA.64x16x16.F32.BF16 R24, gdesc[UR52], R24, gsb0 ;  /* 0x00200000341879f0 */ /* 0x000fe20008001818 */
[----:B------:R-:W-:Y:S01]  /*3680*/  UMOV UR48, UR52 ;  /* 0x0000003400307c82 */ /* 0x000fe20008000000 */
        /* <DEDUP_REMOVED lines=14> */
[----:B--2---:R-:W-:Y:S04]  /*3770*/  STL.64 [R1+0x218], R214 ;  /* 0x000218d601007387 */ /* 0x004fe80000100a00 */
[----:B----4-:R-:W-:Y:S04]  /*3780*/  STL.64 [R1+0x210], R212 ;  /* 0x000210d401007387 */ /* 0x010fe80000100a00 */
[----:B---3--:R-:W-:Y:S04]  /*3790*/  STL.64 [R1+0x208], R210 ;  /* 0x000208d201007387 */ /* 0x008fe80000100a00 */
[----:B------:R0:W-:Y:S04]  /*37a0*/  STL.64 [R1+0x200], R208 ;  /* 0x000200d001007387 */ /* 0x0001e80000100a00 */
[----:B0-----:R-:W2:Y:S04]  /*37b0*/  LDL.LU.64 R208, [R1+0x40] ;  /* 0x0000400001d07983 */ /* 0x001ea80000300a00 */
[----:B------:R-:W3:Y:S04]  /*37c0*/  LDL.LU.64 R210, [R1+0x48] ;  /* 0x0000480001d27983 */ /* 0x000ee80000300a00 */
[----:B------:R-:W4:Y:S04]  /*37d0*/  LDL.LU.64 R212, [R1+0x50] ;  /* 0x0000500001d47983 */ /* 0x000f280000300a00 */
[----:B------:R-:W2:Y:S01]  /*37e0*/  LDL.LU.64 R214, [R1+0x58] ;  /* 0x0000580001d67983 */ /* 0x000ea20000300a00 */
[----:B------:R-:W-:Y:S01]  /*37f0*/  UMOV UR36, UR52 ;  /* 0x0000003400247c82 */ /* 0x000fe20008000000 */
[----:B------:R-:W-:Y:S01]  /*3800*/  UMOV UR37, UR53 ;  /* 0x0000003500257c82 */ /* 0x000fe20008000000 */
[----:B------:R-:W-:-:S02]  /*3810*/  WARPGROUP.DEPBAR.LE gsb0, 0x0 ;  /* 0x00008000000079c5 */ /* 0x000fc40000010000 */
        /* <DEDUP_REMOVED lines=59> */
[----:B--2---:R0:W-:Y:S04]  /*3bd0*/  STL.64 [R1+0x258], R214 ;  /* 0x000258d601007387 */ /* 0x0041e80000100a00 */
[----:B----4-:R1:W-:Y:S04]  /*3be0*/  STL.64 [R1+0x250], R212 ;  /* 0x000250d401007387 */ /* 0x0103e80000100a00 */
[----:B---3--:R2:W-:Y:S04]  /*3bf0*/  STL.64 [R1+0x248], R210 ;  /* 0x000248d201007387 */ /* 0x0085e80000100a00 */
[----:B------:R3:W-:Y:S01]  /*3c00*/  STL.64 [R1+0x240], R208 ;  /* 0x000240d001007387 */ /* 0x0007e20000100a00 */
[----:B0-----:R-:W-:-:S02]  /*3c10*/  IMAD.MOV.U32 R214, RZ, RZ, R2 ;  /* 0x000000ffffd67224 */ /* 0x001fc400078e0002 */
[----:B------:R-:W-:Y:S02]  /*3c20*/  IMAD.MOV.U32 R215, RZ, RZ, R0 ;  /* 0x000000ffffd77224 */ /* 0x000fe400078e0000 */
[----:B-1----:R-:W-:Y:S02]  /*3c30*/  IMAD.MOV.U32 R212, RZ, RZ, R4 ;  /* 0x000000ffffd47224 */ /* 0x002fe400078e0004 */
[----:B------:R-:W-:Y:S02]  /*3c40*/  IMAD.MOV.U32 R213, RZ, RZ, R3 ;  /* 0x000000ffffd57224 */ /* 0x000fe400078e0003 */
[----:B--2---:R-:W-:Y:S02]  /*3c50*/  IMAD.MOV.U32 R210, RZ, RZ, R6 ;  /* 0x000000ffffd27224 */ /* 0x004fe400078e0006 */
[----:B------:R-:W-:Y:S02]  /*3c60*/  IMAD.MOV.U32 R211, RZ, RZ, R5 ;  /* 0x000000ffffd37224 */ /* 0x000fe400078e0005 */
[----:B---3--:R-:W-:-:S02]  /*3c70*/  IMAD.MOV.U32 R208, RZ, RZ, R8 ;  /* 0x000000ffffd07224 */ /* 0x008fc400078e0008 */
[----:B------:R-:W-:Y:S01]  /*3c80*/  IMAD.MOV.U32 R209, RZ, RZ, R7 ;  /* 0x000000ffffd17224 */ /* 0x000fe200078e0007 */
[----:B------:R-:W-:-:S05]  /*3c90*/  WARPGROUP.DEPBAR.LE gsb0, 0x0 ;  /* 0x00008000000079c5 */ /* 0x000fca0000010000 */
[----:B------:R-:W-:-:S06]  /*3ca0*/  WARPGROUP.ARRIVE ;  /* 0x00000000000079c5 */ /* 0x000fcc0000000000 */
[----:B------:R-:W-:Y:S01]  /*3cb0*/  HGMMA.64x16x16.F32.BF16 R208, gdesc[UR8], R208, gsb0 ;  /* 0x0020000008d079f0 */ /* 0x000fe200080018d0 */
[----:B------:R-:W-:Y:S04]  /*3cc0*/  STL [R1+0x1dc], R195 ;  /* 0x0001dcc301007387 */ /* 0x000fe80000100800 */
[----:B------:R-:W-:Y:S04]  /*3cd0*/  STL [R1+0x1d8], R196 ;  /* 0x0001d8c401007387 */ /* 0x000fe80000100800 */
[----:B------:R-:W-:Y:S04]  /*3ce0*/  STL [R1+0x1d4], R197 ;  /* 0x0001d4c501007387 */ /* 0x000fe80000100800 */
[----:B------:R-:W-:Y:S04]  /*3cf0*/  STL [R1+0x1d0], R198 ;  /* 0x0001d0c601007387 */ /* 0x000fe80000100800 */
[----:B------:R-:W-:Y:S01]  /*3d00*/  STL [R1+0x1cc], R199 ;  /* 0x0001ccc701007387 */ /* 0x000fe20000100800 */
[----:B------:R-:W-:-:S03]  /*3d10*/  WARPGROUP.DEPBAR.LE gsb0, 0x0 ;  /* 0x00008000000079c5 */ /* 0x000fc60000010000 */
        /* <DEDUP_REMOVED lines=8> */
[----:B------:R-:W-:-:S02]  /*3da0*/  UIADD3 UR6, UR60, 0x4, URZ ;  /* 0x000000043c067890 */ /* 0x000fc4000fffe03f */
[----:B------:R-:W-:Y:S01]  /*3db0*/  UIADD3 UR7, UR4, 0x4, URZ ;  /* 0x0000000404077890 */ /* 0x000fe2000fffe03f */
[----:B------:R-:W-:Y:S01]  /*3dc0*/  UMOV UR9, 0x40000040 ;  /* 0x4000004000097882 */ /* 0x000fe20000000000 */
[----:B------:R-:W-:-:S03]  /*3dd0*/  UMOV UR11, 0x40000040 ;  /* 0x40000040000b7882 */ /* 0x000fc60000000000 */
[----:B------:R-:W-:Y:S02]  /*3de0*/  UMOV UR8, UR6 ;  /* 0x0000000600087c82 */ /* 0x000fe40008000000 */
[----:B------:R-:W-:Y:S01]  /*3df0*/  UMOV UR10, UR7 ;  /* 0x00000007000a7c82 */ /* 0x000fe20008000000 */
[----:B--2---:R-:W-:-:S06]  /*3e00*/  WARPGROUP.ARRIVE ;  /* 0x00000000000079c5 */ /* 0x004fcc0000000000 */
[----:B------:R-:W-:Y:S03]  /*3e10*/  HGMMA.64x16x16.F32.BF16 R208, gdesc[UR8], R208, gsb0 ;  /* 0x0020000008d079f0 */ /* 0x000fe600080018d0 */
[----:B------:R-:W-:Y:S02]  /*3e20*/  WARPGROUP.DEPBAR.LE gsb0, 0x0 ;  /* 0x00008000000079c5 */ /* 0x000fe40000010000 */
[----:B------:R-:W-:Y:S02]  /*3e30*/  IMAD.MOV.U32 R3, RZ, RZ, R214 ;  /* 0x000000ffff037224 */ /* 0x000fe400078e00d6 */
[----:B------:R-:W-:Y:S02]  /*3e40*/  IMAD.MOV.U32 R0, RZ, RZ, R215 ;  /* 0x000000ffff007224 */ /* 0x000fe400078e00d7 */
[----:B------:R-:W-:Y:S01]  /*3e50*/  IMAD.MOV.U32 R5, RZ, RZ, R212 ;  /* 0x000000ffff057224 */ /* 0x000fe200078e00d4 */
[----:B------:R-:W2:Y:S01]  /*3e60*/  LDL.LU.64 R214, [R1+0x238] ;  /* 0x0002380001d67983 */ /* 0x000ea20000300a00 */
[----:B------:R-:W-:Y:S01]  /*3e70*/  IMAD.MOV.U32 R4, RZ, RZ, R213 ;  /* 0x000000ffff047224 */ /* 0x000fe200078e00d5 */
[----:B------:R-:W-:Y:S01]  /*3e80*/  MOV R12, R208 ;  /* 0x000000d0000c7202 */ /* 0x000fe20000000f00 */
[----:B------:R-:W-:Y:S01]  /*3e90*/  IMAD.MOV.U32 R10, RZ, RZ, R210 ;  /* 0x000000ffff0a7224 */ /* 0x000fe200078e00d2 */
[----:B------:R-:W2:Y:S01]  /*3ea0*/  LDL.LU.64 R212, [R1+0x230] ;  /* 0x0002300001d47983 */ /* 0x000ea20000300a00 */
[----:B------:R-:W-:-:S02]  /*3eb0*/  IMAD.MOV.U32 R9, RZ, RZ, R211 ;  /* 0x000000ffff097224 */ /* 0x000fc400078e00d3 */
[----:B------:R-:W-:Y:S01]  /*3ec0*/  IMAD.MOV.U32 R11, RZ, RZ, R209 ;  /* 0x000000ffff0b7224 */ /* 0x000fe200078e00d1 */
[----:B------:R-:W2:Y:S04]  /*3ed0*/  LDL.LU.64 R210, [R1+0x228] ;  /* 0x0002280001d27983 */ /* 0x000ea80000300a00 */
[----:B------:R-:W2:Y:S01]  /*3ee0*/  LDL.LU.64 R208, [R1+0x220] ;  /* 0x0002200001d07983 */ /* 0x000ea20000300a00 */
[----:B------:R-:W-:Y:S01]  /*3ef0*/  UIADD3 UR12, UR4, 0x84, URZ ;  /* 0x00000084040c7890 */ /* 0x000fe2000fffe03f */
[----:B------:R-:W-:Y:S01]  /*3f00*/  UMOV UR16, UR8 ;  /* 0x0000000800107c82 */ /* 0x000fe20008000000 */
[----:B------:R-:W-:Y:S01]  /*3f10*/  UMOV UR17, UR9 ;  /* 0x0000000900117c82 */ /* 0x000fe20008000000 */
[----:B------:R-:W-:-:S04]  /*3f20*/  UMOV UR19, 0x40000040 ;  /* 0x4000004000137882 */ /* 0x000fc80000000000 */
[----:B------:R-:W-:Y:S01]  /*3f30*/  UMOV UR18, UR12 ;  /* 0x0000000c00127c82 */ /* 0x000fe20008000000 */
[----:B--2---:R-:W-:-:S06]  /*3f40*/  WARPGROUP.ARRIVE ;  /* 0x00000000000079c5 */ /* 0x004fcc0000000000 */
[----:B------:R-:W-:Y:S03]  /*3f50*/  HGMMA.64x16x16.F32.BF16 R208, gdesc[UR16], R208, gsb0 ;  /* 0x0020000010d079f0 */ /* 0x000fe600080018d0 */
[----:B------:R-:W-:Y:S02]  /*3f60*/  WARPGROUP.DEPBAR.LE gsb0, 0x0 ;  /* 0x00008000000079c5 */ /* 0x000fe40000010000 */
        /* <DEDUP_REMOVED lines=9> */
[----:B------:R-:W2:Y:S01]  /*4000*/  LDL.LU.64 R210, [R1+0x208] ;  /* 0x0002080001d27983 */ /* 0x000ea20000300a00 */
[----:B------:R-:W-:-:S03]  /*4010*/  IMAD.MOV.U32 R2, RZ, RZ, R209 ;  /* 0x000000ffff027224 */ /* 0x000fc600078e00d1 */
[----:B------:R-:W2:Y:S01]  /*4020*/  LDL.LU.64 R208, [R1+0x200] ;  /* 0x0002000001d07983 */ /* 0x000ea20000300a00 */
[----:B------:R-:W-:Y:S01]  /*4030*/  UIADD3 UR6, UR4, 0x104, URZ ;  /* 0x0000010404067890 */ /* 0x000fe2000fffe03f */
[----:B------:R-:W-:Y:S01]  /*4040*/  UMOV UR12, UR18 ;  /* 0x00000012000c7c82 */ /* 0x000fe20008000000 */
[----:B------:R-:W-:Y:S01]  /*4050*/  UMOV UR13, UR19 ;  /* 0x00000013000d7c82 */ /* 0x000fe20008000000 */
[----:B------:R-:W-:Y:S01]  /*4060*/  UMOV UR16, UR8 ;  /* 0x0000000800107c82 */ /* 0x000fe20008000000 */
[----:B------:R-:W-:Y:S01]  /*4070*/  UMOV UR17, UR9 ;  /* 0x0000000900117c82 */ /* 0x000fe20008000000 */
[----:B------:R-:W-:Y:S02]  /*4080*/  UMOV UR19, 0x40000040 ;  /* 0x4000004000137882 */ /* 0x000fe40000000000 */
        /* <DEDUP_REMOVED lines=19> */
[----:B------:R-:W-:Y:S01]  /*41c0*/  UMOV UR59, 0x40000040 ;  /* 0x40000040003b7882 */ /* 0x000fe20000000000 */
[----:B--2---:R-:W-:-:S06]  /*41d0*/  WARPGROUP.ARRIVE ;  /* 0x00000000000079c5 */ /* 0x004fcc0000000000 */
[----:B------:R-:W-:Y:S03]  /*41e0*/  HGMMA.64x16x16.F32.BF16 R208, gdesc[UR56], R208, gsb0 ;  /* 0x0020000038d079f0 */ /* 0x000fe600080018d0 */
[----:B------:R-:W-:Y:S02]  /*41f0*/  WARPGROUP.DEPBAR.LE gsb0, 0x0 ;  /* 0x00008000000079c5 */ /* 0x000fe40000010000 */
[----:B------:R-:W-:Y:S04]  /*4200*/  STL.64 [R1+0x140], R214 ;  /* 0x000140d601007387 */ /* 0x000fe80000100a00 */
[----:B------:R0:W-:Y:S04]  /*4210*/  STL.64 [R1+0x138], R212 ;  /* 0x000138d401007387 */ /* 0x0001e80000100a00 */
[----:B------:R1:W-:Y:S04]  /*4220*/  STL.64 [R1+0x130], R210 ;  /* 0x000130d201007387 */ /* 0x0003e80000100a00 */
[----:B------:R2:W-:Y:S01]  /*4230*/  STL.64 [R1+0x128], R208 ;  /* 0x000128d001007387 */ /* 0x0005e20000100a00 */
[----:B0-----:R-:W-:Y:S01]  /*4240*/  MOV R212, R199 ;  /* 0x000000c700d47202 */ /* 0x001fe20000000f00 */
[----:B-1----:R-:W-:-:S02]  /*4250*/  IMAD.MOV.U32 R210, RZ, RZ, R197 ;  /* 0x000000ffffd27224 */ /* 0x002fc400078e00c5 */
[----:B--2---:R-:W-:Y:S02]  /*4260*/  IMAD.MOV.U32 R208, RZ, RZ, R195 ;  /* 0x000000ffffd07224 */ /* 0x004fe400078e00c3 */
[----:B------:R-:W2:Y:S01]  /*4270*/  LDL.LU R195, [R1+0x1dc] ;  /* 0x0001dc0001c37983 */ /* 0x000ea20000300800 */
[----:B------:R-:W-:Y:S02]  /*4280*/  IMAD.MOV.U32 R209, RZ, RZ, R196 ;  /* 0x000000ffffd17224 */ /* 0x000fe400078e00c4 */
[----:B------:R-:W-:Y:S01]  /*4290*/  IMAD.MOV.U32 R211, RZ, RZ, R198 ;  /* 0x000000ffffd37224 */ /* 0x000fe200078e00c6 */
[----:B------:R-:W2:Y:S04]  /*42a0*/  LDL.LU R196, [R1+0x1d8] ;  /* 0x0001d80001c47983 */ /* 0x000ea80000300800 */
[----:B------:R-:W2:Y:S04]  /*42b0*/  LDL.LU R197, [R1+0x1d4] ;  /* 0x0001d40001c57983 */ /* 0x000ea80000300800 */
[----:B------:R-:W2:Y:S04]  /*42c0*/  LDL.LU R198, [R1+0x1d0] ;  /* 0x0001d00001c67983 */ /* 0x000ea80000300800 */
[----:B------:R-:W2:Y:S01]  /*42d0*/  LDL.LU R199, [R1+0x1cc] ;  /* 0x0001cc0001c77983 */ /* 0x000ea20000300800 */
[----:B------:R-:W-:Y:S01]  /*42e0*/  UIADD3 UR30, UR4, 0x204, URZ ;  /* 0x00000204041e7890 */ /* 0x000fe2000fffe03f */
[----:B------:R-:W-:Y:S01]  /*42f0*/  UMOV UR28, UR8 ;  /* 0x00000008001c7c82 */ /* 0x000fe20008000000 */
[----:B------:R-:W-:Y:S01]  /*4300*/  UMOV UR29, UR9 ;  /* 0x00000009001d7c82 */ /* 0x000fe20008000000 */
[----:B------:R-:W-:Y:S01]  /*4310*/  UMOV UR31, 0x40000040 ;  /* 0x40000040001f7882 */ /* 0x000fe20000000000 */
[----:B------:R-:W-:Y:S01]  /*4320*/  UIADD3 UR38, UR4, 0x284, URZ ;  /* 0x0000028404267890 */ /* 0x000fe2000fffe03f */
[----:B------:R-:W-:Y:S01]  /*4330*/  UMOV UR36, UR8 ;  /* 0x0000000800247c82 */ /* 0x000fe20008000000 */
[----:B------:R-:W-:Y:S01]  /*4340*/  UMOV UR37, UR9 ;  /* 0x0000000900257c82 */ /* 0x000fe20008000000 */
[----:B------:R-:W-:Y:S01]  /*4350*/  UMOV UR39, 0x40000040 ;  /* 0x4000004000277882 */ /* 0x000fe20000000000 */
[----:B------:R-:W-:Y:S01]  /*4360*/  UIADD3 UR14, UR4, 0x304, URZ ;  /* 0x00000304040e7890 */ /* 0x000fe2000fffe03f */
[----:B------:R-:W-:Y:S01]  /*4370*/  UMOV UR15, 0x40000040 ;  /* 0x40000040000f7882 */ /* 0x000fe20000000000 */
[----:B------:R-:W-:Y:S01]  /*4380*/  UIADD3 UR42, UR4, 0x384, URZ ;  /* 0x00000384042a7890 */ /* 0x000fe2000fffe03f */
[----:B------:R-:W-:Y:S01]  /*4390*/  UMOV UR40, UR8 ;  /* 0x0000000800287c82 */ /* 0x000fe20008000000 */
[----:B------:R-:W-:Y:S01]  /*43a0*/  UMOV UR41, UR9 ;  /* 0x0000000900297c82 */ /* 0x000fe20008000000 */
[----:B------:R-:W-:Y:S01]  /*43b0*/  UMOV UR43, 0x40000040 ;  /* 0x40000040002b7882 */ /* 0x000fe20000000000 */
[----:B------:R-:W-:Y:S01]  /*43c0*/  UMOV UR6, UR18 ;  /* 0x0000001200067c82 */ /* 0x000fe20008000000 */
[----:B------:R-:W-:Y:S01]  /*43d0*/  UIADD3 UR18, UR4, 0x404, URZ ;  /* 0x0000040404127890 */ /* 0x000fe2000fffe03f */
[----:B------:R-:W-:Y:S01]  /*43e0*/  UMOV UR7, UR19 ;  /* 0x0000001300077c82 */ /* 0x000fe20008000000 */
[----:B------:R-:W-:Y:S01]  /*43f0*/  UMOV UR16, UR8 ;  /* 0x0000000800107c82 */ /* 0x000fe20008000000 */
[----:B------:R-:W-:Y:S01]  /*4400*/  UMOV UR17, UR9 ;  /* 0x0000000900117c82 */ /* 0x000fe20008000000 */
[----:B------:R-:W-:Y:S01]  /*4410*/  UMOV UR19, 0x40000040 ;  /* 0x4000004000137882 */ /* 0x000fe20000000000 */
[----:B--2---:R-:W-:-:S06]  /*4420*/  WARPGROUP.ARRIVE ;  /* 0x00000000000079c5 */ /* 0x004fcc0000000000 */
[----:B------:R-:W-:Y:S03]  /*4430*/  HGMMA.64x16x16.F32.BF16 R192, gdesc[UR28], R192, gsb0 ;  /* 0x002000001cc079f0 */ /* 0x000fe600080018c0 */
        /* <DEDUP_REMOVED lines=103> */
[----:B------:R-:W-:Y:S02]  /*4ab0*/  IMAD.MOV.U32 R214, RZ, RZ, R6 ;  /* 0x000000ffffd67224 */ /* 0x000fe400078e0006 */
[----:B------:R-:W-:Y:S02]  /*4ac0*/  IMAD.MOV.U32 R215, RZ, RZ, R15 ;  /* 0x000000ffffd77224 */ /* 0x000fe400078e000f */
[----:B------:R-:W-:Y:S02]  /*4ad0*/  IMAD.MOV.U32 R213, RZ, RZ, R7 ;  /* 0x000000ffffd57224 */ /* 0x000fe400078e0007 */
[----:B------:R0:W5:Y:S04]  /*4ae0*/  LDL.LU R7, [R1+0x1c8] ;  /* 0x0001c80001077983 */ /* 0x0001680000300800 */
[----:B------:R0:W5:Y:S04]  /*4af0*/  LDL.LU R6, [R1+0x1c4] ;  /* 0x0001c40001067983 */ /* 0x0001680000300800 */
[----:B------:R0:W5:Y:S01]  /*4b00*/  LDL.LU R15, [R1+0x1c0] ;  /* 0x0001c000010f7983 */ /* 0x0001620000300800 */
[----:B------:R-:W-:-:S02]  /*4b10*/  WARPGROUP.DEPBAR.LE gsb0, 0x0 ;  /* 0x00008000000079c5 */ /* 0x000fc40000010000 */
[----:B------:R-:W-:-:S06]  /*4b20*/  WARPGROUP.ARRIVE ;  /* 0x00000000000079c5 */ /* 0x000fcc0000000000 */
[----:B------:R-:W-:Y:S01]  /*4b30*/  HGMMA.64x16x16.F32.BF16 R152, gdesc[UR12], R152, gsb0 ;  /* 0x002000000c9879f0 */ /* 0x000fe20008001898 */
[----:B------:R1:W-:Y:S04]  /*4b40*/  STL.64 [R1+0x160], R214 ;  /* 0x000160d601007387 */ /* 0x0003e80000100a00 */
[----:B------:R2:W-:Y:S04]  /*4b50*/  STL.64 [R1+0x158], R212 ;  /* 0x000158d401007387 */ /* 0x0005e80000100a00 */
[----:B------:R3:W-:Y:S01]  /*4b60*/  STL.64 [R1+0x150], R210 ;  /* 0x000150d201007387 */ /* 0x0007e20000100a00 */
[----:B-1----:R-:W-:-:S03]  /*4b70*/  IMAD.MOV.U32 R214, RZ, RZ, R14 ;  /* 0x000000ffffd67224 */ /* 0x002fc600078e000e */
[----:B------:R1:W-:Y:S01]  /*4b80*/  STL.64 [R1+0x148], R208 ;  /* 0x000148d001007387 */ /* 0x0003e20000100a00 */
[----:B------:R-:W-:Y:S02]  /*4b90*/  IMAD.MOV.U32 R215, RZ, RZ, R13 ;  /* 0x000000ffffd77224 */ /* 0x000fe400078e000d */
[----:B--2---:R-:W-:Y:S02]  /*4ba0*/  IMAD.MOV.U32 R212, RZ, RZ, R225 ;  /* 0x000000ffffd47224 */ /* 0x004fe400078e00e1 */
[----:B------:R-:W-:Y:S02]  /*4bb0*/  IMAD.MOV.U32 R213, RZ, RZ, R224 ;  /* 0x000000ffffd57224 */ /* 0x000fe400078e00e0 */
[----:B---3--:R-:W-:Y:S02]  /*4bc0*/  IMAD.MOV.U32 R210, RZ, RZ, R227 ;  /* 0x000000ffffd27224 */ /* 0x008fe400078e00e3 */
[----:B------:R-:W-:Y:S02]  /*4bd0*/  IMAD.MOV.U32 R211, RZ, RZ, R226 ;  /* 0x000000ffffd37224 */ /* 0x000fe400078e00e2 */
[----:B-1----:R-:W-:-:S02]  /*4be0*/  IMAD.MOV.U32 R208, RZ, RZ, R8 ;  /* 0x000000ffffd07224 */ /* 0x002fc400078e0008 */
[----:B------:R0:W5:Y:S01]  /*4bf0*/  LDL.LU R8, [R1+0x1bc] ;  /* 0x0001bc0001087983 */ /* 0x0001620000300800 */
[----:B------:R-:W-:-:S03]  /*4c00*/  IMAD.MOV.U32 R209, RZ, RZ, R2 ;  /* 0x000000ffffd17224 */ /* 0x000fc600078e0002 */
[----:B------:R0:W5:Y:S04]  /*4c10*/  LDL.LU R2, [R1+0x1b8] ;  /* 0x0001b80001027983 */ /* 0x0001680000300800 */
[----:B------:R1:W-:Y:S04]  /*4c20*/  STL.64 [R1+0x180], R214 ;  /* 0x000180d601007387 */ /* 0x0003e80000100a00 */
[----:B------:R2:W-:Y:S04]  /*4c30*/  STL.64 [R1+0x178], R212 ;  /* 0x000178d401007387 */ /* 0x0005e80000100a00 */
[----:B------:R3:W-:Y:S01]  /*4c40*/  STL.64 [R1+0x170], R210 ;  /* 0x000170d201007387 */ /* 0x0007e20000100a00 */
[----:B-1----:R-:W-:-:S02]  /*4c50*/  IMAD.MOV.U32 R214, RZ, RZ, R3 ;  /* 0x000000ffffd67224 */ /* 0x002fc400078e0003 */
[----:B------:R-:W-:Y:S01]  /*4c60*/  IMAD.MOV.U32 R215, RZ, RZ, R0 ;  /* 0x000000ffffd77224 */ /* 0x000fe200078e0000 */
[----:B------:R1:W-:Y:S01]  /*4c70*/  STL.64 [R1+0x168], R208 ;  /* 0x000168d001007387 */ /* 0x0003e20000100a00 */
[----:B--2---:R-:W-:Y:S02]  /*4c80*/  IMAD.MOV.U32 R212, RZ, RZ, R5 ;  /* 0x000000ffffd47224 */ /* 0x004fe400078e0005 */
[----:B------:R-:W-:Y:S01]  /*4c90*/  IMAD.MOV.U32 R213, RZ, RZ, R4 ;  /* 0x000000ffffd57224 */ /* 0x000fe200078e0004 */
[----:B---3--:R-:W-:Y:S01]  /*4ca0*/  MOV R210, R10 ;  /* 0x0000000a00d27202 */ /* 0x008fe20000000f00 */
[----:B------:R-:W-:Y:S01]  /*4cb0*/  IMAD.MOV.U32 R211, RZ, RZ, R9 ;  /* 0x000000ffffd37224 */ /* 0x000fe200078e0009 */
[----:B------:R-:W-:Y:S01]  /*4cc0*/  STL.64 [R1+0x1a0], R214 ;  /* 0x0001a0d601007387 */ /* 0x000fe20000100a00 */
[----:B-1----:R-:W-:Y:S02]  /*4cd0*/  IMAD.MOV.U32 R208, RZ, RZ, R12 ;  /* 0x000000ffffd07224 */ /* 0x002fe400078e000c */
[----:B------:R-:W-:Y:S01]  /*4ce0*/  IMAD.MOV.U32 R209, RZ, RZ, R11 ;  /* 0x000000ffffd17224 */ /* 0x000fe200078e000b */
[----:B------:R-:W-:Y:S04]  /*4cf0*/  STL.64 [R1+0x198], R212 ;  /* 0x000198d401007387 */ /* 0x000fe80000100a00 */
[----:B------:R-:W-:Y:S04]  /*4d00*/  STL.64 [R1+0x190], R210 ;  /* 0x000190d201007387 */ /* 0x000fe80000100a00 */
[----:B------:R1:W-:Y:S01]  /*4d10*/  STL.64 [R1+0x188], R208 ;  /* 0x000188d001007387 */ /* 0x0003e20000100a00 */
[----:B------:R-:W-:-:S02]  /*4d20*/  WARPGROUP.DEPBAR.LE gsb0, 0x0 ;  /* 0x00008000000079c5 */ /* 0x000fc40000010000 */
[----:B------:R-:W-:Y:S01]  /*4d30*/  WARPGROUP.ARRIVE ;  /* 0x00000000000079c5 */ /* 0x000fe20000000000 */
[----:B-1----:R-:W2:Y:S04]  /*4d40*/  LDL.LU.64 R208, [R1+0x60] ;  /* 0x0000600001d07983 */ /* 0x002ea80000300a00 */
[----:B------:R-:W2:Y:S04]  /*4d50*/  LDL.LU.64 R210, [R1+0x68] ;  /* 0x0000680001d27983 */ /* 0x000ea80000300a00 */
[----:B------:R-:W2:Y:S04]  /*4d60*/  LDL.LU.64 R212, [R1+0x70] ;  /* 0x0000700001d47983 */ /* 0x000ea80000300a00 */
[----:B------:R-:W2:Y:S01]  /*4d70*/  LDL.LU.64 R214, [R1+0x78] ;  /* 0x0000780001d67983 */ /* 0x000ea20000300a00 */
[----:B------:R-:W-:Y:S01]  /*4d80*/  UMOV UR20, UR24 ;  /* 0x0000001800147c82 */ /* 0x000fe20008000000 */
[----:B------:R-:W-:Y:S01]  /*4d90*/  UMOV UR21, UR25 ;  /* 0x0000001900157c82 */ /* 0x000fe20008000000 */
[----:B------:R-:W-:Y:S01]  /*4da0*/  UMOV UR22, UR38 ;  /* 0x0000002600167c82 */ /* 0x000fe20008000000 */
[----:B------:R-:W-:-:S02]  /*4db0*/  UMOV UR23, UR39 ;  /* 0x0000002700177c82 */ /* 0x000fc40008000000 */
[----:B------:R-:W-:Y:S01]  /*4dc0*/  HGMMA.64x16x16.F32.BF16 R168, gdesc[UR20], R168, gsb0 ;  /* 0x0020000014a879f0 */ /* 0x000fe200080018a8 */
[----:B------:R-:W-:Y:S01]  /*4dd0*/  UMOV UR56, UR6 ;  /* 0x0000000600387c82 */ /* 0x000fe20008000000 */
[----:B------:R-:W-:Y:S01]  /*4de0*/  UIADD3 UR6, UR60, 0x6, URZ ;  /* 0x000000063c067890 */ /* 0x000fe2000fffe03f */
[----:B------:R-:W-:Y:S01]  /*4df0*/  UMOV UR57, UR7 ;  /* 0x0000000700397c82 */ /* 0x000fe20008000000 */
[----:B------:R-:W-:Y:S01]  /*4e00*/  UMOV UR7, UR29 ;  /* 0x0000001d00077c82 */ /* 0x000fe20008000000 */
[----:B------:R-:W-:-:S04]  /*4e10*/  UMOV UR29, UR25 ;  /* 0x00000019001d7c82 */ /* 0x000fc80008000000 */
        /* <DEDUP_REMOVED lines=34> */
[----:B--2---:R-:W-:-:S06]  /*5040*/  WARPGROUP.ARRIVE ;  /* 0x00000000000079c5 */ /* 0x004fcc0000000000 */
[----:B------:R-:W-:Y:S01]  /*5050*/  HGMMA.64x16x16.F32.BF16 R208, gdesc[UR52], R208, gsb0 ;  /* 0x0020000034d079f0 */ /* 0x000fe200080018d0 */
[----:B------:R-:W-:Y:S02]  /*5060*/  IMAD.MOV.U32 R10, RZ, RZ, R18 ;  /* 0x000000ffff0a7224 */ /* 0x000fe400078e0012 */
[----:B------:R-:W-:Y:S02]  /*5070*/  IMAD.MOV.U32 R9, RZ, RZ, R19 ;  /* 0x000000ffff097224 */ /* 0x000fe400078e0013 */
[----:B------:R-:W-:Y:S01]  /*5080*/  IMAD.MOV.U32 R12, RZ, RZ, R16 ;  /* 0x000000ffff0c7224 */ /* 0x000fe200078e0010 */
[----:B------:R0:W5:Y:S01]  /*5090*/  LDL.LU.64 R18, [R1+0x1b0] ;  /* 0x0001b00001127983 */ /* 0x0001620000300a00 */
[----:B------:R-:W-:Y:S02]  /*50a0*/  IMAD.MOV.U32 R11, RZ, RZ, R17 ;  /* 0x000000ffff0b7224 */ /* 0x000fe400078e0011 */
[----:B------:R-:W-:Y:S01]  /*50b0*/  IMAD.MOV.U32 R5, RZ, RZ, R20 ;  /* 0x000000ffff057224 */ /* 0x000fe200078e0014 */
[----:B------:R0:W5:Y:S01]  /*50c0*/  LDL.LU.64 R16, [R1+0x1a8] ;  /* 0x0001a80001107983 */ /* 0x0001620000300a00 */
[----:B------:R-:W-:-:S02]  /*50d0*/  IMAD.MOV.U32 R4, RZ, RZ, R21 ;  /* 0x000000ffff047224 */ /* 0x000fc400078e0015 */
[----:B------:R-:W-:Y:S02]  /*50e0*/  IMAD.MOV.U32 R3, RZ, RZ, R22 ;  /* 0x000000ffff037224 */ /* 0x000fe400078e0016 */
[----:B------:R-:W-:Y:S01]  /*50f0*/  IMAD.MOV.U32 R0, RZ, RZ, R23 ;  /* 0x000000ffff007224 */ /* 0x000fe200078e0017 */
        /* <DEDUP_REMOVED lines=14> */
[----:B------:R-:W-:Y:S01]  /*51e0*/  UMOV UR9, 0x40000040 ;  /* 0x4000004000097882 */ /* 0x000fe20000000000 */
[----:B------:R-:W-:-:S05]  /*51f0*/  UMOV UR11, 0x40000040 ;  /* 0x40000040000b7882 */ /* 0x000fca0000000000 */
[----:B------:R-:W-:Y:S01]  /*5200*/  UMOV UR10, UR5 ;  /* 0x00000005000a7c82 */ /* 0x000fe20008000000 */
[----:B--2---:R-:W-:-:S06]  /*5210*/  WARPGROUP.ARRIVE ;  /* 0x00000000000079c5 */ /* 0x004fcc0000000000 */
[----:B------:R-:W-:Y:S03]  /*5220*/  HGMMA.64x16x16.F32.BF16 R208, gdesc[UR8], R208, gsb0 ;  /* 0x0020000008d079f0 */ /* 0x000fe600080018d0 */
[----:B------:R-:W-:Y:S02]  /*5230*/  WARPGROUP.DEPBAR.LE gsb0, 0x0 ;  /* 0x00008000000079c5 */ /* 0x000fe40000010000 */
[----:B------:R-:W-:Y:S04]  /*5240*/  STL.64 [R1+0x80], R208 ;  /* 0x000080d001007387 */ /* 0x000fe80000100a00 */
[----:B------:R-:W-:Y:S04]  /*5250*/  STL.64 [R1+0x88], R210 ;  /* 0x000088d201007387 */ /* 0x000fe80000100a00 */
[----:B------:R-:W-:Y:S04]  /*5260*/  STL.64 [R1+0x90], R212 ;  /* 0x000090d401007387 */ /* 0x000fe80000100a00 */
[----:B------:R1:W-:Y:S04]  /*5270*/  STL.64 [R1+0x98], R214 ;  /* 0x000098d601007387 */ /* 0x0003e80000100a00 */
[----:B-1----:R-:W2:Y:S04]  /*5280*/  LDL.LU.64 R214, [R1+0x180] ;  /* 0x0001800001d67983 */ /* 0x002ea80000300a00 */
[----:B------:R-:W2:Y:S04]  /*5290*/  LDL.LU.64 R212, [R1+0x178] ;  /* 0x0001780001d47983 */ /* 0x000ea80000300a00 */
        /* <DEDUP_REMOVED lines=53> */
[----:B--2---:R-:W-:-:S06]  /*55f0*/  WARPGROUP.ARRIVE ;  /* 0x00000000000079c5 */ /* 0x004fcc0000000000 */
        /* <DEDUP_REMOVED lines=48> */
[----:B------:R-:W-:Y:S02]  /*5900*/  UMOV UR6, UR54 ;  /* 0x0000003600067c82 */ /* 0x000fe40008000000 */
[----:B------:R-:W-:Y:S01]  /*5910*/  UMOV UR56, UR6 ;  /* 0x0000000600387c82 */ /* 0x000fe20008000000 */
[----:B------:R-:W-:Y:S01]  /*5920*/  UIADD3 UR6, UR4, 0x686, URZ ;  /* 0x0000068604067890 */ /* 0x000fe2000fffe03f */
[----:B------:R-:W-:Y:S01]  /*5930*/  UMOV UR7, UR55 ;  /* 0x0000003700077c82 */ /* 0x000fe20008000000 */
[----:B------:R-:W-:Y:S01]  /*5940*/  UIADD3 UR54, UR4, 0x706, URZ ;  /* 0x0000070604367890 */ /* 0x000fe2000fffe03f */
[----:B------:R-:W-:Y:S02]  /*5950*/  UMOV UR57, UR7 ;  /* 0x0000000700397c82 */ /* 0x000fe40008000000 */
[----:B------:R-:W-:Y:S01]  /*5960*/  UMOV UR4, UR8 ;  /* 0x0000000800047c82 */ /* 0x000fe20008000000 */
[----:B------:R-:W-:Y:S01]  /*5970*/  UMOV UR5, UR9 ;  /* 0x0000000900057c82 */ /* 0x000fe20008000000 */
[----:B------:R-:W-:Y:S01]  /*5980*/  UMOV UR7, 0x40000040 ;  /* 0x4000004000077882 */ /* 0x000fe20000000000 */
[----:B------:R-:W-:-:S02]  /*5990*/  WARPGROUP.DEPBAR.LE gsb0, 0x0 ;  /* 0x00008000000079c5 */ /* 0x000fc40000010000 */
[----:B------:R-:W-:-:S06]  /*59a0*/  WARPGROUP.ARRIVE ;  /* 0x00000000000079c5 */ /* 0x000fcc0000000000 */
[----:B------:R-:W-:Y:S01]  /*59b0*/  HGMMA.64x16x16.F32.BF16 R48, gdesc[UR4], R48, gsb0 ;  /* 0x00200000043079f0 */ /* 0x000fe20008001830 */
        /* <DEDUP_REMOVED lines=71> */
[----:B------:R1:W-:Y:S01]  /*5e30*/  STL.64 [R1+0x100], R214 ;  /* 0x000100d601007387 */ /* 0x0003e20000100a00 */
[----:B------:R-:W-:Y:S02]  /*5e40*/  WARPGROUP.DEPBAR.LE gsb0, 0x0 ;  /* 0x00008000000079c5 */ /* 0x000fe40000010000 */
[----:B------:R-:W-:-:S06]  /*5e50*/  WARPGROUP.ARRIVE ;  /* 0x00000000000079c5 */ /* 0x000fcc0000000000 */
[----:B------:R-:W-:Y:S01]  /*5e60*/  HGMMA.64x16x16.F32.BF16 R216, gdesc[UR56], R216, gsb0 ;  /* 0x0020000038d879f0 */ /* 0x000fe200080018d8 */
[----:B------:R2:W-:Y:S01]  /*5e70*/  STL.64 [R1+0xf8], R212 ;  /* 0x0000f8d401007387 */ /* 0x0005e20000100a00 */
[----:B-1----:R-:W-:Y:S01]  /*5e80*/  MOV R214, R14 ;  /* 0x0000000e00d67202 */ /* 0x002fe20000000f00 */
[----:B------:R-:W-:Y:S02]  /*5e90*/  IMAD.MOV.U32 R215, RZ, RZ, R13 ;  /* 0x000000ffffd77224 */ /* 0x000fe400078e000d */
[----:B------:R1:W-:Y:S04]  /*5ea0*/  STL.64 [R1+0xf0], R210 ;  /* 0x0000f0d201007387 */ /* 0x0003e80000100a00 */
[----:B------:R3:W-:Y:S01]  /*5eb0*/  STL.64 [R1+0xe8], R208 ;  /* 0x0000e8d001007387 */ /* 0x0007e20000100a00 */
[----:B--2---:R-:W-:-:S02]  /*5ec0*/  IMAD.MOV.U32 R212, RZ, RZ, R21 ;  /* 0x000000ffffd47224 */ /* 0x004fc400078e0015 */
[----:B------:R-:W-:Y:S02]  /*5ed0*/  IMAD.MOV.U32 R213, RZ, RZ, R20 ;  /* 0x000000ffffd57224 */ /* 0x000fe400078e0014 */
[----:B-1----:R-:W-:Y:S02]  /*5ee0*/  IMAD.MOV.U32 R210, RZ, RZ, R23 ;  /* 0x000000ffffd27224 */ /* 0x002fe400078e0017 */
[----:B------:R-:W-:Y:S02]  /*5ef0*/  IMAD.MOV.U32 R211, RZ, RZ, R22 ;  /* 0x000000ffffd37224 */ /* 0x000fe400078e0016 */
[----:B---3--:R-:W-:Y:S02]  /*5f00*/  IMAD.MOV.U32 R208, RZ, RZ, R225 ;  /* 0x000000ffffd07224 */ /* 0x008fe400078e00e1 */
[----:B------:R-:W-:Y:S01]  /*5f10*/  IMAD.MOV.U32 R209, RZ, RZ, R224 ;  /* 0x000000ffffd17224 */ /* 0x000fe200078e00e0 */
[----:B------:R1:W-:Y:S04]  /*5f20*/  STL.64 [R1+0x120], R214 ;  /* 0x000120d601007387 */ /* 0x0003e80000100a00 */
[----:B------:R2:W-:Y:S04]  /*5f30*/  STL.64 [R1+0x118], R212 ;  /* 0x000118d401007387 */ /* 0x0005e80000100a00 */
[----:B------:R3:W-:Y:S04]  /*5f40*/  STL.64 [R1+0x110], R210 ;  /* 0x000110d201007387 */ /* 0x0007e80000100a00 */
[----:B------:R4:W-:Y:S01]  /*5f50*/  STL.64 [R1+0x108], R208 ;  /* 0x000108d001007387 */ /* 0x0009e20000100a00 */
[----:B-1----:R-:W-:-:S02]  /*5f60*/  IMAD.MOV.U32 R214, RZ, RZ, R3 ;  /* 0x000000ffffd67224 */ /* 0x002fc400078e0003 */
[----:B------:R-:W-:Y:S02]  /*5f70*/  IMAD.MOV.U32 R215, RZ, RZ, R0 ;  /* 0x000000ffffd77224 */ /* 0x000fe400078e0000 */
[----:B--2---:R-:W-:Y:S02]  /*5f80*/  IMAD.MOV.U32 R212, RZ, RZ, R5 ;  /* 0x000000ffffd47224 */ /* 0x004fe400078e0005 */
[----:B------:R-:W-:Y:S02]  /*5f90*/  IMAD.MOV.U32 R213, RZ, RZ, R4 ;  /* 0x000000ffffd57224 */ /* 0x000fe400078e0004 */
[----:B---3--:R-:W-:Y:S02]  /*5fa0*/  IMAD.MOV.U32 R210, RZ, RZ, R10 ;  /* 0x000000ffffd27224 */ /* 0x008fe400078e000a */
[----:B------:R-:W-:Y:S02]  /*5fb0*/  IMAD.MOV.U32 R211, RZ, RZ, R9 ;  /* 0x000000ffffd37224 */ /* 0x000fe400078e0009 */
[----:B----4-:R-:W-:-:S02]  /*5fc0*/  IMAD.MOV.U32 R208, RZ, RZ, R12 ;  /* 0x000000ffffd07224 */ /* 0x010fc400078e000c */
[----:B------:R-:W-:Y:S01]  /*5fd0*/  IMAD.MOV.U32 R209, RZ, RZ, R11 ;  /* 0x000000ffffd17224 */ /* 0x000fe200078e000b */
[----:B------:R-:W-:-:S05]  /*5fe0*/  WARPGROUP.DEPBAR.LE gsb0, 0x0 ;  /* 0x00008000000079c5 */ /* 0x000fca0000010000 */
[----:B------:R-:W-:Y:S01]  /*5ff0*/  WARPGROUP.ARRIVE ;  /* 0x00000000000079c5 */ /* 0x000fe20000000000 */
[----:B------:R-:W-:Y:S01]  /*6000*/  UMOV UR54, UR8 ;  /* 0x0000000800367c82 */ /* 0x000fe20008000000 */
[----:B------:R-:W-:-:S04]  /*6010*/  UMOV UR55, UR9 ;  /* 0x0000000900377c82 */ /* 0x000fc80008000000 */
        /* <DEDUP_REMOVED lines=10> */
[----:B------:R-:W-:Y:S01]  /*60c0*/  UMOV UR8, UR52 ;  /* 0x0000003400087c82 */ /* 0x000fe20008000000 */
        /* <DEDUP_REMOVED lines=8> */
[----:B-1----:R0:W5:Y:S04]  /*6150*/  LDL.LU.64 R214, [R1+0x100] ;  /* 0x0001000001d67983 */ /* 0x0021680000300a00 */
[----:B------:R0:W5:Y:S04]  /*6160*/  LDL.LU.64 R212, [R1+0xf8] ;  /* 0x0000f80001d47983 */ /* 0x0001680000300a00 */
[----:B------:R0:W5:Y:S04]  /*6170*/  LDL.LU.64 R210, [R1+0xf0] ;  /* 0x0000f00001d27983 */ /* 0x0001680000300a00 */
[----:B------:R0:W5:Y:S01]  /*6180*/  LDL.LU.64 R208, [R1+0xe8] ;  /* 0x0000e80001d07983 */ /* 0x0001620000300a00 */
[----:B------:R-:W-:Y:S05]  /*6190*/  @!P1 BRA `(.L_x_22) ;  /* 0x0000004800cc9947 */ /* 0x000fea0003800000 */
[----:B------:R-:W2:Y:S01]  /*61a0*/  LDL R0, [R1+0xd4] ;  /* 0x0000d40001007983 */ /* 0x000ea20000100800 */
[----:B-----5:R-:W-:Y:S01]  /*61b0*/  R2UR UR5, R15 ;  /* 0x000000000f0572ca */ /* 0x020fe200000e0000 */
[----:B------:R-:W-:-:S12]  /*61c0*/  IMAD.MOV.U32 R3, RZ, RZ, R8 ;  /* 0x000000ffff037224 */ /* 0x000fd800078e0008 */
[----:B------:R-:W-:-:S04]  /*61d0*/  UIADD3 UR60, UR5, 0x1, URZ ;  /* 0x00000001053c7890 */ /* 0x000fc8000fffe03f */
[----:B------:R-:W-:-:S04]  /*61e0*/  UISETP.NE.AND UP0, UPT, UR60, 0x4, UPT ;  /* 0x000000043c00788c */ /* 0x000fc8000bf05270 */
[----:B------:R-:W-:Y:S02]  /*61f0*/  USEL UR4, URZ, 0x1, UP0 ;  /* 0x000000013f047887 */ /* 0x000fe40008000000 */
[----:B------:R-:W-:Y:S01]  /*6200*/  USEL UR60, UR60, URZ, UP0 ;  /* 0x0000003f3c3c7287 */ /* 0x000fe20008000000 */
[----:B--2---:R-:W-:Y:S01]  /*6210*/  R2UR UR6, R0 ;  /* 0x00000000000672ca */ /* 0x004fe200000e0000 */
[----:B------:R-:W-:-:S12]  /*6220*/  IMAD.U32 R0, RZ, RZ, UR5 ;  /* 0x00000005ff007e24 */ /* 0x000fd8000f8e00ff */
[----:B------:R-:W-:-:S06]  /*6230*/  ULOP3.LUT UR4, UR6, UR4, URZ, 0x3c, !UPT ;  /* 0x0000000406047292 */ /* 0x000fcc000f8e3c3f */
[----:B------:R-:W-:-:S07]  /*6240*/  IMAD.U32 R4, RZ, RZ, UR4 ;  /* 0x00000004ff047e24 */ /* 0x000fce000f8e00ff */
.L_x_29:
[----:B------:R-:W-:Y:S05]  /*6250*/  @!P0 BRA `(.L_x_23) ;  /* 0x0000000000048947 */ /* 0x000fea0003800000 */
[----:B------:R-:W-:Y:S01]  /*6260*/  BPT.TRAP 0x1 ;  /* 0x000000040000795c */ /* 0x000fe20000300000 */
.L_x_23:
[----:B------:R-:W-:Y:S02]  /*6270*/  R2UR UR4, R17 ;  /* 0x00000000110472ca */ /* 0x000fe400000e0000 */
[----:B------:R-:W-:-:S11]  /*6280*/  SHF.L.U32 R5, R4, 0x1f, RZ ;  /* 0x0000001f04057819 */ /* 0x000fd600000006ff */
[----:B------:R-:W-:-:S09]  /*6290*/  ULEA UR4, UR60, UR4, 0x3 ;  /* 0x000000043c047291 */ /* 0x000fd2000f8e183f */
[----:B------:R1:W2:Y:S01]  /*62a0*/  SYNCS.PHASECHK.TRANS64.TRYWAIT P1, [UR4], R5 ;  /* 0x00000005ff0075a7 */ /* 0x0002a20008020144 */
[----:B------:R-:W-:Y:S05]  /*62b0*/  @!P0 BRA `(.L_x_24) ;  /* 0x0000000000048947 */ /* 0x000fea0003800000 */
[----:B------:R-:W-:Y:S01]  /*62c0*/  BPT.TRAP 0x1 ;  /* 0x000000040000795c */ /* 0x000fe20000300000 */
.L_x_24:
[----:B--2---:R-:W-:Y:S05]  /*62d0*/  @P1 BRA `(.L_x_25) ;  /* 0x0000000000081947 */ /* 0x004fea0003800000 */
[----:B------:R-:W2:Y:S02]  /*62e0*/  SYNCS.PHASECHK.TRANS64.TRYWAIT P1, [UR4], R5 ;  /* 0x00000005ff0075a7 */ /* 0x000ea40008020144 */
[----:B--2---:R-:W-:Y:S05]  /*62f0*/  @!P1 BRA `(.L_x_26) ;  /* 0x00000178000c9947 */ /* 0x004fea0003800000 */
.L_x_25:
[----:B------:R-:W-:Y:S04]  /*6300*/  STL.64 [R1+0x338], R190 ;  /* 0x000338be01007387 */ /* 0x000fe80000100a00 */
[----:B------:R-:W-:Y:S04]  /*6310*/  STL.64 [R1+0x330], R188 ;  /* 0x000330bc01007387 */ /* 0x000fe80000100a00 */
[----:B------:R-:W-:Y:S04]  /*6320*/  STL.64 [R1+0x328], R186 ;  /* 0x000328ba01007387 */ /* 0x000fe80000100a00 */
[----:B------:R3:W-:Y:S04]  /*6330*/  STL.64 [R1+0x320], R184 ;  /* 0x000320b801007387 */ /* 0x0007e80000100a00 */
[----:B---3--:R-:W3:Y:S04]  /*6340*/  LDL.LU.64 R184, [R1+0x40] ;  /* 0x0000400001b87983 */ /* 0x008ee80000300a00 */
[----:B------:R-:W3:Y:S04]  /*6350*/  LDL.LU.64 R186, [R1+0x48] ;  /* 0x0000480001ba7983 */ /* 0x000ee80000300a00 */
[----:B------:R-:W3:Y:S04]  /*6360*/  LDL.LU.64 R188, [R1+0x50] ;  /* 0x0000500001bc7983 */ /* 0x000ee80000300a00 */
[----:B------:R-:W3:Y:S04]  /*6370*/  LDL.LU.64 R190, [R1+0x58] ;  /* 0x0000580001be7983 */ /* 0x000ee80000300a00 */
[----:B------:R-:W-:Y:S04]  /*6380*/  STL.64 [R1+0x318], R206 ;  /* 0x000318ce01007387 */ /* 0x000fe80000100a00 */
[----:B------:R-:W-:Y:S04]  /*6390*/  STL.64 [R1+0x310], R204 ;  /* 0x000310cc01007387 */ /* 0x000fe80000100a00 */
[----:B------:R-:W-:Y:S04]  /*63a0*/  STL.64 [R1+0x308], R202 ;  /* 0x000308ca01007387 */ /* 0x000fe80000100a00 */
[----:B------:R4:W-:Y:S04]  /*63b0*/  STL.64 [R1+0x300], R200 ;  /* 0x000300c801007387 */ /* 0x0009e80000100a00 */
[----:B----4-:R-:W4:Y:S04]  /*63c0*/  LDL.LU.64 R200, [R1+0x80] ;  /* 0x0000800001c87983 */ /* 0x010f280000300a00 */
[----:B------:R-:W4:Y:S04]  /*63d0*/  LDL.LU.64 R202, [R1+0x88] ;  /* 0x0000880001ca7983 */ /* 0x000f280000300a00 */
[----:B------:R-:W4:Y:S04]  /*63e0*/  LDL.LU.64 R204, [R1+0x90] ;  /* 0x0000900001cc7983 */ /* 0x000f280000300a00 */
[----:B------:R-:W4:Y:S01]  /*63f0*/  LDL.LU.64 R206, [R1+0x98] ;  /* 0x0000980001ce7983 */ /* 0x000f220000300a00 */
[----:B------:R-:W-:-:S02]  /*6400*/  R2UR UR5, R6 ;  /* 0x00000000060572ca */ /* 0x000fc400000e0000 */
[----:B------:R-:W-:Y:S01]  /*6410*/  R2UR UR4, R7 ;  /* 0x00000000070472ca */ /* 0x000fe200000e0000 */
[----:B------:R-:W-:Y:S01]  /*6420*/  UMOV UR9, 0x40000040 ;  /* 0x4000004000097882 */ /* 0x000fe20000000000 */
[----:B------:R-:W-:Y:S01]  /*6430*/  UMOV UR11, 0x40000040 ;  /* 0x40000040000b7882 */ /* 0x000fe20000000000 */
[----:B------:R-:W-:Y:S04]  /*6440*/  STL [R1+0x2f8], R219 ;  /* 0x0002f8db01007387 */ /* 0x000fe80000100800 */
[----:B------:R-:W-:Y:S04]  /*6450*/  STL [R1+0x2f4], R220 ;  /* 0x0002f4dc01007387 */ /* 0x000fe80000100800 */
[----:B------:R-:W-:Y:S01]  /*6460*/  UIMAD UR61, UR60, 0x600, UR5 ;  /* 0x000006003c3d78a4 */ /* 0x000fe2000f8e0205 */
[----:B------:R-:W-:Y:S01]  /*6470*/  STL [R1+0x2f0], R221 ;  /* 0x0002f0dd01007387 */ /* 0x000fe20000100800 */
[----:B------:R-:W-:-:S03]  /*6480*/  UIMAD UR4, UR60, 0x780, UR4 ;  /* 0x000007803c0478a4 */ /* 0x000fc6000f8e0204 */
[----:B------:R-:W-:Y:S02]  /*6490*/  STL [R1+0x2ec], R222 ;  /* 0x0002ecde01007387 */ /* 0x000fe40000100800 */
[----:B------:R-:W-:Y:S02]  /*64a0*/  UMOV UR8, UR61 ;  /* 0x0000003d00087c82 */ /* 0x000fe40008000000 */
[----:B------:R-:W-:Y:S01]  /*64b0*/  UMOV UR10, UR4 ;  /* 0x00000004000a7c82 */ /* 0x000fe20008000000 */
[----:B------:R-:W-:Y:S04]  /*64c0*/  STL [R1+0x2e8], R223 ;  /* 0x0002e8df01007387 */ /* 0x000fe80000100800 */
[----:B------:R-:W-:Y:S04]  /*64d0*/  STL [R1+0x1c8], R8 ;  /* 0x0001c80801007387 */ /* 0x000fe80000100800 */
[----:B------:R-:W-:Y:S04]  /*64e0*/  STL [R1+0x1c4], R4 ;  /* 0x0001c40401007387 */ /* 0x000fe80000100800 */
[----:B------:R-:W-:Y:S04]  /*64f0*/  STL [R1+0x1c0], R3 ;  /* 0x0001c00301007387 */ /* 0x000fe80000100800 */
[----:B------:R-:W-:Y:S04]  /*6500*/  STL [R1+0x1bc], R2 ;  /* 0x0001bc0201007387 */ /* 0x000fe80000100800 */
[----:B------:R-:W-:Y:S04]  /*6510*/  STL [R1+0x1b8], R0 ;  /* 0x0001b80001007387 */ /* 0x000fe80000100800 */
[----:B------:R-:W-:Y:S04]  /*6520*/  STL.64 [R1+0x1b0], R18 ;  /* 0x0001b01201007387 */ /* 0x000fe80000100a00 */
[----:B------:R0:W-:Y:S04]  /*6530*/  STL.64 [R1+0x1a8], R16 ;  /* 0x0001a81001007387 */ /* 0x0001e80000100a00 */
[----:B0-----:R-:W3:Y:S04]  /*6540*/  LDL.LU.64 R16, [R1+0x20] ;  /* 0x0000200001107983 */ /* 0x001ee80000300a00 */
[----:B------:R-:W3:Y:S04]  /*6550*/  LDL.LU.64 R18, [R1+0x28] ;  /* 0x0000280001127983 */ /* 0x000ee80000300a00 */
[----:B------:R-:W3:Y:S04]  /*6560*/  LDL.LU.64 R20, [R1+0x30] ;  /* 0x0000300001147983 */ /* 0x000ee80000300a00 */
[----:B------:R-:W3:Y:S01]  /*6570*/  LDL.LU.64 R22, [R1+0x38] ;  /* 0x0000380001167983 */ /* 0x000ee20000300a00 */
[----:B------:R-:W-:Y:S01]  /*6580*/  UIADD3 UR5, UR4, 0x80, URZ ;  /* 0x0000008004057890 */ /* 0x000fe2000fffe03f */
[----:B----4-:R-:W-:-:S02]  /*6590*/  WARPGROUP.ARRIVE ;  /* 0x00000000000079c5 */ /* 0x010fc40000000000 */
[----:B------:R-:W-:Y:S01]  /*65a0*/  STL [R1+0x1cc], R6 ;  /* 0x0001cc0601007387 */ /* 0x000fe20000100800 */
[----:B------:R-:W-:Y:S01]  /*65b0*/  UMOV UR17, UR9 ;  /* 0x0000000900117c82 */ /* 0x000fe20008000000 */
[----:B------:R-:W-:Y:S01]  /*65c0*/  UMOV UR19, 0x40000040 ;  /* 0x4000004000137882 */ /* 0x000fe20000000000 */
[----:B------:R-:W-:Y:S01]  /*65d0*/  UIADD3 UR6, UR4, 0x100, URZ ;  /* 0x0000010004067890 */ /* 0x000fe2000fffe03f */
[----:B------:R0:W-:Y:S01]  /*65e0*/  STL [R1+0x1d0], R7 ;  /* 0x0001d00701007387 */ /* 0x0001e20000100800 */
[----:B------:R-:W-:Y:S03]  /*65f0*/  HGMMA.64x16x16.F32.BF16 R200, gdesc[UR8], R200, gsb0 ;  /* 0x0020000008c879f0 */ /* 0x000fe600080018c8 */
[----:B------:R-:W-:Y:S02]  /*6600*/  WARPGROUP.DEPBAR.LE gsb0, 0x0 ;  /* 0x00008000000079c5 */ /* 0x000fe40000010000 */
[----:B------:R-:W-:Y:S01]  /*6610*/  IMAD.MOV.U32 R8, RZ, RZ, R200 ;  /* 0x000000ffff087224 */ /* 0x000fe200078e00c8 */
[----:B0-----:R-:W-:Y:S01]  /*6620*/  MOV R7, R201 ;  /* 0x000000c900077202 */ /* 0x001fe20000000f00 */
[----:B------:R-:W-:Y:S01]  /*6630*/  IMAD.MOV.U32 R6, RZ, RZ, R202 ;  /* 0x000000ffff067224 */ /* 0x000fe200078e00ca */
[----:B------:R-:W4:Y:S01]  /*6640*/  LDL.LU.64 R200, [R1] ;  /* 0x0000000001c87983 */ /* 0x000f220000300a00 */
[----:B-12---:R-:W-:-:S02]  /*6650*/  IMAD.MOV.U32 R5, RZ, RZ, R203 ;  /* 0x000000ffff057224 */ /* 0x006fc400078e00cb */
[----:B------:R-:W-:Y:S01]  /*6660*/  IMAD.MOV.U32 R4, RZ, RZ, R204 ;  /* 0x000000ffff047224 */ /* 0x000fe200078e00cc */
[----:B------:R-:W4:Y:S01]  /*6670*/  LDL.LU.64 R202, [R1+0x8] ;  /* 0x0000080001ca7983 */ /* 0x000f220000300a00 */
[----:B------:R-:W-:Y:S02]  /*6680*/  IMAD.MOV.U32 R3, RZ, RZ, R205 ;  /* 0x000000ffff037224 */ /* 0x000fe400078e00cd */
[----:B------:R-:W-:Y:S01]  /*6690*/  IMAD.MOV.U32 R2, RZ, RZ, R206 ;  /* 0x000000ffff027224 */ /* 0x000fe200078e00ce */
[----:B------:R-:W4:Y:S01]  /*66a0*/  LDL.LU.64 R204, [R1+0x10] ;  /* 0x0000100001cc7983 */ /* 0x000f220000300a00 */
[----:B------:R-:W-:-:S03]  /*66b0*/  IMAD.MOV.U32 R0, RZ, RZ, R207 ;  /* 0x000000ffff007224 */ /* 0x000fc600078e00cf */
[----:B------:R-:W4:Y:S01]  /*66c0*/  LDL.LU.64 R206, [R1+0x18] ;  /* 0x0000180001ce7983 */ /* 0x000f220000300a00 */
[----:B---3--:R-:W-:Y:S01]  /*66d0*/  WARPGROUP.ARRIVE ;  /* 0x00000000000079c5 */ /* 0x008fe20000000000 */
[----:B------:R-:W-:Y:S01]  /*66e0*/  UMOV UR16, UR8 ;  /* 0x0000000800107c82 */ /* 0x000fe20008000000 */
[----:B------:R-:W-:-:S04]  /*66f0*/  UMOV UR18, UR5 ;  /* 0x0000000500127c82 */ /* 0x000fc80008000000 */
[----:B------:R-:W-:Y:S01]  /*6700*/  HGMMA.64x16x16.F32.BF16 R184, gdesc[UR16], R184, gsb0 ;  /* 0x0020000010b879f0 */ /* 0x000fe200080018b8 */
[----:B------:R-:W-:Y:S01]  /*6710*/  UMOV UR20, UR8 ;  /* 0x0000000800147c82 */ /* 0x000fe20008000000 */
[----:B------:R-:W-:Y:S01]  /*6720*/  UMOV UR21, UR9 ;  /* 0x0000000900157c82 */ /* 0x000fe20008000000 */
[----:B------:R-:W-:Y:S01]  /*6730*/  UMOV UR22, UR6 ;  /* 0x0000000600167c82 */ /* 0x000fe20008000000 */
[----:B------:R-:W-:Y:S01]  /*6740*/  UMOV UR23, 0x40000040 ;  /* 0x4000004000177882 */ /* 0x000fe20000000000 */
[----:B------:R-:W-:Y:S02]  /*6750*/  WARPGROUP.DEPBAR.LE gsb0, 0x0 ;  /* 0x00008000000079c5 */ /* 0x000fe40000010000 */
[----:B------:R-:W-:Y:S01]  /*6760*/  UIADD3 UR14, UR4, 0x180, URZ ;  /* 0x00000180040e7890 */ /* 0x000fe2000fffe03f */
[----:B------:R-:W-:Y:S01]  /*6770*/  UMOV UR12, UR18 ;  /* 0x00000012000c7c82 */ /* 0x000fe20008000000 */
[----:B------:R-:W-:Y:S01]  /*6780*/  UMOV UR13, UR19 ;  /* 0x00000013000d7c82 */ /* 0x000fe20008000000 */
[----:B------:R-:W-:Y:S01]  /*6790*/  UMOV UR6, UR12 ;  /* 0x0000000c00067c82 */ /* 0x000fe20008000000 */
[----:B------:R-:W-:Y:S01]  /*67a0*/  UMOV UR7, UR13 ;  /* 0x0000000d00077c82 */ /* 0x000fe20008000000 */
[----:B------:R-:W-:Y:S01]  /*67b0*/  UMOV UR12, UR8 ;  /* 0x00000008000c7c82 */ /* 0x000fe20008000000 */
[----:B------:R-:W-:Y:S01]  /*67c0*/  UMOV UR13, UR9 ;  /* 0x00000009000d7c82 */ /* 0x000fe20008000000 */
[----:B------:R-:W-:Y:S01]  /*67d0*/  UMOV UR15, 0x40000040 ;  /* 0x40000040000f7882 */ /* 0x000fe20000000000 */
[----:B------:R-:W-:Y:S01]  /*67e0*/  UIADD3 UR18, UR4, 0x200, URZ ;  /* 0x0000020004127890 */ /* 0x000fe2000fffe03f */
[----:B------:R-:W-:Y:S01]  /*67f0*/  UMOV UR16, UR22 ;  /* 0x0000001600107c82 */ /* 0x000fe20008000000 */
[----:B------:R-:W-:Y:S01]  /*6800*/  UMOV UR17, UR23 ;  /* 0x0000001700117c82 */ /* 0x000fe20008000000 */
[----:B------:R-:W-:Y:S01]  /*6810*/  UMOV UR19, 0x40000040 ;  /* 0x4000004000137882 */ /* 0x000fe20000000000 */
[----:B----4-:R-:W-:-:S06]  /*6820*/  WARPGROUP.ARRIVE ;  /* 0x00000000000079c5 */ /* 0x010fcc0000000000 */
        /* <DEDUP_REMOVED lines=107> */
[----:B------:R-:W-:Y:S01]  /*6ee0*/  IMAD.MOV.U32 R10, RZ, RZ, R190 ;  /* 0x000000ffff0a7224 */ /* 0x000fe200078e00be */
[----:B------:R-:W-:Y:S01]  /*6ef0*/  MOV R9, R191 ;  /* 0x000000bf00097202 */ /* 0x000fe20000000f00 */
[----:B------:R-:W-:Y:S01]  /*6f00*/  IMAD.MOV.U32 R12, RZ, RZ, R188 ;  /* 0x000000ffff0c7224 */ /* 0x000fe200078e00bc */
[----:B------:R-:W2:Y:S01]  /*6f10*/  LDL.LU.64 R190, [R1+0x338] ;  /* 0x0003380001be7983 */ /* 0x000ea20000300a00 */
[----:B------:R-:W-:Y:S02]  /*6f20*/  IMAD.MOV.U32 R11, RZ, RZ, R189 ;  /* 0x000000ffff0b7224 */ /* 0x000fe400078e00bd */
[----:B------:R-:W-:Y:S01]  /*6f30*/  IMAD.MOV.U32 R14, RZ, RZ, R186 ;  /* 0x000000ffff0e7224 */ /* 0x000fe200078e00ba */
[----:B------:R-:W2:Y:S01]  /*6f40*/  LDL.LU.64 R188, [R1+0x330] ;  /* 0x0003300001bc7983 */ /* 0x000ea20000300a00 */
[----:B------:R-:W-:Y:S02]  /*6f50*/  IMAD.MOV.U32 R13, RZ, RZ, R187 ;  /* 0x000000ffff0d7224 */ /* 0x000fe400078e00bb */
[----:B------:R-:W-:Y:S01]  /*6f60*/  IMAD.MOV.U32 R224, RZ, RZ, R184 ;  /* 0x000000ffffe07224 */ /* 0x000fe200078e00b8 */
[----:B------:R-:W2:Y:S01]  /*6f70*/  LDL.LU.64 R186, [R1+0x328] ;  /* 0x0003280001ba7983 */ /* 0x000ea20000300a00 */
[----:B------:R-:W-:-:S03]  /*6f80*/  IMAD.MOV.U32 R15, RZ, RZ, R185 ;  /* 0x000000ffff0f7224 */ /* 0x000fc600078e00b9 */
[----:B------:R-:W2:Y:S01]  /*6f90*/  LDL.LU.64 R184, [R1+0x320] ;  /* 0x0003200001b87983 */ /* 0x000ea20000300a00 */
[----:B------:R-:W-:Y:S01]  /*6fa0*/  UMOV UR36, UR56 ;  /* 0x0000003800247c82 */ /* 0x000fe20008000000 */
[----:B------:R-:W-:Y:S01]  /*6fb0*/  UMOV UR37, UR57 ;  /* 0x0000003900257c82 */ /* 0x000fe20008000000 */
[----:B------:R-:W-:Y:S02]  /*6fc0*/  WARPGROUP.DEPBAR.LE gsb0, 0x0 ;  /* 0x00008000000079c5 */ /* 0x000fe40000010000 */
[----:B------:R-:W-:-:S06]  /*6fd0*/  WARPGROUP.ARRIVE ;  /* 0x00000000000079c5 */ /* 0x000fcc0000000000 */
[----:B------:R-:W-:Y:S01]  /*6fe0*/  HGMMA.64x16x16.F32.BF16 R104, gdesc[UR36], R104, gsb0 ;  /* 0x00200000246879f0 */ /* 0x000fe20008001868 */
[----:B------:R-:W-:Y:S02]  /*6ff0*/  IMAD.MOV.U32 R226, RZ, RZ, R206 ;  /* 0x000000ffffe27224 */ /* 0x000fe400078e00ce */
[----:B------:R-:W-:Y:S02]  /*7000*/  IMAD.MOV.U32 R225, RZ, RZ, R207 ;  /* 0x000000ffffe17224 */ /* 0x000fe400078e00cf */
[----:B------:R-:W-:Y:S01]  /*7010*/  IMAD.MOV.U32 R223, RZ, RZ, R204 ;  /* 0x000000ffffdf7224 */ /* 0x000fe200078e00cc */
[----:B------:R-:W3:Y:S01]  /*7020*/  LDL.LU.64 R206, [R1+0x318] ;  /* 0x0003180001ce7983 */ /* 0x000ee20000300a00 */
[----:B------:R-:W-:Y:S02]  /*7030*/  IMAD.MOV.U32 R227, RZ, RZ, R205 ;  /* 0x000000ffffe37224 */ /* 0x000fe400078e00cd */
[----:B------:R-:W-:Y:S01]  /*7040*/  IMAD.MOV.U32 R221, RZ, RZ, R202 ;  /* 0x000000ffffdd7224 */ /* 0x000fe200078e00ca */
[----:B------:R-:W3:Y:S01]  /*7050*/  LDL.LU.64 R204, [R1+0x310] ;  /* 0x0003100001cc7983 */ /* 0x000ee20000300a00 */
[----:B------:R-:W-:-:S02]  /*7060*/  IMAD.MOV.U32 R222, RZ, RZ, R203 ;  /* 0x000000ffffde7224 */ /* 0x000fc400078e00cb */
[----:B------:R-:W-:Y:S01]  /*7070*/  IMAD.MOV.U32 R219, RZ, RZ, R200 ;  /* 0x000000ffffdb7224 */ /* 0x000fe200078e00c8 */
[----:B------:R-:W3:Y:S01]  /*7080*/  LDL.LU.64 R202, [R1+0x308] ;  /* 0x0003080001ca7983 */ /* 0x000ee20000300a00 */
[----:B------:R-:W-:-:S03]  /*7090*/  IMAD.MOV.U32 R220, RZ, RZ, R201 ;  /* 0x000000ffffdc7224 */ /* 0x000fc600078e00c9 */
[----:B------:R-:W3:Y:S01]  /*70a0*/  LDL.LU.64 R200, [R1+0x300] ;  /* 0x0003000001c87983 */ /* 0x000ee20000300a00 */
[----:B------:R-:W-:Y:S01]  /*70b0*/  UMOV UR32, UR56 ;  /* 0x0000003800207c82 */ /* 0x000fe20008000000 */
[----:B------:R-:W-:Y:S01]  /*70c0*/  UMOV UR33, UR57 ;  /* 0x0000003900217c82 */ /* 0x000fe20008000000 */
[----:B------:R-:W-:Y:S02]  /*70d0*/  WARPGROUP.DEPBAR.LE gsb0, 0x0 ;  /* 0x00008000000079c5 */ /* 0x000fe40000010000 */
[----:B------:R-:W-:-:S06]  /*70e0*/  WARPGROUP.ARRIVE ;  /* 0x00000000000079c5 */ /* 0x000fcc0000000000 */
[----:B------:R-:W-:Y:S01]  /*70f0*/  HGMMA.64x16x16.F32.BF16 R120, gdesc[UR32], R120, gsb0 ;  /* 0x00200000207879f0 */ /* 0x000fe20008001878 */
[----:B------:R-:W-:Y:S04]  /*7100*/  STL.64 [R1+0x280], R214 ;  /* 0x000280d601007387 */ /* 0x000fe80000100a00 */
[----:B------:R0:W-:Y:S04]  /*7110*/  STL.64 [R1+0x278], R212 ;  /* 0x000278d401007387 */ /* 0x0001e80000100a00 */
[----:B------:R1:W-:Y:S04]  /*7120*/  STL.64 [R1+0x270], R210 ;  /* 0x000270d201007387 */ /* 0x0003e80000100a00 */
[----:B------:R4:W-:Y:S01]  /*7130*/  STL.64 [R1+0x268], R208 ;  /* 0x000268d001007387 */ /* 0x0009e20000100a00 */
[----:B0-----:R-:W-:-:S02]  /*7140*/  IMAD.MOV.U32 R212, RZ, RZ, R223 ;  /* 0x000000ffffd47224 */ /* 0x001fc400078e00df */
[----:B-1----:R-:W-:Y:S02]  /*7150*/  IMAD.MOV.U32 R210, RZ, RZ, R221 ;  /* 0x000000ffffd27224 */ /* 0x002fe400078e00dd */
[----:B----4-:R-:W-:Y:S02]  /*7160*/  IMAD.MOV.U32 R208, RZ, RZ, R219 ;  /* 0x000000ffffd07224 */ /* 0x010fe400078e00db */
[----:B------:R-:W4:Y:S01]  /*7170*/  LDL.LU R219, [R1+0x2f8] ;  /* 0x0002f80001db7983 */ /* 0x000f220000300800 */
[----:B------:R-:W-:Y:S02]  /*7180*/  IMAD.MOV.U32 R209, RZ, RZ, R220 ;  /* 0x000000ffffd17224 */ /* 0x000fe400078e00dc */
[----:B------:R-:W-:Y:S01]  /*7190*/  IMAD.MOV.U32 R211, RZ, RZ, R222 ;  /* 0x000000ffffd37224 */ /* 0x000fe200078e00de */
[----:B------:R-:W4:Y:S04]  /*71a0*/  LDL.LU R220, [R1+0x2f4] ;  /* 0x0002f40001dc7983 */ /* 0x000f280000300800 */
[----:B------:R-:W4:Y:S04]  /*71b0*/  LDL.LU R221, [R1+0x2f0] ;  /* 0x0002f00001dd7983 */ /* 0x000f280000300800 */
[----:B------:R-:W4:Y:S04]  /*71c0*/  LDL.LU R222, [R1+0x2ec] ;  /* 0x0002ec0001de7983 */ /* 0x000f280000300800 */
[----:B------:R-:W4:Y:S01]  /*71d0*/  LDL.LU R223, [R1+0x2e8] ;  /* 0x0002e80001df7983 */ /* 0x000f220000300800 */
[----:B------:R-:W-:Y:S01]  /*71e0*/  UMOV UR28, UR56 ;  /* 0x00000038001c7c82 */ /* 0x000fe20008000000 */
[----:B------:R-:W-:Y:S01]  /*71f0*/  UMOV UR29, UR57 ;  /* 0x00000039001d7c82 */ /* 0x000fe20008000000 */
[----:B------:R-:W-:-:S02]  /*7200*/  WARPGROUP.DEPBAR.LE gsb0, 0x0 ;  /* 0x00008000000079c5 */ /* 0x000fc40000010000 */
[----:B------:R-:W-:-:S06]  /*7210*/  WARPGROUP.ARRIVE ;  /* 0x00000000000079c5 */ /* 0x000fcc0000000000 */
[----:B------:R-:W-:Y:S01]  /*7220*/  HGMMA.64x16x16.F32.BF16 R136, gdesc[UR28], R136, gsb0 ;  /* 0x002000001c8879f0 */ /* 0x000fe20008001888 */
[----:B------:R-:W-:Y:S01]  /*7230*/  UMOV UR24, UR56 ;  /* 0x0000003800187c82 */ /* 0x000fe20008000000 */
[----:B------:R-:W-:Y:S01]  /*7240*/  UMOV UR25, UR57 ;  /* 0x0000003900197c82 */ /* 0x000fe20008000000 */
[----:B------:R-:W-:Y:S01]  /*7250*/  IMAD.MOV.U32 R214, RZ, RZ, R226 ;  /* 0x000000ffffd67224 */ /* 0x000fe200078e00e2 */
[----:B------:R-:W-:Y:S01]  /*7260*/  MOV R213, R227 ;  /* 0x000000e300d57202 */ /* 0x000fe20000000f00 */
[----:B------:R-:W-:-:S05]  /*7270*/  IMAD.MOV.U32 R215, RZ, RZ, R225 ;  /* 0x000000ffffd77224 */ /* 0x000fca00078e00e1 */
[----:B------:R0:W-:Y:S04]  /*7280*/  STL.64 [R1+0x2a0], R214 ;  /* 0x0002a0d601007387 */ /* 0x0001e80000100a00 */
[----:B------:R1:W-:Y:S01]  /*7290*/  STL.64 [R1+0x298], R212 ;  /* 0x000298d401007387 */ /* 0x0003e20000100a00 */
[----:B------:R-:W-:Y:S02]  /*72a0*/  WARPGROUP.DEPBAR.LE gsb0, 0x0 ;  /* 0x00008000000079c5 */ /* 0x000fe40000010000 */
[----:B------:R-:W-:-:S06]  /*72b0*/  WARPGROUP.ARRIVE ;  /* 0x00000000000079c5 */ /* 0x000fcc0000000000 */
[----:B------:R-:W-:Y:S01]  /*72c0*/  HGMMA.64x16x16.F32.BF16 R152, gdesc[UR24], R152, gsb0 ;  /* 0x00200000189879f0 */ /* 0x000fe20008001898 */
[----:B0-----:R-:W-:Y:S01]  /*72d0*/  IMAD.MOV.U32 R214, RZ, RZ, R10 ;  /* 0x000000ffffd67224 */ /* 0x001fe200078e000a */
[----:B------:R0:W-:Y:S01]  /*72e0*/  STL.64 [R1+0x290], R210 ;  /* 0x000290d201007387 */ /* 0x0001e20000100a00 */
[----:B------:R-:W-:Y:S02]  /*72f0*/  IMAD.MOV.U32 R215, RZ, RZ, R9 ;  /* 0x000000ffffd77224 */ /* 0x000fe400078e0009 */
[----:B-1----:R-:W-:Y:S01]  /*7300*/  IMAD.MOV.U32 R212, RZ, RZ, R12 ;  /* 0x000000ffffd47224 */ /* 0x002fe200078e000c */
[----:B------:R1:W-:Y:S01]  /*7310*/  STL.64 [R1+0x288], R208 ;  /* 0x000288d001007387 */ /* 0x0003e20000100a00 */
[----:B------:R-:W-:-:S03]  /*7320*/  IMAD.MOV.U32 R213, RZ, RZ, R11 ;  /* 0x000000ffffd57224 */ /* 0x000fc600078e000b */
[----:B------:R1:W-:Y:S01]  /*7330*/  STL.64 [R1+0x2c0], R214 ;  /* 0x0002c0d601007387 */ /* 0x0003e20000100a00 */
[----:B0-----:R-:W-:Y:S02]  /*7340*/  IMAD.MOV.U32 R210, RZ, RZ, R14 ;  /* 0x000000ffffd27224 */ /* 0x001fe400078e000e */
[----:B------:R-:W-:Y:S02]  /*7350*/  IMAD.MOV.U32 R211, RZ, RZ, R13 ;  /* 0x000000ffffd37224 */ /* 0x000fe400078e000d */
[----:B-1----:R-:W-:Y:S02]  /*7360*/  IMAD.MOV.U32 R208, RZ, RZ, R224 ;  /* 0x000000ffffd07224 */ /* 0x002fe400078e00e0 */
[----:B------:R-:W-:Y:S01]  /*7370*/  IMAD.MOV.U32 R209, RZ, RZ, R15 ;  /* 0x000000ffffd17224 */ /* 0x000fe200078e000f */
[----:B------:R0:W-:Y:S01]  /*7380*/  STL.64 [R1+0x2b8], R212 ;  /* 0x0002b8d401007387 */ /* 0x0001e20000100a00 */
[----:B------:R-:W-:Y:S02]  /*7390*/  IMAD.MOV.U32 R214, RZ, RZ, R2 ;  /* 0x000000ffffd67224 */ /* 0x000fe400078e0002 */
[----:B------:R-:W-:Y:S01]  /*73a0*/  IMAD.MOV.U32 R215, RZ, RZ, R0 ;  /* 0x000000ffffd77224 */ /* 0x000fe200078e0000 */
[----:B------:R1:W-:Y:S04]  /*73b0*/  STL.64 [R1+0x2b0], R210 ;  /* 0x0002b0d201007387 */ /* 0x0003e80000100a00 */
[----:B------:R1:W-:Y:S01]  /*73c0*/  STL.64 [R1+0x2a8], R208 ;  /* 0x0002a8d001007387 */ /* 0x0003e20000100a00 */
[----:B0-----:R-:W-:-:S02]  /*73d0*/  IMAD.MOV.U32 R212, RZ, RZ, R4 ;  /* 0x000000ffffd47224 */ /* 0x001fc400078e0004 */
[----:B------:R-:W-:Y:S02]  /*73e0*/  IMAD.MOV.U32 R213, RZ, RZ, R3 ;  /* 0x000000ffffd57224 */ /* 0x000fe400078e0003 */
[----:B-1----:R-:W-:Y:S01]  /*73f0*/  IMAD.MOV.U32 R210, RZ, RZ, R6 ;  /* 0x000000ffffd27224 */ /* 0x002fe200078e0006 */
[----:B------:R-:W-:Y:S01]  /*7400*/  MOV R211, R5 ;  /* 0x0000000500d37202 */ /* 0x000fe20000000f00 */
[----:B------:R-:W-:Y:S01]  /*7410*/  STL.64 [R1+0x2e0], R214 ;  /* 0x0002e0d601007387 */ /* 0x000fe20000100a00 */
[----:B------:R-:W-:Y:S02]  /*7420*/  IMAD.MOV.U32 R208, RZ, RZ, R8 ;  /* 0x000000ffffd07224 */ /* 0x000fe400078e0008 */
[----:B------:R-:W-:Y:S01]  /*7430*/  IMAD.MOV.U32 R209, RZ, RZ, R7 ;  /* 0x000000ffffd17224 */ /* 0x000fe200078e0007 */
[----:B------:R-:W-:Y:S04]  /*7440*/  STL.64 [R1+0x2d8], R212 ;  /* 0x0002d8d401007387 */ /* 0x000fe80000100a00 */
[----:B------:R-:W-:Y:S04]  /*7450*/  STL.64 [R1+0x2d0], R210 ;  /* 0x0002d0d201007387 */ /* 0x000fe80000100a00 */
[----:B------:R0:W-:Y:S01]  /*7460*/  STL.64 [R1+0x2c8], R208 ;  /* 0x0002c8d001007387 */ /* 0x0001e20000100a00 */
[----:B------:R-:W-:-:S02]  /*7470*/  WARPGROUP.DEPBAR.LE gsb0, 0x0 ;  /* 0x00008000000079c5 */ /* 0x000fc40000010000 */
[----:B------:R-:W-:Y:S01]  /*7480*/  WARPGROUP.ARRIVE ;  /* 0x00000000000079c5 */ /* 0x000fe20000000000 */
[----:B0-----:R-:W4:Y:S04]  /*7490*/  LDL.LU.64 R208, [R1+0x60] ;  /* 0x0000600001d07983 */ /* 0x001f280000300a00 */
[----:B------:R-:W4:Y:S04]  /*74a0*/  LDL.LU.64 R210, [R1+0x68] ;  /* 0x0000680001d27983 */ /* 0x000f280000300a00 */
[----:B------:R-:W4:Y:S04]  /*74b0*/  LDL.LU.64 R212, [R1+0x70] ;  /* 0x0000700001d47983 */ /* 0x000f280000300a00 */
[----:B------:R-:W4:Y:S01]  /*74c0*/  LDL.LU.64 R214, [R1+0x78] ;  /* 0x0000780001d67983 */ /* 0x000f220000300a00 */
[----:B------:R-:W-:Y:S01]  /*74d0*/  UMOV UR20, UR56 ;  /* 0x0000003800147c82 */ /* 0x000fe20008000000 */
[----:B------:R-:W-:-:S02]  /*74e0*/  UMOV UR21, UR57 ;  /* 0x0000003900157c82 */ /* 0x000fc40008000000 */
[----:B------:R-:W-:Y:S01]  /*74f0*/  HGMMA.64x16x16.F32.BF16 R168, gdesc[UR20], R168, gsb0 ;  /* 0x0020000014a879f0 */ /* 0x000fe200080018a8 */
[----:B------:R-:W-:Y:S01]  /*7500*/  UMOV UR16, UR56 ;  /* 0x0000003800107c82 */ /* 0x000fe20008000000 */
[----:B------:R-:W-:Y:S01]  /*7510*/  UMOV UR17, UR57 ;  /* 0x0000003900117c82 */ /* 0x000fe20008000000 */
[----:B------:R-:W-:Y:S02]  /*7520*/  WARPGROUP.DEPBAR.LE gsb0, 0x0 ;  /* 0x00008000000079c5 */ /* 0x000fe40000010000 */
[----:B--2---:R-:W-:-:S06]  /*7530*/  WARPGROUP.ARRIVE ;  /* 0x00000000000079c5 */ /* 0x004fcc0000000000 */
[----:B------:R-:W-:Y:S01]  /*7540*/  HGMMA.64x16x16.F32.BF16 R184, gdesc[UR16], R184, gsb0 ;  /* 0x0020000010b879f0 */ /* 0x000fe200080018b8 */
[----:B------:R-:W-:Y:S01]  /*7550*/  UMOV UR8, UR12 ;  /* 0x0000000c00087c82 */ /* 0x000fe20008000000 */
[----:B------:R-:W-:Y:S01]  /*7560*/  UMOV UR9, UR13 ;  /* 0x0000000d00097c82 */ /* 0x000fe20008000000 */
[----:B------:R-:W-:Y:S01]  /*7570*/  UMOV UR12, UR56 ;  /* 0x00000038000c7c82 */ /* 0x000fe20008000000 */
[----:B------:R-:W-:Y:S01]  /*7580*/  UMOV UR13, UR57 ;  /* 0x00000039000d7c82 */ /* 0x000fe20008000000 */
[----:B------:R-:W-:Y:S02]  /*7590*/  WARPGROUP.DEPBAR.LE gsb0, 0x0 ;  /* 0x00008000000079c5 */ /* 0x000fe40000010000 */
[----:B---3--:R-:W-:-:S06]  /*75a0*/  WARPGROUP.ARRIVE ;  /* 0x00000000000079c5 */ /* 0x008fcc0000000000 */
[----:B------:R-:W-:Y:S01]  /*75b0*/  HGMMA.64x16x16.F32.BF16 R200, gdesc[UR12], R200, gsb0 ;  /* 0x002000000cc879f0 */ /* 0x000fe200080018c8 */
[----:B------:R-:W-:Y:S01]  /*75c0*/  UMOV UR58, UR8 ;  /* 0x00000008003a7c82 */ /* 0x000fe20008000000 */
[----:B------:R-:W-:Y:S01]  /*75d0*/  UMOV UR59, UR9 ;  /* 0x00000009003b7c82 */ /* 0x000fe20008000000 */
[----:B------:R-:W-:Y:S02]  /*75e0*/  WARPGROUP.DEPBAR.LE gsb0, 0x0 ;  /* 0x00008000000079c5 */ /* 0x000fe40000010000 */
[----:B----4-:R-:W-:-:S06]  /*75f0*/  WARPGROUP.ARRIVE ;  /* 0x00000000000079c5 */ /* 0x010fcc0000000000 */
        /* <DEDUP_REMOVED lines=24> */
[----:B------:R-:W-:Y:S02]  /*7780*/  UIADD3 UR8, UR61, 0x2, URZ ;  /* 0x000000023d087890 */ /* 0x000fe4000fffe03f */
        /* <DEDUP_REMOVED lines=246> */
[----:B------:R-:W-:Y:S01]  /*86f0*/  IMAD.MOV.U32 R211, RZ, RZ, R5 ;  /* 0x000000ffffd37224 */ /* 0x000fe200078e0005 */
[----:B---3--:R-:W-:Y:S01]  /*8700*/  MOV R209, R7 ;  /* 0x0000000700d17202 */ /* 0x008fe20000000f00 */
        /* <DEDUP_REMOVED lines=27> */
[----:B------:R-:W-:Y:S01]  /*88c0*/  IMAD.MOV.U32 R9, RZ, RZ, R214 ;  /* 0x000000ffff097224 */ /* 0x000fe200078e00d6 */
[----:B------:R-:W-:Y:S01]  /*88d0*/  MOV R5, R215 ;  /* 0x000000d700057202 */ /* 0x000fe20000000f00 */
[----:B------:R-:W-:Y:S01]  /*88e0*/  IMAD.MOV.U32 R11, RZ, RZ, R212 ;  /* 0x000000ffff0b7224 */ /* 0x000fe200078e00d4 */
[----:B------:R-:W2:Y:S01]  /*88f0*/  LDL.LU.64 R214, [R1+0x240] ;  /* 0x0002400001d67983 */ /* 0x000ea20000300a00 */
[----:B------:R-:W-:Y:S02]  /*8900*/  IMAD.MOV.U32 R10, RZ, RZ, R213 ;  /* 0x000000ffff0a7224 */ /* 0x000fe400078e00d5 */
[----:B------:R-:W-:Y:S01]  /*8910*/  IMAD.MOV.U32 R13, RZ, RZ, R210 ;  /* 0x000000ffff0d7224 */ /* 0x000fe200078e00d2 */
[----:B------:R-:W2:Y:S01]  /*8920*/  LDL.LU.64 R212, [R1+0x238] ;  /* 0x0002380001d47983 */ /* 0x000ea20000300a00 */
[----:B------:R-:W-:-:S02]  /*8930*/  IMAD.MOV.U32 R12, RZ, RZ, R211 ;  /* 0x000000ffff0c7224 */ /* 0x000fc400078e00d3 */
[----:B------:R-:W-:Y:S01]  /*8940*/  IMAD.MOV.U32 R15, RZ, RZ, R208 ;  /* 0x000000ffff0f7224 */ /* 0x000fe200078e00d0 */
[----:B------:R-:W2:Y:S01]  /*8950*/  LDL.LU.64 R210, [R1+0x230] ;  /* 0x0002300001d27983 */ /* 0x000ea20000300a00 */
[----:B------:R-:W-:-:S03]  /*8960*/  IMAD.MOV.U32 R14, RZ, RZ, R209 ;  /* 0x000000ffff0e7224 */ /* 0x000fc600078e00d1 */
        /* <DEDUP_REMOVED lines=52> */
[----:B0-----:R-:W-:-:S02]  /*8cb0*/  IMAD.MOV.U32 R212, RZ, RZ, R199 ;  /* 0x000000ffffd47224 */ /* 0x001fc400078e00c7 */
[----:B-1----:R-:W-:Y:S02]  /*8cc0*/  IMAD.MOV.U32 R210, RZ, RZ, R197 ;  /* 0x000000ffffd27224 */ /* 0x002fe400078e00c5 */
        /* <DEDUP_REMOVED lines=8> */
[----:B------:R-:W-:Y:S01]  /*8d50*/  UMOV UR6, UR18 ;  /* 0x0000001200067c82 */ /* 0x000fe20008000000 */
[----:B------:R-:W-:Y:S01]  /*8d60*/  UIADD3 UR18, UR4, 0x204, URZ ;  /* 0x0000020404127890 */ /* 0x000fe2000fffe03f */
[----:B------:R-:W-:Y:S01]  /*8d70*/  UMOV UR16, UR22 ;  /* 0x0000001600107c82 */ /* 0x000fe20008000000 */
        /* <DEDUP_REMOVED lines=133> */
[----:B------:R3:W-:Y:S04]  /*95d0*/  STL.64 [R1+0x150], R210 ;  /* 0x000150d201007387 */ /* 0x0007e80000100a00 */
[----:B------:R4:W-:Y:S01]  /*95e0*/  STL.64 [R1+0x148], R208 ;  /* 0x000148d001007387 */ /* 0x0009e20000100a00 */
[----:B-1----:R-:W-:-:S02]  /*95f0*/  IMAD.MOV.U32 R214, RZ, RZ, R225 ;  /* 0x000000ffffd67224 */ /* 0x002fc400078e00e1 */
[----:B------:R-:W-:Y:S02]  /*9600*/  IMAD.MOV.U32 R215, RZ, RZ, R224 ;  /* 0x000000ffffd77224 */ /* 0x000fe400078e00e0 */
[----:B--2---:R-:W-:Y:S02]  /*9610*/  IMAD.MOV.U32 R212, RZ, RZ, R227 ;  /* 0x000000ffffd47224 */ /* 0x004fe400078e00e3 */
[----:B------:R-:W-:Y:S01]  /*9620*/  IMAD.MOV.U32 R213, RZ, RZ, R226 ;  /* 0x000000ffffd57224 */ /* 0x000fe200078e00e2 */
[----:B---3--:R-:W-:Y:S01]  /*9630*/  MOV R211, R0 ;  /* 0x0000000000d37202 */ /* 0x008fe20000000f00 */
[----:B------:R-:W-:Y:S02]  /*9640*/  IMAD.MOV.U32 R210, RZ, RZ, R2 ;  /* 0x000000ffffd27224 */ /* 0x000fe400078e0002 */
[----:B----4-:R-:W-:Y:S02]  /*9650*/  IMAD.MOV.U32 R208, RZ, RZ, R4 ;  /* 0x000000ffffd07224 */ /* 0x010fe400078e0004 */
[----:B------:R0:W5:Y:S01]  /*9660*/  LDL.LU R4, [R1+0x1c4] ;  /* 0x0001c40001047983 */ /* 0x0001620000300800 */
[----:B------:R-:W-:-:S03]  /*9670*/  IMAD.MOV.U32 R209, RZ, RZ, R3 ;  /* 0x000000ffffd17224 */ /* 0x000fc600078e0003 */
[----:B------:R0:W5:Y:S04]  /*9680*/  LDL.LU R3, [R1+0x1c0] ;  /* 0x0001c00001037983 */ /* 0x0001680000300800 */
[----:B------:R0:W5:Y:S04]  /*9690*/  LDL.LU R2, [R1+0x1bc] ;  /* 0x0001bc0001027983 */ /* 0x0001680000300800 */
        /* <DEDUP_REMOVED lines=8> */
[----:B------:R-:W-:Y:S02]  /*9720*/  IMAD.MOV.U32 R213, RZ, RZ, R10 ;  /* 0x000000ffffd57224 */ /* 0x000fe400078e000a */
[----:B---3--:R-:W-:Y:S02]  /*9730*/  IMAD.MOV.U32 R210, RZ, RZ, R13 ;  /* 0x000000ffffd27224 */ /* 0x008fe400078e000d */
[----:B------:R-:W-:Y:S01]  /*9740*/  IMAD.MOV.U32 R211, RZ, RZ, R12 ;  /* 0x000000ffffd37224 */ /* 0x000fe200078e000c */
[----:B------:R-:W-:Y:S01]  /*9750*/  STL.64 [R1+0x1a0], R214 ;  /* 0x0001a0d601007387 */ /* 0x000fe20000100a00 */
[----:B-1----:R-:W-:-:S02]  /*9760*/  IMAD.MOV.U32 R208, RZ, RZ, R15 ;  /* 0x000000ffffd07224 */ /* 0x002fc400078e000f */
        /* <DEDUP_REMOVED lines=11> */
[----:B------:R-:W-:-:S02]  /*9820*/  UMOV UR21, UR57 ;  /* 0x0000003900157c82 */ /* 0x000fc40008000000 */
        /* <DEDUP_REMOVED lines=26> */
[----:B--2---:R-:W-:-:S06]  /*99d0*/  WARPGROUP.ARRIVE ;  /* 0x00000000000079c5 */ /* 0x004fcc0000000000 */
[----:B------:R-:W-:Y:S01]  /*99e0*/  HGMMA.64x16x16.F32.BF16 R208, gdesc[UR8], R208, gsb0 ;  /* 0x0020000008d079f0 */ /* 0x000fe200080018d0 */
[----:B------:R-:W-:Y:S01]  /*99f0*/  IMAD.MOV.U32 R13, RZ, RZ, R18 ;  /* 0x000000ffff0d7224 */ /* 0x000fe200078e0012 */
[----:B------:R-:W-:Y:S01]  /*9a00*/  MOV R14, R17 ;  /* 0x00000011000e7202 */ /* 0x000fe20000000f00 */
[----:B------:R-:W-:Y:S02]  /*9a10*/  IMAD.MOV.U32 R12, RZ, RZ, R19 ;  /* 0x000000ffff0c7224 */ /* 0x000fe400078e0013 */
[----:B------:R-:W-:Y:S01]  /*9a20*/  IMAD.MOV.U32 R15, RZ, RZ, R16 ;  /* 0x000000ffff0f7224 */ /* 0x000fe200078e0010 */
[----:B------:R0:W5:Y:S01]  /*9a30*/  LDL.LU.64 R18, [R1+0x1b0] ;  /* 0x0001b00001127983 */ /* 0x0001620000300a00 */
[----:B------:R-:W-:Y:S02]  /*9a40*/  IMAD.MOV.U32 R11, RZ, RZ, R20 ;  /* 0x000000ffff0b7224 */ /* 0x000fe400078e0014 */
[----:B------:R-:W-:Y:S01]  /*9a50*/  IMAD.MOV.U32 R10, RZ, RZ, R21 ;  /* 0x000000ffff0a7224 */ /* 0x000fe200078e0015 */
[----:B------:R0:W5:Y:S01]  /*9a60*/  LDL.LU.64 R16, [R1+0x1a8] ;  /* 0x0001a80001107983 */ /* 0x0001620000300a00 */
[----:B------:R-:W-:-:S02]  /*9a70*/  IMAD.MOV.U32 R9, RZ, RZ, R22 ;  /* 0x000000ffff097224 */ /* 0x000fc400078e0016 */
[----:B------:R-:W-:Y:S01]  /*9a80*/  IMAD.MOV.U32 R5, RZ, RZ, R23 ;  /* 0x000000ffff057224 */ /* 0x000fe200078e0017 */
        /* <DEDUP_REMOVED lines=13> */
[----:B------:R-:W-:Y:S02]  /*9b60*/  UIADD3 UR5, UR61, 0x6, URZ ;  /* 0x000000063d057890 */ /* 0x000fe4000fffe03f */
        /* <DEDUP_REMOVED lines=111> */
[----:B------:R-:W-:Y:S01]  /*a260*/  UMOV UR12, UR6 ;  /* 0x00000006000c7c82 */ /* 0x000fe20008000000 */
[----:B------:R-:W-:Y:S01]  /*a270*/  UIADD3 UR6, UR4, 0x606, URZ ;  /* 0x0000060604067890 */ /* 0x000fe2000fffe03f */
[----:B------:R-:W-:Y:S01]  /*a280*/  UMOV UR13, UR7 ;  /* 0x00000007000d7c82 */ /* 0x000fe20008000000 */
[----:B------:R-:W-:Y:S02]  /*a290*/  UIADD3 UR54, UR4, 0x686, URZ ;  /* 0x0000068604367890 */ /* 0x000fe4000fffe03f */
[----:B------:R-:W-:Y:S01]  /*a2a0*/  UIADD3 UR58, UR4, 0x706, URZ ;  /* 0x00000706043a7890 */ /* 0x000fe2000fffe03f */
[----:B------:R-:W-:Y:S02]  /*a2b0*/  UMOV UR5, UR9 ;  /* 0x0000000900057c82 */ /* 0x000fe40008000000 */
        /* <DEDUP_REMOVED lines=87> */
[----:B-1----:R-:W-:Y:S02]  /*a830*/  IMAD.MOV.U32 R214, RZ, RZ, R21 ;  /* 0x000000ffffd67224 */ /* 0x002fe400078e0015 */
[----:B------:R-:W-:Y:S01]  /*a840*/  IMAD.MOV.U32 R215, RZ, RZ, R20 ;  /* 0x000000ffffd77224 */ /* 0x000fe200078e0014 */
        /* <DEDUP_REMOVED lines=13> */
[----:B------:R-:W-:Y:S01]  /*a920*/  IMAD.MOV.U32 R215, RZ, RZ, R5 ;  /* 0x000000ffffd77224 */ /* 0x000fe200078e0005 */
[----:B--2---:R-:W-:Y:S01]  /*a930*/  MOV R213, R10 ;  /* 0x0000000a00d57202 */ /* 0x004fe20000000f00 */
[----:B------:R-:W-:Y:S02]  /*a940*/  IMAD.MOV.U32 R212, RZ, RZ, R11 ;  /* 0x000000ffffd47224 */ /* 0x000fe400078e000b */
[----:B---3--:R-:W-:Y:S02]  /*a950*/  IMAD.MOV.U32 R210, RZ, RZ, R13 ;  /* 0x000000ffffd27224 */ /* 0x008fe400078e000d */
[----:B------:R-:W-:Y:S02]  /*a960*/  IMAD.MOV.U32 R211, RZ, RZ, R12 ;  /* 0x000000ffffd37224 */ /* 0x000fe400078e000c */
[----:B----4-:R-:W-:Y:S02]  /*a970*/  IMAD.MOV.U32 R208, RZ, RZ, R15 ;  /* 0x000000ffffd07224 */ /* 0x010fe400078e000f */
        /* <DEDUP_REMOVED lines=29> */
[----:B------:R-:W-:Y:S01]  /*ab50*/  BPT.TRAP 0x1 ;  /* 0x000000040000795c */ /* 0x000fe20000300000 */
.L_x_27:
[----:B------:R-:W2:Y:S04]  /*ab60*/  LDL R5, [R1+0xa0] ;  /* 0x0000a00001057983 */ /* 0x000ea80000100800 */
[----:B------:R-:W3:Y:S04]  /*ab70*/  LDL R10, [R1+0xa4] ;  /* 0x0000a400010a7983 */ /* 0x000ee80000100800 */
[----:B------:R-:W4:Y:S01]  /*ab80*/  LDL R9, [R1+0xb8] ;  /* 0x0000b80001097983 */ /* 0x000f220000100800 */
[----:B-----5:R-:W-:Y:S02]  /*ab90*/  R2UR UR4, R17 ;  /* 0x00000000110472ca */ /* 0x020fe400000e0000 */
[----:B--2---:R-:W-:-:S13]  /*aba0*/  ISETP.NE.AND P1, PT, R5, RZ, PT ;  /* 0x000000ff0500720c */ /* 0x004fda0003f25270 */
[----:B------:R-:W-:-:S05]  /*abb0*/  @P1 LEA R5, R0, UR4, 0x3 ;  /* 0x0000000400051c11 */ /* 0x000fca000f8e18ff */
[----:B------:R-:W-:-:S05]  /*abc0*/  @P1 VIADD R5, R5, 0x20 ;  /* 0x0000002005051836 */ /* 0x000fca0000000000 */
[----:B---3--:R-:W-:-:S04]  /*abd0*/  @P1 PRMT R5, R10, 0x654, R5 ;  /* 0x000006540a051816 */ /* 0x008fc80000000005 */
[----:B------:R1:W-:Y:S01]  /*abe0*/  @P1 SYNCS.ARRIVE.TRANS64.RED.A1T0 RZ, [R5+URZ], RZ ;  /* 0x000000ff05ff19a7 */ /* 0x0003e2000810043f */
[----:B----4-:R-:W-:-:S13]  /*abf0*/  ISETP.GT.U32.AND P1, PT, R9, 0x1, PT ;  /* 0x000000010900780c */ /* 0x010fda0003f24070 */
[----:B-1----:R-:W-:Y:S05]  /*ac00*/  @P1 BRA `(.L_x_28) ;  /* 0x0000000000041947 */ /* 0x002fea0003800000 */
[----:B------:R-:W-:Y:S01]  /*ac10*/  BPT.TRAP 0x1 ;  /* 0x000000040000795c */ /* 0x000fe20000300000 */
.L_x_28:
[----:B------:R-:W-:Y:S01]  /*ac20*/  UIADD3 UR60, UR60, 0x1, URZ ;  /* 0x000000013c3c7890 */ /* 0x000fe2000fffe03f */
[C---:B------:R-:W-:Y:S01]  /*ac30*/  ISETP.GT.AND P2, PT, R3.reuse, 0x1, PT ;  /* 0x000000010300780c */ /* 0x040fe20003f44270 */
[----:B------:R-:W-:Y:S02]  /*ac40*/  VIADD R0, R0, 0x1 ;  /* 0x0000000100007836 */ /* 0x000fe40000000000 */
[----:B------:R-:W-:Y:S01]  /*ac50*/  UISETP.NE.AND UP0, UPT, UR60, 0x4, UPT ;  /* 0x000000043c00788c */ /* 0x000fe2000bf05270 */
[----:B------:R-:W-:Y:S02]  /*ac60*/  VIADD R3, R3, 0xffffffff ;  /* 0xffffffff03037836 */ /* 0x000fe40000000000 */
[C---:B------:R-:W-:Y:S01]  /*ac70*/  ISETP.NE.AND P1, PT, R0.reuse, 0x4, PT ;  /* 0x000000040000780c */ /* 0x040fe20003f25270 */
[----:B------:R-:W-:Y:S02]  /*ac80*/  USEL UR4, URZ, 0x1, UP0 ;  /* 0x000000013f047887 */ /* 0x000fe40008000000 */
[----:B------:R-:W-:Y:S01]  /*ac90*/  USEL UR60, UR60, URZ, UP0 ;  /* 0x0000003f3c3c7287 */ /* 0x000fe20008000000 */
[----:B------:R-:W-:-:S03]  /*aca0*/  SEL R0, R0, RZ, P1 ;  /* 0x000000ff00007207 */ /* 0x000fc60000800000 */
[----:B------:R-:W-:Y:S01]  /*acb0*/  LOP3.LUT R4, R4, UR4, RZ, 0x3c, !PT ;  /* 0x0000000404047c12 */ /* 0x000fe2000f8e3cff */
[----:B------:R-:W-:Y:S07]  /*acc0*/  @P2 BRA `(.L_x_29) ;  /* 0xffffffb400602947 */ /* 0x000fee000383ffff */
.L_x_22:
[----:B------:R1:W5:Y:S01]  /*acd0*/  LDL R5, [R1+0xcc] ;  /* 0x0000cc0001057983 */ /* 0x0003620000100800 */
[----:B------:R-:W2:Y:S02]  /*ace0*/  LDC R0, c[0x0][0x28c] ;  /* 0x0000a300ff007b82 */ /* 0x000ea40000000800 */
[----:B--2---:R-:W-:-:S13]  /*acf0*/  ISETP.GE.AND P1, PT, R0, 0x1, PT ;  /* 0x000000010000780c */ /* 0x004fda0003f26270 */
[----:B-1----:R-:W-:Y:S05]  /*ad00*/  @!P1 BRA `(.L_x_30) ;  /* 0x0000000000489947 */ /* 0x002fea0003800000 */
[----:B------:R-:W-:Y:S05]  /*ad10*/  @!P0 BRA `(.L_x_31) ;  /* 0x0000000000048947 */ /* 0x000fea0003800000 */
[----:B------:R-:W-:Y:S01]  /*ad20*/  BPT.TRAP 0x1 ;  /* 0x000000040000795c */ /* 0x000fe20000300000 */
.L_x_31:
[----:B------:R-:W2:Y:S04]  /*ad30*/  LDL R0, [R1+0xa0] ;  /* 0x0000a00001007983 */ /* 0x000ea80000100800 */
[----:B-----5:R-:W3:Y:S04]  /*ad40*/  LDL R6, [R1+0xa4] ;  /* 0x0000a40001067983 */ /* 0x020ee80000100800 */
[----:B------:R-:W4:Y:S01]  /*ad50*/  LDL R4, [R1+0xb8] ;  /* 0x0000b80001047983 */ /* 0x000f220000100800 */
[----:B------:R-:W-:Y:S02]  /*ad60*/  R2UR UR5, R5 ;  /* 0x00000000050572ca */ /* 0x000fe400000e0000 */
[----:B------:R-:W-:-:S02]  /*ad70*/  R2UR UR4, R17 ;  /* 0x00000000110472ca */ /* 0x000fc400000e0000 */
[----:B--2---:R-:W-:-:S11]  /*ad80*/  ISETP.NE.AND P0, PT, R0, RZ, PT ;  /* 0x000000ff0000720c */ /* 0x004fd60003f05270 */
[----:B------:R-:W-:Y:S02]  /*ad90*/  IMAD.U32 R0, RZ, RZ, UR4 ;  /* 0x00000004ff007e24 */ /* 0x000fe4000f8e00ff */
[----:B------:R-:W-:-:S04]  /*ada0*/  @P0 VIADD R8, R8, UR5 ;  /* 0x0000000508080c36 */ /* 0x000fc80008000000 */
[----:B------:R-:W-:-:S05]  /*adb0*/  @P0 IMAD.SHL.U32 R3, R8, 0x8, RZ ;  /* 0x0000000808030824 */ /* 0x000fca00078e00ff */
[----:B------:R-:W-:-:S04]  /*adc0*/  @P0 LOP3.LUT R3, R3, 0x18, RZ, 0xc0, !PT ;  /* 0x0000001803030812 */ /* 0x000fc800078ec0ff */
[----:B------:R-:W-:-:S04]  /*add0*/  @P0 IADD3 R0, R0, 0x20, R3 ;  /* 0x0000002000000810 */ /* 0x000fc80007ffe003 */
[----:B---3--:R-:W-:-:S04]  /*ade0*/  @P0 PRMT R0, R6, 0x654, R0 ;  /* 0x0000065406000816 */ /* 0x008fc80000000000 */
[----:B------:R1:W-:Y:S01]  /*adf0*/  @P0 SYNCS.ARRIVE.TRANS64.RED.A1T0 RZ, [R0+URZ], RZ ;  /* 0x000000ff00ff09a7 */ /* 0x0003e2000810043f */
[----:B----4-:R-:W-:-:S13]  /*ae00*/  ISETP.GT.U32.AND P0, PT, R4, 0x1, PT ;  /* 0x000000010400780c */ /* 0x010fda0003f04070 */
[----:B-1----:R-:W-:Y:S05]  /*ae10*/  @P0 BRA `(.L_x_30) ;  /* 0x0000000000040947 */ /* 0x002fea0003800000 */
[----:B------:R-:W-:Y:S01]  /*ae20*/  BPT.TRAP 0x1 ;  /* 0x000000040000795c */ /* 0x000fe20000300000 */
.L_x_30:
[----:B------:R-:W2:Y:S01]  /*ae30*/  LDL R3, [R1+0xe0] ;  /* 0x0000e00001037983 */ /* 0x000ea20000100800 */
[----:B-----5:R-:W-:Y:S01]  /*ae40*/  R2UR UR5, R5 ;  /* 0x00000000050572ca */ /* 0x020fe200000e0000 */
[----:B------:R-:W1:Y:S01]  /*ae50*/  LDC R4, c[0x0][0x288] ;  /* 0x0000a200ff047b82 */ /* 0x000e620000000800 */
[----:B------:R-:W-:Y:S01]  /*ae60*/  IMAD R12, R19, 0xf0, RZ ;  /* 0x000000f0130c7824 */ /* 0x000fe200078e02ff */
[----:B------:R-:W3:Y:S01]  /*ae70*/  LDL.LU R0, [R1+0xd4] ;  /* 0x0000d40001007983 */ /* 0x000ee20000300800 */
[----:B------:R-:W-:Y:S01]  /*ae80*/  ULDC UR4, c[0x0][0x284] ;  /* 0x0000a10000047ab9 */ /* 0x000fe20000000800 */
[----:B------:R-:W-:Y:S02]  /*ae90*/  ULDC.64 UR8, c[0x0][0x5d0] ;  /* 0x0001740000087ab9 */ /* 0x000fe40000000a00 */
[----:B------:R-:W4:Y:S01]  /*aea0*/  LDL R226, [R1+0xbc] ;  /* 0x0000bc0001e27983 */ /* 0x000f220000100800 */
[----:B------:R-:W0:Y:S01]  /*aeb0*/  S2R R5, SR_TID.X ;  /* 0x0000000000057919 */ /* 0x000e220000002100 */
[----:B-1----:R-:W-:-:S02]  /*aec0*/  ISETP.GE.AND P0, PT, R12, R4, PT ;  /* 0x000000040c00720c */ /* 0x002fc40003f06270 */
[----:B0-----:R-:W-:-:S04]  /*aed0*/  LOP3.LUT R15, R5, 0x60, RZ, 0xc0, !PT ;  /* 0x00000060050f7812 */ /* 0x001fc800078ec0ff */
[----:B------:R-:W-:Y:S01]  /*aee0*/  SHF.R.U32.HI R15, RZ, 0x1, R15 ;  /* 0x00000001ff0f7819 */ /* 0x000fe2000001160f */
[----:B------:R-:W-:Y:S02]  /*aef0*/  IMAD.SHL.U32 R13, R5, 0x2, RZ ;  /* 0x00000002050d7824 */ /* 0x000fe400078e00ff */
[----:B------:R-:W-:Y:S01]  /*af00*/  IMAD.MOV.U32 R6, RZ, RZ, -0x1 ;  /* 0xffffffffff067424 */ /* 0x000fe200078e00ff */
[----:B--2---:R-:W-:Y:S02]  /*af10*/  R2UR UR6, R3 ;  /* 0x00000000030672ca */ /* 0x004fe400000e0000 */
[----:B------:R-:W-:Y:S02]  /*af20*/  SHF.R.U32.HI R3, RZ, 0x7, R5 ;  /* 0x00000007ff037819 */ /* 0x000fe40000011605 */
[----:B---3--:R-:W-:Y:S02]  /*af30*/  R2UR UR7, R0 ;  /* 0x00000000000772ca */ /* 0x008fe400000e0000 */
[----:B------:R-:W-:-:S02]  /*af40*/  LOP3.LUT R3, R3, 0x1, RZ, 0xc0, !PT ;  /* 0x0000000103037812 */ /* 0x000fc400078ec0ff */
[----:B------:R-:W-:-:S03]  /*af50*/  SHF.R.U32.HI R0, RZ, 0x2, R5 ;  /* 0x00000002ff007819 */ /* 0x000fc60000011605 */
[----:B------:R-:W-:Y:S01]  /*af60*/  IMAD.SHL.U32 R14, R3, 0x40, RZ ;  /* 0x00000040030e7824 */ /* 0x000fe200078e00ff */
[----:B------:R-:W-:-:S04]  /*af70*/  LOP3.LUT R0, R0, 0x7, RZ, 0xc0, !PT ;  /* 0x0000000700007812 */ /* 0x000fc800078ec0ff */
[--C-:B------:R-:W-:Y:S02]  /*af80*/  LOP3.LUT R14, R14, 0x40, R0.reuse, 0xe2, !PT ;  /* 0x000000400e0e7812 */ /* 0x100fe400078ee200 */
[----:B------:R-:W-:-:S05]  /*af90*/  IADD3 R0, RZ, -R15, -R0 ;  /* 0x8000000fff007210 */ /* 0x000fca0007ffe800 */
[----:B------:R-:W-:Y:S02]  /*afa0*/  IMAD R3, R3, -0x40, R0 ;  /* 0xffffffc003037824 */ /* 0x000fe400078e0200 */
[----:B------:R-:W-:-:S05]  /*afb0*/  IMAD R0, R18, 0xc0, RZ ;  /* 0x000000c012007824 */ /* 0x000fca00078e02ff */
[C---:B------:R-:W-:Y:S02]  /*afc0*/  ISETP.GE.OR P0, PT, R0.reuse, UR4, P0 ;  /* 0x0000000400007c0c */ /* 0x040fe40008706670 */
[----:B------:R-:W-:Y:S01]  /*afd0*/  IADD3 R0, -R0, UR4, R3 ;  /* 0x0000000400007c10 */ /* 0x000fe2000fffe103 */
[----:B------:R-:W-:Y:S01]  /*afe0*/  UIADD3 UR4, UR6, UR5, URZ ;  /* 0x0000000506047290 */ /* 0x000fe2000fffe03f */
[----:B------:R-:W-:-:S03]  /*aff0*/  LOP3.LUT R3, R5, 0x3, RZ, 0xc0, !PT ;  /* 0x0000000305037812 */ /* 0x000fc600078ec0ff */
[----:B------:R-:W-:Y:S02]  /*b000*/  USHF.R.U32.HI UR5, URZ, 0x2, UR4 ;  /* 0x000000023f057899 */ /* 0x000fe40008011604 */
[----:B------:R-:W-:Y:S02]  /*b010*/  IMAD R3, R3, -0x2, R4 ;  /* 0xfffffffe03037824 */ /* 0x000fe400078e0204 */
[----:B------:R-:W-:Y:S01]  /*b020*/  ULOP3.LUT UR5, UR5, 0x1, URZ, 0xc0, !UPT ;  /* 0x0000000105057892 */ /* 0x000fe2000f8ec03f */
[----:B----4-:R-:W-:Y:S01]  /*b030*/  SHF.R.S32.HI R4, RZ, 0x1f, R226 ;  /* 0x0000001fff047819 */ /* 0x010fe200000114e2 */
[----:B------:R-:W-:Y:S01]  /*b040*/  IMAD.IADD R3, R3, 0x1, -R12 ;  /* 0x0000000103037824 */ /* 0x000fe200078e0a0c */
[----:B------:R-:W-:Y:S01]  /*b050*/  LOP3.LUT R12, R12, 0x6, R13, 0xf8, !PT ;  /* 0x000000060c0c7812 */ /* 0x000fe200078ef80d */
[----:B------:R-:W-:Y:S01]  /*b060*/  UISETP.GT.U32.AND UP1, UPT, UR4, 0x3, UPT ;  /* 0x000000030400788c */ /* 0x000fe2000bf24070 */
[----:B------:R-:W-:Y:S01]  /*b070*/  LOP3.LUT R14, R14, R15, RZ, 0xfc, !PT ;  /* 0x0000000f0e0e7212 */ /* 0x000fe200078efcff */
[----:B------:R-:W-:Y:S01]  /*b080*/  UISETP.NE.U32.AND UP0, UPT, UR5, 0x1, UPT ;  /* 0x000000010500788c */ /* 0x000fe2000bf05070 */
[----:B------:R-:W-:Y:S01]  /*b090*/  IMAD.MOV.U32 R15, RZ, RZ, RZ ;  /* 0x000000ffff0f7224 */ /* 0x000fe200078e00ff */
[----:B------:R-:W-:Y:S01]  /*b0a0*/  SHF.R.S32.HI R13, RZ, 0x1f, R12 ;  /* 0x0000001fff0d7819 */ /* 0x000fe2000001140c */
[----:B------:R-:W-:Y:S01]  /*b0b0*/  IMAD R5, R4, UR8, RZ ;  /* 0x0000000804057c24 */ /* 0x000fe2000f8e02ff */
[----:B------:R-:W-:-:S02]  /*b0c0*/  UISETP.LT.U32.AND UP1, UPT, UR6, 0x4, UP1 ;  /* 0x000000040600788c */ /* 0x000fc40008f21070 */
[----:B------:R-:W-:Y:S01]  /*b0d0*/  UISETP.GT.U32.AND UP0, UPT, UR6, 0x3, !UP0 ;  /* 0x000000030600788c */ /* 0x000fe2000c704070 */
[----:B------:R-:W-:Y:S01]  /*b0e0*/  IMAD.WIDE R14, R18, 0xc0, R14 ;  /* 0x000000c0120e7825 */ /* 0x000fe200078e020e */
[----:B------:R-:W-:Y:S02]  /*b0f0*/  ULOP3.LUT UR4, UR4, 0x3, URZ, 0xc0, !UPT ;  /* 0x0000000304047892 */ /* 0x000fe4000f8ec03f */
[----:B------:R-:W-:Y:S01]  /*b100*/  USEL UR6, URZ, 0x1, !UP1 ;  /* 0x000000013f067887 */ /* 0x000fe2000c800000 */
[C---:B------:R-:W-:Y:S01]  /*b110*/  IMAD R5, R226.reuse, UR9, R5 ;  /* 0x00000009e2057c24 */ /* 0x040fe2000f8e0205 */
[----:B------:R-:W-:Y:S01]  /*b120*/  USEL UR5, URZ, 0x1, !UP0 ;  /* 0x000000013f057887 */ /* 0x000fe2000c000000 */
[----:B------:R-:W-:-:S03]  /*b130*/  IMAD.WIDE.U32 R18, R226, UR8, R12 ;  /* 0x00000008e2127c25 */ /* 0x000fc6000f8e000c */
[----:B------:R-:W-:Y:S01]  /*b140*/  ULOP3.LUT UR7, UR5, UR7, UR6, 0x96, !UPT ;  /* 0x0000000705077292 */ /* 0x000fe2000f8e9606 */
[----:B------:R-:W-:Y:S01]  /*b150*/  IMAD.IADD R19, R19, 0x1, R5 ;  /* 0x0000000113137824 */ /* 0x000fe200078e0205 */
[----:B------:R-:W-:-:S05]  /*b160*/  MOV R5, UR4 ;  /* 0x0000000400057c02 */ /* 0x000fca0008000f00 */
[----:B------:R0:W-:Y:S02]  /*b170*/  STL [R1+0xcc], R5 ;  /* 0x0000cc0501007387 */ /* 0x0001e40000100800 */
[----:B0-----:R-:W-:-:S05]  /*b180*/  IMAD.U32 R5, RZ, RZ, UR7 ;  /* 0x00000007ff057e24 */ /* 0x001fca000f8e00ff */
[----:B------:R0:W-:Y:S04]  /*b190*/  STL [R1+0xd4], R5 ;  /* 0x0000d40501007387 */ /* 0x0001e80000100800 */
[----:B------:R0:W-:Y:S01]  /*b1a0*/  STL [R1+0xdc], R6 ;  /* 0x0000dc0601007387 */ /* 0x0001e20000100800 */
[----:B------:R-:W-:Y:S05]  /*b1b0*/  @P0 BRA `(.L_x_32) ;  /* 0x0000010800cc0947 */ /* 0x000fea0003800000 */
[----:B0-----:R-:W0:Y:S01]  /*b1c0*/  LDC.64 R6, c[0x0][0x5c8] ;  /* 0x00017200ff067b82 */ /* 0x001e220000000a00 */
[----:B------:R-:W-:Y:S01]  /*b1d0*/  FSETP.NEU.AND P2, PT, R16, RZ, PT ;  /* 0x000000ff1000720b */ /* 0x000fe20003f4d000 */
[----:B------:R-:W-:Y:S01]  /*b1e0*/  BSSY B0, `(.L_x_32) ;  /* 0x00010b0000007945 */ /* 0x000fe20003800000 */
[----:B------:R-:W-:-:S04]  /*b1f0*/  ISETP.GT.AND P0, PT, R3, RZ, PT ;  /* 0x000000ff0300720c */ /* 0x000fc80003f04270 */
[----:B------:R-:W-:Y:S01]  /*b200*/  ISETP.GT.AND P1, PT, R0, RZ, P0 ;  /* 0x000000ff0000720c */ /* 0x000fe20000724270 */
[-C--:B0-----:R-:W-:Y:S02]  /*b210*/  IMAD R22, R15, R6.reuse, RZ ;  /* 0x000000060f167224 */ /* 0x081fe400078e02ff */
[----:B------:R-:W-:-:S04]  /*b220*/  IMAD.WIDE.U32 R18, R14, R6, R18 ;  /* 0x000000060e127225 */ /* 0x000fc800078e0012 */
[----:B------:R-:W-:-:S04]  /*b230*/  IMAD R22, R14, R7, R22 ;  /* 0x000000070e167224 */ /* 0x000fc800078e0216 */
[----:B------:R-:W-:Y:S01]  /*b240*/  IMAD.IADD R22, R19, 0x1, R22 ;  /* 0x0000000113167824 */ /* 0x000fe200078e0216 */
[----:B------:R-:W-:Y:S06]  /*b250*/  @!P2 BRA `(.L_x_33) ;  /* 0x000000c400aca947 */ /* 0x000fec0003800000 */
[----:B------:R-:W0:Y:S01]  /*b260*/  LDC.64 R8, c[0x0][0x5b8] ;  /* 0x00016e00ff087b82 */ /* 0x000e220000000a00 */
[----:B------:R-:W2:Y:S01]  /*b270*/  LDL.LU R224, [R1+0x80] ;  /* 0x0000800001e07983 */ /* 0x000ea20000300800 */
[----:B------:R-:W-:Y:S01]  /*b280*/  ULDC.64 UR6, c[0x0][0x208] ;  /* 0x0000820000067ab9 */ /* 0x000fe20000000a00 */
[----:B------:R-:W-:-:S05]  /*b290*/  ULDC.64 UR4, c[0x0][0x5c0] ;  /* 0x0001700000047ab9 */ /* 0x000fca0000000a00 */
[----:B------:R-:W1:Y:S01]  /*b2a0*/  LDC.64 R10, c[0x0][0x5b0] ;  /* 0x00016c00ff0a7b82 */ /* 0x000e620000000a00 */
[----:B0-----:R-:W-:Y:S01]  /*b2b0*/  IMAD.MOV.U32 R5, RZ, RZ, R9 ;  /* 0x000000ffff057224 */ /* 0x001fe200078e0009 */
[----:B------:R0:W-:Y:S01]  /*b2c0*/  STL [R1+0xa8], R8 ;  /* 0x0000a80801007387 */ /* 0x0001e20000100800 */
[----:B------:R-:W-:-:S04]  /*b2d0*/  IMAD.MOV.U32 R227, RZ, RZ, R8 ;  /* 0x000000ffffe37224 */ /* 0x000fc800078e0008 */
[-C--:B------:R-:W-:Y:S02]  /*b2e0*/  IMAD R4, R4, R227.reuse, RZ ;  /* 0x000000e304047224 */ /* 0x080fe400078e02ff */
[C---:B------:R-:W-:Y:S01]  /*b2f0*/  IMAD.WIDE.U32 R20, R226.reuse, R227, R12 ;  /* 0x000000e3e2147225 */ /* 0x040fe200078e000c */
[----:B0-----:R-:W0:Y:S03]  /*b300*/  LDC.64 R8, c[0x0][0x5a8] ;  /* 0x00016a00ff087b82 */ /* 0x001e260000000a00 */
[----:B------:R-:W-:Y:S02]  /*b310*/  IMAD R23, R226, R5, R4 ;  /* 0x00000005e2177224 */ /* 0x000fe400078e0204 */
[----:B-1----:R-:W-:Y:S02]  /*b320*/  IMAD R4, R15, R10, RZ ;  /* 0x0000000a0f047224 */ /* 0x002fe400078e02ff */
[----:B------:R-:W-:Y:S01]  /*b330*/  IMAD.IADD R229, R21, 0x1, R23 ;  /* 0x0000000115e57824 */ /* 0x000fe200078e0217 */
[----:B------:R-:W-:Y:S01]  /*b340*/  STL [R1+0xac], R23 ;  /* 0x0000ac1701007387 */ /* 0x000fe20000100800 */
[----:B------:R-:W-:-:S02]  /*b350*/  IMAD.MOV.U32 R228, RZ, RZ, R20 ;  /* 0x000000ffffe47224 */ /* 0x000fc400078e0014 */
[C---:B------:R-:W-:Y:S01]  /*b360*/  IMAD R225, R14.reuse, R11, R4 ;  /* 0x0000000b0ee17224 */ /* 0x040fe200078e0204 */
[----:B------:R0:W-:Y:S01]  /*b370*/  STL.64 [R1+0xb0], R20 ;  /* 0x0000b01401007387 */ /* 0x0001e20000100a00 */
[----:B------:R-:W-:Y:S01]  /*b380*/  IMAD.WIDE.U32 R4, R14, R10, R228 ;  /* 0x0000000a0e047225 */ /* 0x000fe200078e00e4 */
[----:B------:R-:W-:Y:S02]  /*b390*/  ISETP.GT.AND P3, PT, R3, 0x1, PT ;  /* 0x000000010300780c */ /* 0x000fe40003f64270 */
[----:B------:R1:W-:Y:S01]  /*b3a0*/  STL [R1+0xc8], R225 ;  /* 0x0000c8e101007387 */ /* 0x0003e20000100800 */
[----:B------:R-:W-:Y:S01]  /*b3b0*/  IMAD.IADD R5, R5, 0x1, R225 ;  /* 0x0000000105057824 */ /* 0x000fe200078e02e1 */
[----:B0-----:R-:W-:-:S04]  /*b3c0*/  LEA R20, P2, R4, R8, 0x1 ;  /* 0x0000000804147211 */ /* 0x001fc800078408ff */
[----:B------:R-:W-:-:S05]  /*b3d0*/  LEA.HI.X R21, R4, R9, R5, 0x1, P2 ;  /* 0x0000000904157211 */ /* 0x000fca00010f0c05 */
[----:B------:R-:W3:Y:S01]  /*b3e0*/  @P1 LDG.E.LTC128B.U16 R17, desc[UR6][R20.64] ;  /* 0x0000000614111981 */ /* 0x000ee2000c1e1520 */
[C---:B------:R-:W-:Y:S01]  /*b3f0*/  LEA R4, P2, R18.reuse, UR4, 0x1 ;  /* 0x0000000412047c11 */ /* 0x040fe2000f8408ff */
[----:B------:R-:W-:Y:S03]  /*b400*/  BSSY B1, `(.L_x_34) ;  /* 0x0000011000017945 */ /* 0x000fe60003800000 */
[----:B------:R-:W-:Y:S01]  /*b410*/  LEA.HI.X R5, R18, UR5, R22, 0x1, P2 ;  /* 0x0000000512057c11 */ /* 0x000fe200090f0c16 */
[----:B------:R-:W-:-:S04]  /*b420*/  IMAD.WIDE.U32 R18, R14, R10, R12 ;  /* 0x0000000a0e127225 */ /* 0x000fc800078e000c */
[----:B------:R-:W-:Y:S02]  /*b430*/  IMAD.IADD R19, R225, 0x1, R19 ;  /* 0x00000001e1137824 */ /* 0x000fe400078e0213 */
[----:B------:R-:W-:-:S04]  /*b440*/  IMAD.WIDE.U32 R18, R226, R227, R18 ;  /* 0x000000e3e2127225 */ /* 0x000fc800078e0012 */
[----:B------:R-:W-:Y:S02]  /*b450*/  IMAD.IADD R19, R23, 0x1, R19 ;  /* 0x0000000117137824 */ /* 0x000fe400078e0213 */
[----:B---3--:R-:W-:-:S04]  /*b460*/  IMAD.U32 R20, R17, 0x10000, RZ ;  /* 0x0001000011147824 */ /* 0x008fc800078e00ff */
[----:B------:R-:W-:-:S04]  /*b470*/  FMUL R20, R20, R16 ;  /* 0x0000001014147220 */ /* 0x000fc80000400000 */
[----:B--2---:R-:W-:Y:S01]  /*b480*/  FFMA R22, R224, R2, R20 ;  /* 0x00000002e0167223 */ /* 0x004fe20000000014 */
[----:B------:R-:W-:-:S04]  /*b490*/  LEA R20, P2, R18, R8, 0x1 ;  /* 0x0000000812147211 */ /* 0x000fc800078408ff */
[----:B------:R-:W-:Y:S02]  /*b4a0*/  LEA.HI.X R21, R18, R9, R19, 0x1, P2 ;  /* 0x0000000912157211 */ /* 0x000fe400010f0c13 */
[----:B------:R-:W-:Y:S02]  /*b4b0*/  ISETP.GT.AND P2, PT, R0, RZ, P3 ;  /* 0x000000ff0000720c */ /* 0x000fe40001f44270 */
[----:B------:R-:W-:-:S05]  /*b4c0*/  F2FP.BF16.F32.PACK_AB R18, RZ, R22 ;  /* 0x00000016ff12723e */ /* 0x000fca00000010ff */
[----:B------:R1:W-:Y:S06]  /*b4d0*/  @P1 STG.E.U16 desc[UR6][R4.64], R18 ;  /* 0x0000001204001986 */ /* 0x0003ec000c101506 */
[----:B------:R-:W-:Y:S05]  /*b4e0*/  @!P2 BRA `(.L_x_35) ;  /* 0x000000000008a947 */ /* 0x000fea0003800000 */
[----:B------:R-:W-:Y:S02]  /*b4f0*/  ULDC.64 UR4, c[0x0][0x208] ;  /* 0x0000820000047ab9 */ /* 0x000fe40000000a00 */
[----:B------:R0:W5:Y:S03]  /*b500*/  LDG.E.LTC128B.U16 R17, desc[UR4][R20.64+0x2] ;  /* 0x0000020414117981 */ /* 0x000166000c1e1520 */
.L_x_35:
[----:B------:R-:W-:Y:S05]  /*b510*/  BSYNC B1 ;  /* 0x0000000000017941 */ /* 0x000fea0003800000 */
.L_x_34:
[----:B------:R-:W2:Y:S01]  /*b520*/  LDL.LU R19, [R1+0x84] ;  /* 0x0000840001137983 */ /* 0x000ea20000300800 */
[----:B-1---5:R-:W-:-:S03]  /*b530*/  IMAD.U32 R18, R17, 0x10000, RZ ;  /* 0x0001000011127824 */ /* 0x022fc600078e00ff */
[----:B------:R-:W-:Y:S01]  /*b540*/  STL [R1+0xf8], R26 ;  /* 0x0000f81a01007387 */ /* 0x000fe20000100800 */
[----:B------:R-:W-:-:S03]  /*b550*/  FMUL R18, R18, R16 ;  /* 0x0000001012127220 */ /* 0x000fc60000400000 */
[----:B------:R1:W-:Y:S04]  /*b560*/  STL [R1+0xf4], R25 ;  /* 0x0000f41901007387 */ /* 0x0003e80000100800 */
[----:B-1----:R-:W3:Y:S04]  /*b570*/  LDL R25, [R1+0xa8] ;  /* 0x0000a80001197983 */ /* 0x002ee80000100800 */
[----:B------:R1:W-:Y:S04]  /*b580*/  STL [R1+0xf0], R24 ;  /* 0x0000f01801007387 */ /* 0x0003e80000100800 */
[----:B-1----:R-:W3:Y:S04]  /*b590*/  LDL R24, [R1+0xbc] ;  /* 0x0000bc0001187983 */ /* 0x002ee80000100800 */
[----:B------:R0:W-:Y:S04]  /*b5a0*/  STL [R1+0xec], R21 ;  /* 0x0000ec1501007387 */ /* 0x0001e80000100800 */
[----:B0-----:R-:W4:Y:S04]  /*b5b0*/  LDL.LU R21, [R1+0x88] ;  /* 0x0000880001157983 */ /* 0x001f280000300800 */
[----:B------:R-:W-:Y:S04]  /*b5c0*/  STL [R1+0xe8], R20 ;  /* 0x0000e81401007387 */ /* 0x000fe80000100800 */
[----:B------:R-:W-:Y:S01]  /*b5d0*/  STL [R1+0xe4], R3 ;  /* 0x0000e40301007387 */ /* 0x000fe20000100800 */
[----:B--2---:R-:W-:-:S03]  /*b5e0*/  FFMA R224, R19, R2, R18 ;  /* 0x0000000213e07223 */ /* 0x004fc60000000012 */
[----:B------:R-:W2:Y:S01]  /*b5f0*/  LDL.64 R18, [R1+0xb0] ;  /* 0x0000b00001127983 */ /* 0x000ea20000100a00 */
[C---:B------:R-:W-:Y:S01]  /*b600*/  SHF.L.U64.HI R23, R10.reuse, 0x3, R11 ;  /* 0x000000030a177819 */ /* 0x040fe2000001020b */
[----:B------:R-:W-:Y:S01]  /*b610*/  IMAD.SHL.U32 R22, R10, 0x8, RZ ;  /* 0x000000080a167824 */ /* 0x000fe200078e00ff */
[----:B------:R-:W-:Y:S01]  /*b620*/  ISETP.GT.AND P1, PT, R0, 0x8, P0 ;  /* 0x000000080000780c */ /* 0x000fe20000724270 */
[----:B------:R-:W-:Y:S01]  /*b630*/  ULDC.64 UR4, c[0x0][0x208] ;  /* 0x0000820000047ab9 */ /* 0x000fe20000000a00 */
[----:B------:R-:W-:Y:S01]  /*b640*/  F2FP.BF16.F32.PACK_AB R224, RZ, R224 ;  /* 0x000000e0ffe0723e */ /* 0x000fe200000010ff */
[----:B------:R-:W-:-:S04]  /*b650*/  IMAD.WIDE.U32 R226, R14, R10, R22 ;  /* 0x0000000a0ee27225 */ /* 0x000fc800078e0016 */
[----:B------:R0:W-:Y:S01]  /*b660*/  @P2 STG.E.U16 desc[UR4][R4.64+0x2], R224 ;  /* 0x000002e004002986 */ /* 0x0001e2000c101504 */
[----:B------:R-:W-:-:S05]  /*b670*/  IADD3 R26, R225, R227, RZ ;  /* 0x000000e3e11a7210 */ /* 0x000fca0007ffe0ff */
[----:B------:R1:W-:Y:S01]  /*b680*/  STL [R1+0x80], R26 ;  /* 0x0000801a01007387 */ /* 0x0003e20000100800 */
[----:B--2---:R-:W-:-:S05]  /*b690*/  IADD3 R19, P4, R18, R226, RZ ;  /* 0x000000e212137210 */ /* 0x004fca0007f9e0ff */
[----:B------:R-:W-:Y:S01]  /*b6a0*/  IMAD.X R225, R26, 0x1, R229, P4 ;  /* 0x000000011ae17824 */ /* 0x000fe200020e06e5 */
[----:B------:R-:W-:-:S04]  /*b6b0*/  LEA R18, P4, R19, R8, 0x1 ;  /* 0x0000000813127211 */ /* 0x000fc800078808ff */
[----:B------:R-:W-:-:S05]  /*b6c0*/  LEA.HI.X R19, R19, R9, R225, 0x1, P4 ;  /* 0x0000000913137211 */ /* 0x000fca00020f0ce1 */
[----:B------:R-:W2:Y:S04]  /*b6d0*/  @P1 LDG.E.LTC128B.U16 R17, desc[UR4][R18.64] ;  /* 0x0000000412111981 */ /* 0x000ea8000c1e1520 */
[----:B------:R-:W4:Y:S01]  /*b6e0*/  LDL R19, [R1+0xac] ;  /* 0x0000ac0001137983 */ /* 0x000f220000100800 */
[----:B0-----:R-:W-:-:S05]  /*b6f0*/  IADD3 R224, P2, R12, R226, RZ ;  /* 0x000000e20ce07210 */ /* 0x001fca0007f5e0ff */
[----:B------:R-:W-:Y:S02]  /*b700*/  IMAD.X R225, R13, 0x1, R26, P2 ;  /* 0x000000010de17824 */ /* 0x000fe400010e061a */
[----:B-1----:R0:W5:Y:S01]  /*b710*/  LDL.LU R26, [R1+0xf8] ;  /* 0x0000f800011a7983 */ /* 0x0021620000300800 */
[----:B---3--:R-:W-:-:S03]  /*b720*/  IMAD.WIDE.U32 R224, R24, R25, R224 ;  /* 0x0000001918e07225 */ /* 0x008fc600078e00e0 */
[----:B------:R0:W5:Y:S04]  /*b730*/  LDL.LU R25, [R1+0xf4] ;  /* 0x0000f40001197983 */ /* 0x0001680000300800 */
[----:B------:R0:W5:Y:S01]  /*b740*/  LDL.LU R24, [R1+0xf0] ;  /* 0x0000f00001187983 */ /* 0x0001620000300800 */
[----:B--2---:R-:W-:-:S04]  /*b750*/  IMAD.U32 R18, R17, 0x10000, RZ ;  /* 0x0001000011127824 */ /* 0x004fc800078e00ff */
[----:B------:R-:W-:-:S04]  /*b760*/  FMUL R18, R18, R16 ;  /* 0x0000001012127220 */ /* 0x000fc80000400000 */
[----:B----4-:R-:W-:Y:S01]  /*b770*/  FFMA R21, R21, R2, R18 ;  /* 0x0000000215157223 */ /* 0x010fe20000000012 */
[----:B------:R-:W-:Y:S01]  /*b780*/  LEA R18, P2, R224, R8, 0x1 ;  /* 0x00000008e0127211 */ /* 0x000fe200078408ff */
[----:B------:R-:W-:Y:S02]  /*b790*/  IMAD.IADD R19, R19, 0x1, R225 ;  /* 0x0000000113137824 */ /* 0x000fe400078e02e1 */
[----:B------:R-:W-:-:S03]  /*b7a0*/  IMAD.SHL.U32 R225, R6, 0x10, RZ ;  /* 0x0000001006e17824 */ /* 0x000fc600078e00ff */
[----:B------:R-:W-:Y:S02]  /*b7b0*/  LEA.HI.X R19, R224, R9, R19, 0x1, P2 ;  /* 0x00000009e0137211 */ /* 0x000fe400010f0c13 */
[----:B------:R-:W-:Y:S02]  /*b7c0*/  F2FP.BF16.F32.PACK_AB R224, RZ, R21 ;  /* 0x00000015ffe0723e */ /* 0x000fe400000010ff */
[----:B------:R0:W5:Y:S02]  /*b7d0*/  LDL.LU R21, [R1+0xec] ;  /* 0x0000ec0001157983 */ /* 0x0001640000300800 */
[----:B------:R-:W-:Y:S02]  /*b7e0*/  PRMT R20, R224, 0x7610, R20 ;  /* 0x00007610e0147816 */ /* 0x000fe40000000014 */
[----:B------:R1:W-:Y:S01]  /*b7f0*/  STL [R1+0xd8], R225 ;  /* 0x0000d8e101007387 */ /* 0x0003e20000100800 */
[----:B------:R-:W-:Y:S02]  /*b800*/  IADD3 R224, P4, R225, R4, RZ ;  /* 0x00000004e1e07210 */ /* 0x000fe40007f9e0ff */
[----:B------:R-:W-:-:S02]  /*b810*/  PRMT R3, R20, 0x7610, R3 ;  /* 0x0000761014037816 */ /* 0x000fc40000000003 */
[----:B-1----:R-:W-:-:S05]  /*b820*/  SHF.L.U64.HI R225, R6, 0x4, R7 ;  /* 0x0000000406e17819 */ /* 0x002fca0000010207 */
[----:B------:R1:W-:Y:S04]  /*b830*/  STL [R1+0xd0], R225 ;  /* 0x0000d0e101007387 */ /* 0x0003e80000100800 */
[----:B------:R0:W5:Y:S01]  /*b840*/  LDL.LU R20, [R1+0xe8] ;  /* 0x0000e80001147983 */ /* 0x0001620000300800 */
[----:B-1----:R-:W-:-:S05]  /*b850*/  IMAD.X R225, R225, 0x1, R5, P4 ;  /* 0x00000001e1e17824 */ /* 0x002fca00020e0605 */
[----:B------:R1:W-:Y:S04]  /*b860*/  @P1 STG.E.U16 desc[UR4][R224.64], R3 ;  /* 0x00000003e0001986 */ /* 0x0003e8000c101504 */
[----:B-1----:R0:W5:Y:S01]  /*b870*/  LDL.LU R3, [R1+0xe4] ;  /* 0x0000e40001037983 */ /* 0x0021620000300800 */
[----:B------:R-:W-:Y:S01]  /*b880*/  ISETP.GT.AND P2, PT, R0, 0x8, P3 ;  /* 0x000000080000780c */ /* 0x000fe20001f44270 */
[----:B------:R-:W-:-:S12]  /*b890*/  BSSY B1, `(.L_x_36) ;  /* 0x0000004000017945 */ /* 0x000fd80003800000 */
[----:B0-----:R-:W-:Y:S05]  /*b8a0*/  @!P2 BRA `(.L_x_37) ;  /* 0x000000000008a947 */ /* 0x001fea0003800000 */
[----:B------:R-:W-:Y:S02]  /*b8b0*/  ULDC.64 UR4, c[0x0][0x208] ;  /* 0x0000820000047ab9 */ /* 0x000fe40000000a00 */
[----:B------:R0:W5:Y:S03]  /*b8c0*/  LDG.E.LTC128B.U16 R17, desc[UR4][R18.64+0x2] ;  /* 0x0000020412117981 */ /* 0x000166000c1e1520 */
.L_x_37:
[----:B------:R-:W-:Y:S05]  /*b8d0*/  BSYNC B1 ;  /* 0x0000000000017941 */ /* 0x000fea0003800000 */
.L_x_36:
[----:B------:R-:W-:Y:S04]  /*b8e0*/  STL [R1+0xf4], R8 ;  /* 0x0000f40801007387 */ /* 0x000fe80000100800 */
[----:B------:R1:W-:Y:S04]  /*b8f0*/  STL [R1+0xf0], R7 ;  /* 0x0000f00701007387 */ /* 0x0003e80000100800 */
[----:B-1----:R-:W2:Y:S01]  /*b900*/  LDL.LU R7, [R1+0x8c] ;  /* 0x00008c0001077983 */ /* 0x002ea20000300800 */
[----:B-----5:R-:W-:-:S03]  /*b910*/  IMAD.U32 R8, R17, 0x10000, RZ ;  /* 0x0001000011087824 */ /* 0x020fc600078e00ff */
[----:B------:R1:W-:Y:S01]  /*b920*/  STL [R1+0xec], R6 ;  /* 0x0000ec0601007387 */ /* 0x0003e20000100800 */
[----:B------:R-:W-:-:S03]  /*b930*/  FMUL R8, R8, R16 ;  /* 0x0000001008087220 */ /* 0x000fc60000400000 */
[----:B------:R3:W-:Y:S04]  /*b940*/  STL [R1+0xe8], R5 ;  /* 0x0000e80501007387 */ /* 0x0007e80000100800 */
[----:B------:R4:W-:Y:S01]  /*b950*/  STL [R1+0xe4], R4 ;  /* 0x0000e40401007387 */ /* 0x0009e20000100800 */
[----:B------:R-:W-:Y:S01]  /*b960*/  ULDC.64 UR4, c[0x0][0x208] ;  /* 0x0000820000047ab9 */ /* 0x000fe20000000a00 */
[----:B--2---:R-:W-:Y:S02]  /*b970*/  FFMA R7, R7, R2, R8 ;  /* 0x0000000207077223 */ /* 0x004fe40000000008 */
[----:B------:R2:W5:Y:S01]  /*b980*/  LDL.LU R8, [R1+0xf4] ;  /* 0x0000f40001087983 */ /* 0x0005620000300800 */
[----:B------:R-:W-:Y:S02]  /*b990*/  ISETP.GT.AND P1, PT, R3, 0x8, PT ;  /* 0x000000080300780c */ /* 0x000fe40003f24270 */
[----:B-1----:R-:W-:-:S02]  /*b9a0*/  F2FP.BF16.F32.PACK_AB R6, RZ, R7 ;  /* 0x00000007ff06723e */ /* 0x002fc400000010ff */
[----:B------:R2:W5:Y:S02]  /*b9b0*/  LDL.LU R7, [R1+0xf0] ;  /* 0x0000f00001077983 */ /* 0x0005640000300800 */
[----:B---3--:R-:W-:Y:S02]  /*b9c0*/  PRMT R5, R6, 0x7610, R5 ;  /* 0x0000761006057816 */ /* 0x008fe40000000005 */
[----:B------:R2:W5:Y:S01]  /*b9d0*/  LDL.LU R6, [R1+0xec] ;  /* 0x0000ec0001067983 */ /* 0x0005620000300800 */
[----:B------:R-:W-:Y:S02]  /*b9e0*/  ISETP.GT.AND P4, PT, R0, RZ, P1 ;  /* 0x000000ff0000720c */ /* 0x000fe40000f84270 */
[----:B----4-:R-:W-:Y:S02]  /*b9f0*/  PRMT R4, R5, 0x7610, R4 ;  /* 0x0000761005047816 */ /* 0x010fe40000000004 */
[----:B------:R2:W5:Y:S04]  /*ba00*/  LDL.LU R5, [R1+0xe8] ;  /* 0x0000e80001057983 */ /* 0x0005680000300800 */
[----:B------:R1:W-:Y:S04]  /*ba10*/  @P2 STG.E.U16 desc[UR4][R224.64+0x2], R4 ;  /* 0x00000204e0002986 */ /* 0x0003e8000c101504 */
[----:B-1----:R2:W5:Y:S01]  /*ba20*/  LDL.LU R4, [R1+0xe4] ;  /* 0x0000e40001047983 */ /* 0x0025620000300800 */
[----:B------:R-:W-:Y:S04]  /*ba30*/  BSSY B1, `(.L_x_38) ;  /* 0x0000004000017945 */ /* 0x000fe80003800000 */
[----:B------:R-:W-:Y:S05]  /*ba40*/  @!P4 BRA `(.L_x_39) ;  /* 0x000000000008c947 */ /* 0x000fea0003800000 */
[----:B------:R-:W-:Y:S02]  /*ba50*/  ULDC.64 UR4, c[0x0][0x208] ;  /* 0x0000820000047ab9 */ /* 0x000fe40000000a00 */
[----:B------:R1:W5:Y:S03]  /*ba60*/  LDG.E.LTC128B.U16 R17, desc[UR4][R20.64+0x10] ;  /* 0x0000100414117981 */ /* 0x000366000c1e1520 */
.L_x_39:
[----:B------:R-:W-:Y:S05]  /*ba70*/  BSYNC B1 ;  /* 0x0000000000017941 */ /* 0x000fea0003800000 */
.L_x_38:
[----:B------:R-:W-:Y:S04]  /*ba80*/  STL [R1+0xf4], R10 ;  /* 0x0000f40a01007387 */ /* 0x000fe80000100800 */
[----:B------:R3:W-:Y:S04]  /*ba90*/  STL [R1+0xf0], R9 ;  /* 0x0000f00901007387 */ /* 0x0007e80000100800 */
[----:B---3--:R-:W3:Y:S01]  /*baa0*/  LDL.LU R9, [R1+0x90] ;  /* 0x0000900001097983 */ /* 0x008ee20000300800 */
[----:B-----5:R-:W-:-:S03]  /*bab0*/  IMAD.U32 R10, R17, 0x10000, RZ ;  /* 0x00010000110a7824 */ /* 0x020fc600078e00ff */
[----:B------:R4:W-:Y:S01]  /*bac0*/  STL [R1+0xec], R8 ;  /* 0x0000ec0801007387 */ /* 0x0009e20000100800 */
[----:B------:R-:W-:-:S03]  /*bad0*/  FMUL R10, R10, R16 ;  /* 0x000000100a0a7220 */ /* 0x000fc60000400000 */
[----:B------:R0:W-:Y:S04]  /*bae0*/  STL [R1+0xe8], R7 ;  /* 0x0000e80701007387 */ /* 0x0001e80000100800 */
[----:B------:R2:W-:Y:S01]  /*baf0*/  STL [R1+0xe4], R6 ;  /* 0x0000e40601007387 */ /* 0x0005e20000100800 */
[----:B------:R-:W-:Y:S01]  /*bb00*/  ULDC.64 UR4, c[0x0][0x208] ;  /* 0x0000820000047ab9 */ /* 0x000fe20000000a00 */
[----:B---3--:R-:W-:Y:S02]  /*bb10*/  FFMA R9, R9, R2, R10 ;  /* 0x0000000209097223 */ /* 0x008fe4000000000a */
[----:B------:R3:W5:Y:S01]  /*bb20*/  LDL.LU R10, [R1+0xf4] ;  /* 0x0000f400010a7983 */ /* 0x0007620000300800 */
[----:B------:R-:W-:Y:S02]  /*bb30*/  ISETP.GT.AND P2, PT, R3, 0x9, PT ;  /* 0x000000090300780c */ /* 0x000fe40003f44270 */
[----:B----4-:R-:W-:-:S02]  /*bb40*/  F2FP.BF16.F32.PACK_AB R8, RZ, R9 ;  /* 0x00000009ff08723e */ /* 0x010fc400000010ff */
[----:B------:R3:W5:Y:S02]  /*bb50*/  LDL.LU R9, [R1+0xf0] ;  /* 0x0000f00001097983 */ /* 0x0007640000300800 */
[----:B0-----:R-:W-:Y:S02]  /*bb60*/  PRMT R7, R8, 0x7610, R7 ;  /* 0x0000761008077816 */ /* 0x001fe40000000007 */
[----:B------:R3:W5:Y:S01]  /*bb70*/  LDL.LU R8, [R1+0xec] ;  /* 0x0000ec0001087983 */ /* 0x0007620000300800 */
[----:B------:R-:W-:Y:S02]  /*bb80*/  ISETP.GT.AND P5, PT, R0, RZ, P2 ;  /* 0x000000ff0000720c */ /* 0x000fe400017a4270 */
[----:B--2---:R-:W-:Y:S02]  /*bb90*/  PRMT R6, R7, 0x7610, R6 ;  /* 0x0000761007067816 */ /* 0x004fe40000000006 */
[----:B------:R3:W5:Y:S04]  /*bba0*/  LDL.LU R7, [R1+0xe8] ;  /* 0x0000e80001077983 */ /* 0x0007680000300800 */
[----:B------:R0:W-:Y:S04]  /*bbb0*/  @P4 STG.E.U16 desc[UR4][R4.64+0x10], R6 ;  /* 0x0000100604004986 */ /* 0x0001e8000c101504 */
[----:B0-----:R3:W5:Y:S01]  /*bbc0*/  LDL.LU R6, [R1+0xe4] ;  /* 0x0000e40001067983 */ /* 0x0017620000300800 */
[----:B------:R-:W-:Y:S04]  /*bbd0*/  BSSY B1, `(.L_x_40) ;  /* 0x0000004000017945 */ /* 0x000fe80003800000 */
[----:B------:R-:W-:Y:S05]  /*bbe0*/  @!P5 BRA `(.L_x_41) ;  /* 0x000000000008d947 */ /* 0x000fea0003800000 */
[----:B------:R-:W-:Y:S02]  /*bbf0*/  ULDC.64 UR4, c[0x0][0x208] ;  /* 0x0000820000047ab9 */ /* 0x000fe40000000a00 */
[----:B------:R0:W5:Y:S03]  /*bc00*/  LDG.E.LTC128B.U16 R17, desc[UR4][R20.64+0x12] ;  /* 0x0000120414117981 */ /* 0x000166000c1e1520 */
.L_x_41:
[----:B------:R-:W-:Y:S05]  /*bc10*/  BSYNC B1 ;  /* 0x0000000000017941 */ /* 0x000fea0003800000 */
.L_x_40:
[----:B-----5:R-:W-:Y:S04]  /*bc20*/  STL [R1+0xf4], R9 ;  /* 0x0000f40901007387 */ /* 0x020fe80000100800 */
[----:B------:R2:W-:Y:S04]  /*bc30*/  STL [R1+0xf0], R8 ;  /* 0x0000f00801007387 */ /* 0x0005e80000100800 */
[----:B--2---:R-:W2:Y:S01]  /*bc40*/  LDL.LU R8, [R1+0x94] ;  /* 0x0000940001087983 */ /* 0x004ea20000300800 */
[----:B------:R-:W-:-:S03]  /*bc50*/  IMAD.U32 R9, R17, 0x10000, RZ ;  /* 0x0001000011097824 */ /* 0x000fc600078e00ff */
[----:B------:R4:W-:Y:S01]  /*bc60*/  STL [R1+0xec], R7 ;  /* 0x0000ec0701007387 */ /* 0x0009e20000100800 */
[----:B------:R-:W-:-:S03]  /*bc70*/  FMUL R9, R9, R16 ;  /* 0x0000001009097220 */ /* 0x000fc60000400000 */
[----:B------:R1:W-:Y:S04]  /*bc80*/  STL [R1+0xe8], R6 ;  /* 0x0000e80601007387 */ /* 0x0003e80000100800 */
[----:B------:R3:W-:Y:S01]  /*bc90*/  STL [R1+0xe4], R3 ;  /* 0x0000e40301007387 */ /* 0x0007e20000100800 */
[----:B------:R-:W-:Y:S01]  /*bca0*/  ULDC.64 UR4, c[0x0][0x208] ;  /* 0x0000820000047ab9 */ /* 0x000fe20000000a00 */
[----:B--2---:R-:W-:Y:S02]  /*bcb0*/  FFMA R8, R8, R2, R9 ;  /* 0x0000000208087223 */ /* 0x004fe40000000009 */
[----:B------:R2:W5:Y:S03]  /*bcc0*/  LDL.LU R9, [R1+0xf4] ;  /* 0x0000f40001097983 */ /* 0x0005660000300800 */
[----:B----4-:R-:W-:-:S02]  /*bcd0*/  F2FP.BF16.F32.PACK_AB R7, RZ, R8 ;  /* 0x00000008ff07723e */ /* 0x010fc400000010ff */
[----:B------:R2:W5:Y:S02]  /*bce0*/  LDL.LU R8, [R1+0xf0] ;  /* 0x0000f00001087983 */ /* 0x0005640000300800 */
[----:B-1----:R-:W-:Y:S02]  /*bcf0*/  PRMT R6, R7, 0x7610, R6 ;  /* 0x0000761007067816 */ /* 0x002fe40000000006 */
[----:B------:R2:W5:Y:S01]  /*bd00*/  LDL.LU R7, [R1+0xec] ;  /* 0x0000ec0001077983 */ /* 0x0005620000300800 */
[----:B------:R-:W-:Y:S02]  /*bd10*/  ISETP.GT.AND P4, PT, R0, 0x8, P1 ;  /* 0x000000080000780c */ /* 0x000fe40000f84270 */
[----:B---3--:R-:W-:Y:S02]  /*bd20*/  PRMT R3, R6, 0x7610, R3 ;  /* 0x0000761006037816 */ /* 0x008fe40000000003 */
[----:B------:R2:W5:Y:S04]  /*bd30*/  LDL.LU R6, [R1+0xe8] ;  /* 0x0000e80001067983 */ /* 0x0005680000300800 */
[----:B------:R1:W-:Y:S04]  /*bd40*/  @P5 STG.E.U16 desc[UR4][R4.64+0x12], R3 ;  /* 0x0000120304005986 */ /* 0x0003e8000c101504 */
[----:B-1----:R2:W5:Y:S01]  /*bd50*/  LDL.LU R3, [R1+0xe4] ;  /* 0x0000e40001037983 */ /* 0x0025620000300800 */
[----:B------:R-:W-:Y:S04]  /*bd60*/  BSSY B1, `(.L_x_42) ;  /* 0x0000004000017945 */ /* 0x000fe80003800000 */
[----:B------:R-:W-:Y:S05]  /*bd70*/  @!P4 BRA `(.L_x_43) ;  /* 0x000000000008c947 */ /* 0x000fea0003800000 */
[----:B------:R-:W-:Y:S02]  /*bd80*/  ULDC.64 UR4, c[0x0][0x208] ;  /* 0x0000820000047ab9 */ /* 0x000fe40000000a00 */
[----:B------:R1:W5:Y:S03]  /*bd90*/  LDG.E.LTC128B.U16 R17, desc[UR4][R18.64+0x10] ;  /* 0x0000100412117981 */ /* 0x000366000c1e1520 */
.L_x_43:
[----:B------:R-:W-:Y:S05]  /*bda0*/  BSYNC B1 ;  /* 0x0000000000017941 */ /* 0x000fea0003800000 */
.L_x_42:
[----:B-----5:R-:W-:Y:S04]  /*bdb0*/  STL [R1+0xf4], R7 ;  /* 0x0000f40701007387 */ /* 0x020fe80000100800 */
[----:B------:R3:W-:Y:S04]  /*bdc0*/  STL [R1+0xf0], R6 ;  /* 0x0000f00601007387 */ /* 0x0007e80000100800 */
[----:B---3--:R-:W3:Y:S01]  /*bdd0*/  LDL.LU R6, [R1+0x98] ;  /* 0x0000980001067983 */ /* 0x008ee20000300800 */
[----:B------:R-:W-:-:S03]  /*bde0*/  IMAD.U32 R7, R17, 0x10000, RZ ;  /* 0x0001000011077824 */ /* 0x000fc600078e00ff */
[----:B------:R4:W-:Y:S01]  /*bdf0*/  STL [R1+0xec], R5 ;  /* 0x0000ec0501007387 */ /* 0x0009e20000100800 */
[----:B------:R-:W-:-:S03]  /*be00*/  FMUL R7, R7, R16 ;  /* 0x0000001007077220 */ /* 0x000fc60000400000 */
[----:B------:R0:W-:Y:S04]  /*be10*/  STL [R1+0xe8], R4 ;  /* 0x0000e80401007387 */ /* 0x0001e80000100800 */
[----:B------:R2:W-:Y:S01]  /*be20*/  STL [R1+0xe4], R3 ;  /* 0x0000e40301007387 */ /* 0x0005e20000100800 */
[----:B------:R-:W-:Y:S01]  /*be30*/  ULDC.64 UR4, c[0x0][0x208] ;  /* 0x0000820000047ab9 */ /* 0x000fe20000000a00 */
[----:B---3--:R-:W-:Y:S02]  /*be40*/  FFMA R6, R6, R2, R7 ;  /* 0x0000000206067223 */ /* 0x008fe40000000007 */
[----:B------:R3:W5:Y:S03]  /*be50*/  LDL.LU R7, [R1+0xf4] ;  /* 0x0000f40001077983 */ /* 0x0007660000300800 */
[----:B----4-:R-:W-:-:S02]  /*be60*/  F2FP.BF16.F32.PACK_AB R5, RZ, R6 ;  /* 0x00000006ff05723e */ /* 0x010fc400000010ff */
[----:B------:R3:W5:Y:S02]  /*be70*/  LDL.LU R6, [R1+0xf0] ;  /* 0x0000f00001067983 */ /* 0x0007640000300800 */
[----:B0-----:R-:W-:Y:S02]  /*be80*/  PRMT R4, R5, 0x7610, R4 ;  /* 0x0000761005047816 */ /* 0x001fe40000000004 */
[----:B------:R3:W5:Y:S01]  /*be90*/  LDL.LU R5, [R1+0xec] ;  /* 0x0000ec0001057983 */ /* 0x0007620000300800 */
[----:B------:R-:W-:Y:S02]  /*bea0*/  ISETP.GT.AND P5, PT, R0, 0x8, P2 ;  /* 0x000000080000780c */ /* 0x000fe400017a4270 */
        /* <DEDUP_REMOVED lines=8> */
.L_x_45:
[----:B------:R-:W-:Y:S05]  /*bf30*/  BSYNC B1 ;  /* 0x0000000000017941 */ /* 0x000fea0003800000 */
.L_x_44:
[----:B------:R0:W-:Y:S04]  /*bf40*/  STL.64 [R1+0xf0], R18 ;  /* 0x0000f01201007387 */ /* 0x0001e80000100a00 */
[----:B01----:R-:W2:Y:S04]  /*bf50*/  LDL.LU R18, [R1+0x9c] ;  /* 0x00009c0001127983 */ /* 0x003ea80000300800 */
[----:B------:R-:W4:Y:S01]  /*bf60*/  LDL.LU R19, [R1+0x80] ;  /* 0x0000800001137983 */ /* 0x000f220000300800 */
[----:B-----5:R-:W-:-:S03]  /*bf70*/  IMAD.U32 R15, R17, 0x10000, RZ ;  /* 0x00010000110f7824 */ /* 0x020fc600078e00ff */
[----:B------:R0:W-:Y:S01]  /*bf80*/  STL.64 [R1+0xe8], R4 ;  /* 0x0000e80401007387 */ /* 0x0001e20000100a00 */
[----:B------:R-:W-:-:S03]  /*bf90*/  FMUL R15, R15, R16 ;  /* 0x000000100f0f7220 */ /* 0x000fc60000400000 */
[----:B------:R1:W-:Y:S01]  /*bfa0*/  STL [R1+0xe4], R3 ;  /* 0x0000e40301007387 */ /* 0x0003e20000100800 */
[----:B----4-:R-:W-:Y:S02]  /*bfb0*/  IMAD.MOV.U32 R227, RZ, RZ, R19 ;  /* 0x000000ffffe37224 */ /* 0x010fe400078e0013 */
[----:B--2---:R-:W-:Y:S01]  /*bfc0*/  FFMA R15, R18, R2, R15 ;  /* 0x00000002120f7223 */ /* 0x004fe2000000000f */
[----:B0-----:R-:W-:Y:S01]  /*bfd0*/  IMAD R4, R11, 0x78, RZ ;  /* 0x000000780b047824 */ /* 0x001fe200078e02ff */
[----:B------:R-:W-:Y:S01]  /*bfe0*/  ULDC.64 UR4, c[0x0][0x208] ;  /* 0x0000820000047ab9 */ /* 0x000fe20000000a00 */
[----:B------:R-:W-:Y:S01]  /*bff0*/  IMAD.WIDE.U32 R18, R10, 0x78, R226 ;  /* 0x000000780a127825 */ /* 0x000fe200078e00e2 */
[----:B------:R-:W-:Y:S01]  /*c000*/  ISETP.GT.AND P4, PT, R0, 0x80, P0 ;  /* 0x000000800000780c */ /* 0x000fe20000784270 */
[----:B------:R-:W2:Y:S01]  /*c010*/  LDL.64 R226, [R1+0xb0] ;  /* 0x0000b00001e27983 */ /* 0x000ea20000100a00 */
[----:B------:R-:W-:Y:S01]  /*c020*/  F2FP.BF16.F32.PACK_AB R15, RZ, R15 ;  /* 0x0000000fff0f723e */ /* 0x000fe200000010ff */
[----:B------:R-:W-:-:S02]  /*c030*/  IMAD.IADD R5, R19, 0x1, R4 ;  /* 0x0000000113057824 */ /* 0x000fc400078e0204 */
[----:B-1----:R-:W4:Y:S04]  /*c040*/  LDL R3, [R1+0xa8] ;  /* 0x0000a80001037983 */ /* 0x002f280000100800 */
[----:B------:R-:W-:Y:S04]  /*c050*/  @P5 STG.E.U16 desc[UR4][R224.64+0x12], R15 ;  /* 0x0000120fe0005986 */ /* 0x000fe8000c101504 */
[----:B------:R0:W-:Y:S01]  /*c060*/  STL.64 [R1+0x80], R18 ;  /* 0x0000801201007387 */ /* 0x0001e20000100a00 */
[----:B--2---:R-:W-:-:S03]  /*c070*/  IADD3 R11, P5, R226, R18, RZ ;  /* 0x00000012e20b7210 */ /* 0x004fc60007fbe0ff */
[----:B0-----:R-:W5:Y:S01]  /*c080*/  LDL.LU.64 R18, [R1+0xf0] ;  /* 0x0000f00001127983 */ /* 0x001f620000300a00 */
[----:B------:R-:W-:Y:S02]  /*c090*/  IADD3.X R15, R5, R229, RZ, P5, !PT ;  /* 0x000000e5050f7210 */ /* 0x000fe40002ffe4ff */
[----:B------:R-:W-:-:S04]  /*c0a0*/  LEA R226, P5, R11, R8, 0x1 ;  /* 0x000000080be27211 */ /* 0x000fc800078a08ff */
[----:B------:R-:W-:-:S05]  /*c0b0*/  LEA.HI.X R227, R11, R9, R15, 0x1, P5 ;  /* 0x000000090be37211 */ /* 0x000fca00028f0c0f */
[----:B------:R0:W2:Y:S02]  /*c0c0*/  @P4 LDG.E.LTC128B.U16 R17, desc[UR4][R226.64] ;  /* 0x00000004e2114981 */ /* 0x0000a4000c1e1520 */
[----:B0-----:R-:W-:-:S04]  /*c0d0*/  IMAD.WIDE.U32 R226, R10, 0x78, R22 ;  /* 0x000000780ae27825 */ /* 0x001fc800078e0016 */
[----:B------:R-:W-:Y:S01]  /*c0e0*/  IMAD.IADD R227, R4, 0x1, R227 ;  /* 0x0000000104e37824 */ /* 0x000fe200078e02e3 */
[----:B------:R-:W-:Y:S01]  /*c0f0*/  IADD3 R4, P5, R22, R226, RZ ;  /* 0x000000e216047210 */ /* 0x000fe20007fbe0ff */
[----:B------:R0:W-:Y:S04]  /*c100*/  STL [R1+0x90], R5 ;  /* 0x0000900501007387 */ /* 0x0001e80000100800 */
[----:B------:R-:W3:Y:S01]  /*c110*/  LDL R11, [R1+0xac] ;  /* 0x0000ac00010b7983 */ /* 0x000ee20000100800 */
[----:B0-----:R-:W-:Y:S02]  /*c120*/  IMAD.X R5, R227, 0x1, R23, P5 ;  /* 0x00000001e3057824 */ /* 0x001fe400028e0617 */
[----:B------:R-:W-:-:S04]  /*c130*/  IMAD.WIDE.U32 R226, R14, R10, R226 ;  /* 0x0000000a0ee27225 */ /* 0x000fc800078e00e2 */
[----:B------:R-:W-:Y:S02]  /*c140*/  IMAD.WIDE.U32 R14, R14, R10, R4 ;  /* 0x0000000a0e0e7225 */ /* 0x000fe400078e0004 */
[----:B------:R0:W5:Y:S04]  /*c150*/  LDL.LU.64 R4, [R1+0xe8] ;  /* 0x0000e80001047983 */ /* 0x0001680000300a00 */
[----:B------:R-:W4:Y:S04]  /*c160*/  LDL R10, [R1+0xc8] ;  /* 0x0000c800010a7983 */ /* 0x000f280000100800 */
[----:B------:R1:W-:Y:S02]  /*c170*/  STL.64 [R1+0x88], R14 ;  /* 0x0000880e01007387 */ /* 0x0003e40000100a00 */
[----:B-1----:R-:W-:-:S02]  /*c180*/  IADD3 R14, P5, R12, R226, RZ ;  /* 0x000000e20c0e7210 */ /* 0x002fc40007fbe0ff */
[----:B------:R-:W3:Y:S02]  /*c190*/  LDL R226, [R1+0xbc] ;  /* 0x0000bc0001e27983 */ /* 0x000ee40000100800 */
[----:B----4-:R-:W-:Y:S02]  /*c1a0*/  IADD3.X R15, R13, R10, R227, P5, !PT ;  /* 0x0000000a0d0f7210 */ /* 0x010fe40002ffe4e3 */
[----:B------:R-:W4:Y:S01]  /*c1b0*/  LDL.LU R227, [R1+0x60] ;  /* 0x0000600001e37983 */ /* 0x000f220000300800 */
[----:B--2---:R-:W-:-:S04]  /*c1c0*/  IMAD.U32 R10, R17, 0x10000, RZ ;  /* 0x00010000110a7824 */ /* 0x004fc800078e00ff */
[----:B------:R-:W-:Y:S01]  /*c1d0*/  FMUL R10, R10, R16 ;  /* 0x000000100a0a7220 */ /* 0x000fe20000400000 */
[----:B---3--:R-:W-:Y:S02]  /*c1e0*/  IMAD.WIDE.U32 R14, R226, R3, R14 ;  /* 0x00000003e20e7225 */ /* 0x008fe400078e000e */
[----:B------:R0:W5:Y:S02]  /*c1f0*/  LDL.LU R3, [R1+0xe4] ;  /* 0x0000e40001037983 */ /* 0x0001640000300800 */
[----:B------:R-:W-:Y:S02]  /*c200*/  IMAD.IADD R11, R11, 0x1, R15 ;  /* 0x000000010b0b7824 */ /* 0x000fe400078e020f */
[----:B------:R-:W-:-:S05]  /*c210*/  IMAD R15, R7, 0xf0, RZ ;  /* 0x000000f0070f7824 */ /* 0x000fca00078e02ff */
[----:B------:R1:W-:Y:S01]  /*c220*/  STL [R1+0x94], R15 ;  /* 0x0000940f01007387 */ /* 0x0003e20000100800 */
[----:B------:R-:W-:Y:S01]  /*c230*/  BSSY B1, `(.L_x_46) ;  /* 0x000000e000017945 */ /* 0x000fe20003800000 */
[----:B----4-:R-:W-:Y:S01]  /*c240*/  FFMA R226, R227, R2, R10 ;  /* 0x00000002e3e27223 */ /* 0x010fe2000000000a */
[----:B------:R-:W-:-:S04]  /*c250*/  LEA R10, P5, R14, R8, 0x1 ;  /* 0x000000080e0a7211 */ /* 0x000fc800078a08ff */
[----:B------:R-:W-:Y:S02]  /*c260*/  LEA.HI.X R11, R14, R9, R11, 0x1, P5 ;  /* 0x000000090e0b7211 */ /* 0x000fe400028f0c0b */
[----:B------:R-:W-:Y:S02]  /*c270*/  ISETP.GT.AND P5, PT, R0, 0x80, P3 ;  /* 0x000000800000780c */ /* 0x000fe40001fa4270 */
[----:B------:R-:W-:Y:S01]  /*c280*/  F2FP.BF16.F32.PACK_AB R14, RZ, R226 ;  /* 0x000000e2ff0e723e */ /* 0x000fe200000010ff */
[----:B------:R-:W-:-:S03]  /*c290*/  IMAD.WIDE.U32 R226, R6, 0xf0, R224 ;  /* 0x000000f006e27825 */ /* 0x000fc600078e00e0 */
[----:B------:R-:W-:Y:S01]  /*c2a0*/  PRMT R7, R14, 0x7610, R7 ;  /* 0x000076100e077816 */ /* 0x000fe20000000007 */
[----:B-1----:R-:W-:Y:S02]  /*c2b0*/  IMAD.IADD R15, R227, 0x1, R15 ;  /* 0x00000001e30f7824 */ /* 0x002fe400078e020f */
[----:B------:R-:W-:-:S05]  /*c2c0*/  @P4 IMAD.MOV.U32 R14, RZ, RZ, R226 ;  /* 0x000000ffff0e4224 */ /* 0x000fca00078e00e2 */
[----:B------:R0:W-:Y:S01]  /*c2d0*/  @P4 STG.E.U16 desc[UR4][R14.64], R7 ;  /* 0x000000070e004986 */ /* 0x0001e2000c101504 */
[----:B------:R-:W-:Y:S05]  /*c2e0*/  @!P5 BRA `(.L_x_47) ;  /* 0x000000000008d947 */ /* 0x000fea0003800000 */
[----:B------:R-:W-:Y:S02]  /*c2f0*/  ULDC.64 UR4, c[0x0][0x208] ;  /* 0x0000820000047ab9 */ /* 0x000fe40000000a00 */
[----:B------:R1:W5:Y:S03]  /*c300*/  LDG.E.LTC128B.U16 R17, desc[UR4][R10.64+0x2] ;  /* 0x000002040a117981 */ /* 0x000366000c1e1520 */
.L_x_47:
[----:B------:R-:W-:Y:S05]  /*c310*/  BSYNC B1 ;  /* 0x0000000000017941 */ /* 0x000fea0003800000 */
.L_x_46:
[----:B------:R2:W-:Y:S04]  /*c320*/  STL.64 [R1+0x100], R20 ;  /* 0x0001001401007387 */ /* 0x0005e80000100a00 */
[----:B--2---:R-:W2:Y:S04]  /*c330*/  LDL.LU.64 R20, [R1+0x88] ;  /* 0x0000880001147983 */ /* 0x004ea80000300a00 */
[----:B-----5:R3:W-:Y:S04]  /*c340*/  STL.64 [R1+0xf8], R18 ;  /* 0x0000f81201007387 */ /* 0x0207e80000100a00 */
[----:B---3--:R-:W3:Y:S01]  /*c350*/  LDL.LU R19, [R1+0x64] ;  /* 0x0000640001137983 */ /* 0x008ee20000300800 */
[----:B0-----:R-:W-:-:S03]  /*c360*/  IMAD.U32 R7, R17, 0x10000, RZ ;  /* 0x0001000011077824 */ /* 0x001fc600078e00ff */
[----:B------:R1:W-:Y:S01]  /*c370*/  STL.64 [R1+0xf0], R10 ;  /* 0x0000f00a01007387 */ /* 0x0003e20000100a00 */
[----:B------:R-:W-:-:S03]  /*c380*/  FMUL R7, R7, R16 ;  /* 0x0000001007077220 */ /* 0x000fc60000400000 */
[----:B-1----:R-:W4:Y:S04]  /*c390*/  LDL.LU.64 R10, [R1+0x80] ;  /* 0x00008000010a7983 */ /* 0x002f280000300a00 */
[----:B------:R0:W-:Y:S04]  /*c3a0*/  STL.64 [R1+0xe8], R4 ;  /* 0x0000e80401007387 */ /* 0x0001e80000100a00 */
[----:B0-----:R-:W4:Y:S01]  /*c3b0*/  LDL.LU.64 R4, [R1+0xb0] ;  /* 0x0000b00001047983 */ /* 0x001f220000300a00 */
[----:B------:R-:W-:Y:S01]  /*c3c0*/  ULDC.64 UR4, c[0x0][0x208] ;  /* 0x0000820000047ab9 */ /* 0x000fe20000000a00 */
[----:B--2---:R-:W-:Y:S01]  /*c3d0*/  IADD3 R18, P4, R12, R20, RZ ;  /* 0x000000140c127210 */ /* 0x004fe20007f9e0ff */
[----:B---3--:R-:W-:-:S02]  /*c3e0*/  FFMA R7, R19, R2, R7 ;  /* 0x0000000213077223 */ /* 0x008fc40000000007 */
[----:B------:R-:W2:Y:S01]  /*c3f0*/  LDL.LU R19, [R1+0xc8] ;  /* 0x0000c80001137983 */ /* 0x000ea20000300800 */
[----:B------:R-:W-:Y:S02]  /*c400*/  @P5 IMAD.MOV.U32 R12, RZ, RZ, R226 ;  /* 0x000000ffff0c5224 */ /* 0x000fe400078e00e2 */
[----:B------:R-:W-:Y:S02]  /*c410*/  F2FP.BF16.F32.PACK_AB R7, RZ, R7 ;  /* 0x00000007ff07723e */ /* 0x000fe400000010ff */
[----:B--2---:R-:W-:Y:S01]  /*c420*/  IADD3.X R19, R13, R19, R21, P4, !PT ;  /* 0x000000130d137210 */ /* 0x004fe200027fe415 */
[----:B------:R-:W-:Y:S01]  /*c430*/  @P5 IMAD.MOV.U32 R13, RZ, RZ, R15 ;  /* 0x000000ffff0d5224 */ /* 0x000fe200078e000f */
[----:B------:R0:W5:Y:S04]  /*c440*/  LDL.LU.64 R20, [R1+0x100] ;  /* 0x0001000001147983 */ /* 0x0001680000300a00 */
[----:B------:R1:W-:Y:S04]  /*c450*/  STL.64 [R1+0x60], R18 ;  /* 0x0000601201007387 */ /* 0x0003e80000100a00 */
[----:B------:R2:W-:Y:S04]  /*c460*/  @P5 STG.E.U16 desc[UR4][R12.64+0x2], R7 ;  /* 0x000002070c005986 */ /* 0x0005e8000c101504 */
[----:B-1----:R0:W5:Y:S04]  /*c470*/  LDL.LU.64 R18, [R1+0xf8] ;  /* 0x0000f80001127983 */ /* 0x0021680000300a00 */
[----:B--2---:R-:W2:Y:S01]  /*c480*/  LDL.LU R13, [R1+0x90] ;  /* 0x00009000010d7983 */ /* 0x004ea20000300800 */
[----:B----4-:R-:W-:-:S03]  /*c490*/  IADD3 R7, P4, P5, R4, R10, R22 ;  /* 0x0000000a04077210 */ /* 0x010fc60007d9e016 */
[----:B------:R0:W5:Y:S04]  /*c4a0*/  LDL.LU.64 R10, [R1+0xf0] ;  /* 0x0000f000010a7983 */ /* 0x0001680000300a00 */
[----:B------:R0:W5:Y:S01]  /*c4b0*/  LDL.LU.64 R4, [R1+0xe8] ;  /* 0x0000e80001047983 */ /* 0x0001620000300a00 */
[----:B------:R-:W-:Y:S01]  /*c4c0*/  ISETP.GT.AND P0, PT, R0, 0x88, P0 ;  /* 0x000000880000780c */ /* 0x000fe20000704270 */
[----:B------:R-:W-:Y:S01]  /*c4d0*/  BSSY B1, `(.L_x_48) ;  /* 0x0000008000017945 */ /* 0x000fe20003800000 */
[----:B--2---:R-:W-:Y:S02]  /*c4e0*/  IADD3.X R22, R229, R13, R23, P4, P5 ;  /* 0x0000000de5167210 */ /* 0x004fe400027ea417 */
[----:B------:R-:W-:-:S04]  /*c4f0*/  LEA R12, P4, R7, R8, 0x1 ;  /* 0x00000008070c7211 */ /* 0x000fc800078808ff */
[----:B------:R-:W-:Y:S02]  /*c500*/  LEA.HI.X R13, R7, R9, R22, 0x1, P4 ;  /* 0x00000009070d7211 */ /* 0x000fe400020f0c16 */
[----:B------:R-:W-:-:S03]  /*c510*/  PRMT R7, R17, 0x7610, R7 ;  /* 0x0000761011077816 */ /* 0x000fc60000000007 */
[----:B0-----:R-:W-:Y:S05]  /*c520*/  @!P0 BRA `(.L_x_49) ;  /* 0x0000000000088947 */ /* 0x001fea0003800000 */
[----:B------:R-:W-:Y:S02]  /*c530*/  ULDC.64 UR4, c[0x0][0x208] ;  /* 0x0000820000047ab9 */ /* 0x000fe40000000a00 */
[----:B------:R0:W5:Y:S03]  /*c540*/  LDG.E.LTC128B.U16 R7, desc[UR4][R12.64] ;  /* 0x000000040c077981 */ /* 0x000166000c1e1520 */
.L_x_49:
[----:B------:R-:W-:Y:S05]  /*c550*/  BSYNC B1 ;  /* 0x0000000000017941 */ /* 0x000fea0003800000 */
.L_x_48:
[----:B-----5:R1:W-:Y:S04]  /*c560*/  STL.64 [R1+0xe8], R4 ;  /* 0x0000e80401007387 */ /* 0x0203e80000100a00 */
[----:B-1----:R-:W2:Y:S04]  /*c570*/  LDL.LU.64 R4, [R1+0x60] ;  /* 0x0000600001047983 */ /* 0x002ea80000300a00 */
[----:B------:R-:W2:Y:S04]  /*c580*/  LDL.LU R23, [R1+0xa8] ;  /* 0x0000a80001177983 */ /* 0x000ea80000300800 */
[----:B------:R-:W2:Y:S04]  /*c590*/  LDL.LU R22, [R1+0xbc] ;  /* 0x0000bc0001167983 */ /* 0x000ea80000300800 */
[----:B------:R-:W3:Y:S04]  /*c5a0*/  LDL.LU R17, [R1+0x68] ;  /* 0x0000680001117983 */ /* 0x000ee80000300800 */
[----:B------:R1:W-:Y:S04]  /*c5b0*/  STL [R1+0xe4], R3 ;  /* 0x0000e40301007387 */ /* 0x0003e80000100800 */
[----:B-1----:R-:W4:Y:S01]  /*c5c0*/  LDL.LU R3, [R1+0xac] ;  /* 0x0000ac0001037983 */ /* 0x002f220000300800 */
[----:B0-----:R-:W-:-:S02]  /*c5d0*/  IMAD.U32 R12, R7, 0x10000, RZ ;  /* 0x00010000070c7824 */ /* 0x001fc400078e00ff */
[----:B------:R-:W-:Y:S02]  /*c5e0*/  IMAD.SHL.U32 R13, R6, 0x10, RZ ;  /* 0x00000010060d7824 */ /* 0x000fe400078e00ff */
[----:B------:R-:W-:Y:S01]  /*c5f0*/  FMUL R12, R12, R16 ;  /* 0x000000100c0c7220 */ /* 0x000fe20000400000 */
[----:B--2---:R-:W-:Y:S02]  /*c600*/  IMAD.WIDE.U32 R22, R22, R23, R4 ;  /* 0x0000001716167225 */ /* 0x004fe400078e0004 */
[----:B------:R0:W5:Y:S02]  /*c610*/  LDL.LU.64 R4, [R1+0xe8] ;  /* 0x0000e80001047983 */ /* 0x0001640000300a00 */
[----:B---3--:R-:W-:Y:S01]  /*c620*/  FFMA R17, R17, R2, R12 ;  /* 0x0000000211117223 */ /* 0x008fe2000000000c */
[----:B------:R-:W-:Y:S02]  /*c630*/  IADD3 R12, P4, R13, R226, RZ ;  /* 0x000000e20d0c7210 */ /* 0x000fe40007f9e0ff */
[----:B------:R-:W2:Y:S01]  /*c640*/  LDL R13, [R1+0xd0] ;  /* 0x0000d000010d7983 */ /* 0x000ea20000100800 */
[----:B----4-:R-:W-:-:S03]  /*c650*/  IMAD.IADD R23, R3, 0x1, R23 ;  /* 0x0000000103177824 */ /* 0x010fc600078e0217 */
[----:B------:R0:W5:Y:S01]  /*c660*/  LDL.LU R3, [R1+0xe4] ;  /* 0x0000e40001037983 */ /* 0x0001620000300800 */
[----:B------:R-:W-:Y:S01]  /*c670*/  ISETP.GT.AND P3, PT, R0, 0x88, P3 ;  /* 0x000000880000780c */ /* 0x000fe20001f64270 */
[----:B------:R-:W-:Y:S01]  /*c680*/  ULDC.64 UR4, c[0x0][0x208] ;  /* 0x0000820000047ab9 */ /* 0x000fe20000000a00 */
[----:B------:R-:W-:Y:S01]  /*c690*/  F2FP.BF16.F32.PACK_AB R17, RZ, R17 ;  /* 0x00000011ff11723e */ /* 0x000fe200000010ff */
[----:B------:R-:W-:Y:S01]  /*c6a0*/  BSSY B1, `(.L_x_50) ;  /* 0x0000008000017945 */ /* 0x000fe20003800000 */
[----:B------:R-:W-:-:S04]  /*c6b0*/  LEA R8, P5, R22, R8, 0x1 ;  /* 0x0000000816087211 */ /* 0x000fc800078a08ff */
[----:B------:R-:W-:Y:S01]  /*c6c0*/  LEA.HI.X R9, R22, R9, R23, 0x1, P5 ;  /* 0x0000000916097211 */ /* 0x000fe200028f0c17 */
[----:B--2---:R-:W-:-:S05]  /*c6d0*/  IMAD.X R13, R15, 0x1, R13, P4 ;  /* 0x000000010f0d7824 */ /* 0x004fca00020e060d */
[----:B------:R0:W-:Y:S01]  /*c6e0*/  @P0 STG.E.U16 desc[UR4][R12.64], R17 ;  /* 0x000000110c000986 */ /* 0x0001e2000c101504 */
[----:B------:R-:W-:Y:S05]  /*c6f0*/  @!P3 BRA `(.L_x_51) ;  /* 0x000000000008b947 */ /* 0x000fea0003800000 */
[----:B------:R-:W-:Y:S02]  /*c700*/  ULDC.64 UR4, c[0x0][0x208] ;  /* 0x0000820000047ab9 */ /* 0x000fe40000000a00 */
[----:B------:R1:W5:Y:S03]  /*c710*/  LDG.E.LTC128B.U16 R7, desc[UR4][R8.64+0x2] ;  /* 0x0000020408077981 */ /* 0x000366000c1e1520 */
.L_x_51:
[----:B------:R-:W-:Y:S05]  /*c720*/  BSYNC B1 ;  /* 0x0000000000017941 */ /* 0x000fea0003800000 */
.L_x_50:
[----:B------:R-:W2:Y:S01]  /*c730*/  LDL.LU R22, [R1+0x6c] ;  /* 0x00006c0001167983 */ /* 0x000ea20000300800 */
[----:B0----5:R-:W-:Y:S01]  /*c740*/  SHF.L.U32 R17, R7, 0x10, RZ ;  /* 0x0000001007117819 */ /* 0x021fe200000006ff */
[----:B------:R-:W-:Y:S01]  /*c750*/  ULDC.64 UR4, c[0x0][0x208] ;  /* 0x0000820000047ab9 */ /* 0x000fe20000000a00 */
[----:B------:R-:W-:Y:S01]  /*c760*/  ISETP.GT.AND P0, PT, R0, 0x80, P1 ;  /* 0x000000800000780c */ /* 0x000fe20000f04270 */
[----:B------:R-:W-:Y:S02]  /*c770*/  BSSY B1, `(.L_x_52) ;  /* 0x0000008000017945 */ /* 0x000fe40003800000 */
[----:B------:R-:W-:-:S04]  /*c780*/  FMUL R17, R17, R16 ;  /* 0x0000001011117220 */ /* 0x000fc80000400000 */
[----:B--2---:R-:W-:-:S05]  /*c790*/  FFMA R17, R22, R2, R17 ;  /* 0x0000000216117223 */ /* 0x004fca0000000011 */
[----:B------:R-:W-:-:S05]  /*c7a0*/  F2FP.BF16.F32.PACK_AB R17, RZ, R17 ;  /* 0x00000011ff11723e */ /* 0x000fca00000010ff */
[----:B------:R0:W-:Y:S01]  /*c7b0*/  @P3 STG.E.U16 desc[UR4][R12.64+0x2], R17 ;  /* 0x000002110c003986 */ /* 0x0001e2000c101504 */
[----:B------:R-:W-:Y:S05]  /*c7c0*/  @!P0 BRA `(.L_x_53) ;  /* 0x0000000000088947 */ /* 0x000fea0003800000 */
[----:B------:R-:W-:Y:S02]  /*c7d0*/  ULDC.64 UR4, c[0x0][0x208] ;  /* 0x0000820000047ab9 */ /* 0x000fe40000000a00 */
[----:B------:R2:W5:Y:S03]  /*c7e0*/  LDG.E.LTC128B.U16 R7, desc[UR4][R10.64+0x10] ;  /* 0x000010040a077981 */ /* 0x000566000c1e1520 */
.L_x_53:
[----:B------:R-:W-:Y:S05]  /*c7f0*/  BSYNC B1 ;  /* 0x0000000000017941 */ /* 0x000fea0003800000 */
.L_x_52:
[----:B------:R-:W3:Y:S01]  /*c800*/  LDL.LU R22, [R1+0x70] ;  /* 0x0000700001167983 */ /* 0x000ee20000300800 */
[----:B0----5:R-:W-:Y:S01]  /*c810*/  IMAD.U32 R17, R7, 0x10000, RZ ;  /* 0x0001000007117824 */ /* 0x021fe200078e00ff */
[----:B------:R-:W-:Y:S01]  /*c820*/  ISETP.GT.AND P3, PT, R0, 0x80, P2 ;  /* 0x000000800000780c */ /* 0x000fe20001764270 */
[----:B------:R-:W-:Y:S01]  /*c830*/  @P0 IMAD.MOV.U32 R23, RZ, RZ, R15 ;  /* 0x000000ffff170224 */ /* 0x000fe200078e000f */
[----:B------:R-:W-:Y:S01]  /*c840*/  ULDC.64 UR4, c[0x0][0x208] ;  /* 0x0000820000047ab9 */ /* 0x000fe20000000a00 */
[----:B------:R-:W-:Y:S01]  /*c850*/  FMUL R17, R17, R16 ;  /* 0x0000001011117220 */ /* 0x000fe20000400000 */
[----:B------:R-:W-:Y:S03]  /*c860*/  BSSY B1, `(.L_x_54) ;  /* 0x0000008000017945 */ /* 0x000fe60003800000 */
[----:B---3--:R-:W-:Y:S01]  /*c870*/  FFMA R17, R22, R2, R17 ;  /* 0x0000000216117223 */ /* 0x008fe20000000011 */
[----:B------:R-:W-:-:S04]  /*c880*/  @P0 IMAD.MOV.U32 R22, RZ, RZ, R226 ;  /* 0x000000ffff160224 */ /* 0x000fc800078e00e2 */
[----:B------:R-:W-:-:S05]  /*c890*/  F2FP.BF16.F32.PACK_AB R17, RZ, R17 ;  /* 0x00000011ff11723e */ /* 0x000fca00000010ff */
[----:B------:R0:W-:Y:S01]  /*c8a0*/  @P0 STG.E.U16 desc[UR4][R22.64+0x10], R17 ;  /* 0x0000101116000986 */ /* 0x0001e2000c101504 */
[----:B------:R-:W-:Y:S05]  /*c8b0*/  @!P3 BRA `(.L_x_55) ;  /* 0x000000000008b947 */ /* 0x000fea0003800000 */
[----:B------:R-:W-:Y:S02]  /*c8c0*/  ULDC.64 UR4, c[0x0][0x208] ;  /* 0x0000820000047ab9 */ /* 0x000fe40000000a00 */
[----:B------:R3:W5:Y:S03]  /*c8d0*/  LDG.E.LTC128B.U16 R7, desc[UR4][R10.64+0x12] ;  /* 0x000012040a077981 */ /* 0x000766000c1e1520 */
.L_x_55:
[----:B------:R-:W-:Y:S05]  /*c8e0*/  BSYNC B1 ;  /* 0x0000000000017941 */ /* 0x000fea0003800000 */
.L_x_54:
[----:B0-----:R-:W4:Y:S01]  /*c8f0*/  LDL.LU R22, [R1+0x74] ;  /* 0x0000740001167983 */ /* 0x001f220000300800 */
[----:B-----5:R-:W-:Y:S01]  /*c900*/  IMAD.U32 R14, R7, 0x10000, RZ ;  /* 0x00010000070e7824 */ /* 0x020fe200078e00ff */
[----:B------:R-:W-:Y:S01]  /*c910*/  ISETP.GT.AND P1, PT, R0, 0x88, P1 ;  /* 0x000000880000780c */ /* 0x000fe20000f24270 */
[----:B------:R-:W-:Y:S01]  /*c920*/  ULDC.64 UR4, c[0x0][0x208] ;  /* 0x0000820000047ab9 */ /* 0x000fe20000000a00 */
[----:B------:R-:W-:Y:S01]  /*c930*/  BSSY B1, `(.L_x_56) ;  /* 0x000000a000017945 */ /* 0x000fe20003800000 */
[----:B------:R-:W-:-:S04]  /*c940*/  FMUL R14, R14, R16 ;  /* 0x000000100e0e7220 */ /* 0x000fc80000400000 */
[----:B----4-:R-:W-:-:S05]  /*c950*/  FFMA R14, R22, R2, R14 ;  /* 0x00000002160e7223 */ /* 0x010fca000000000e */
[----:B------:R-:W-:-:S04]  /*c960*/  F2FP.BF16.F32.PACK_AB R14, RZ, R14 ;  /* 0x0000000eff0e723e */ /* 0x000fc800000010ff */
[----:B------:R-:W-:Y:S01]  /*c970*/  PRMT R17, R14, 0x7610, R17 ;  /* 0x000076100e117816 */ /* 0x000fe20000000011 */
[----:B------:R-:W-:-:S05]  /*c980*/  @P3 IMAD.MOV.U32 R14, RZ, RZ, R226 ;  /* 0x000000ffff0e3224 */ /* 0x000fca00078e00e2 */
[----:B------:R0:W-:Y:S01]  /*c990*/  @P3 STG.E.U16 desc[UR4][R14.64+0x12], R17 ;  /* 0x000012110e003986 */ /* 0x0001e2000c101504 */
[----:B------:R-:W-:Y:S05]  /*c9a0*/  @!P1 BRA `(.L_x_57) ;  /* 0x0000000000089947 */ /* 0x000fea0003800000 */
[----:B------:R-:W-:Y:S02]  /*c9b0*/  ULDC.64 UR4, c[0x0][0x208] ;  /* 0x0000820000047ab9 */ /* 0x000fe40000000a00 */
[----:B------:R4:W5:Y:S03]  /*c9c0*/  LDG.E.LTC128B.U16 R7, desc[UR4][R8.64+0x10] ;  /* 0x0000100408077981 */ /* 0x000966000c1e1520 */
.L_x_57:
[----:B------:R-:W-:Y:S05]  /*c9d0*/  BSYNC B1 ;  /* 0x0000000000017941 */ /* 0x000fea0003800000 */
.L_x_56:
[----:B0-----:R-:W2:Y:S01]  /*c9e0*/  LDL.LU R15, [R1+0x78] ;  /* 0x00007800010f7983 */ /* 0x001ea20000300800 */
[----:B-----5:R-:W-:Y:S01]  /*c9f0*/  IMAD.U32 R14, R7, 0x10000, RZ ;  /* 0x00010000070e7824 */ /* 0x020fe200078e00ff */
[----:B------:R-:W-:Y:S01]  /*ca00*/  ISETP.GT.AND P2, PT, R0, 0x88, P2 ;  /* 0x000000880000780c */ /* 0x000fe20001744270 */
[----:B------:R-:W-:Y:S01]  /*ca10*/  ULDC.64 UR4, c[0x0][0x208] ;  /* 0x0000820000047ab9 */ /* 0x000fe20000000a00 */
[----:B------:R-:W-:Y:S01]  /*ca20*/  BSSY B1, `(.L_x_58) ;  /* 0x0000008000017945 */ /* 0x000fe20003800000 */
[----:B------:R-:W-:-:S04]  /*ca30*/  FMUL R14, R14, R16 ;  /* 0x000000100e0e7220 */ /* 0x000fc80000400000 */
[----:B--2---:R-:W-:-:S05]  /*ca40*/  FFMA R14, R15, R2, R14 ;  /* 0x000000020f0e7223 */ /* 0x004fca000000000e */
[----:B------:R-:W-:-:S05]  /*ca50*/  F2FP.BF16.F32.PACK_AB R14, RZ, R14 ;  /* 0x0000000eff0e723e */ /* 0x000fca00000010ff */
[----:B------:R0:W-:Y:S01]  /*ca60*/  @P1 STG.E.U16 desc[UR4][R12.64+0x10], R14 ;  /* 0x0000100e0c001986 */ /* 0x0001e2000c101504 */
[----:B------:R-:W-:Y:S05]  /*ca70*/  @!P2 BRA `(.L_x_59) ;  /* 0x000000000008a947 */ /* 0x000fea0003800000 */
[----:B------:R-:W-:Y:S02]  /*ca80*/  ULDC.64 UR4, c[0x0][0x208] ;  /* 0x0000820000047ab9 */ /* 0x000fe40000000a00 */
[----:B------:R2:W5:Y:S03]  /*ca90*/  LDG.E.LTC128B.U16 R7, desc[UR4][R8.64+0x12] ;  /* 0x0000120408077981 */ /* 0x000566000c1e1520 */
.L_x_59:
[----:B------:R-:W-:Y:S05]  /*caa0*/  BSYNC B1 ;  /* 0x0000000000017941 */ /* 0x000fea0003800000 */
.L_x_58:
[----:B------:R-:W3:Y:S01]  /*cab0*/  LDL.LU R15, [R1+0x7c] ;  /* 0x00007c00010f7983 */ /* 0x000ee20000300800 */
[----:B0----5:R-:W-:Y:S01]  /*cac0*/  IMAD.U32 R14, R7, 0x10000, RZ ;  /* 0x00010000070e7824 */ /* 0x021fe200078e00ff */
[----:B------:R-:W-:Y:S01]  /*cad0*/  ISETP.GT.AND P3, PT, R3, 0x10, PT ;  /* 0x000000100300780c */ /* 0x000fe20003f64270 */
[----:B------:R-:W-:Y:S01]  /*cae0*/  ULDC.64 UR4, c[0x0][0x208] ;  /* 0x0000820000047ab9 */ /* 0x000fe20000000a00 */
[----:B------:R-:W-:Y:S01]  /*caf0*/  BSSY B1, `(.L_x_60) ;  /* 0x0000009000017945 */ /* 0x000fe20003800000 */
[----:B------:R-:W-:Y:S01]  /*cb00*/  FMUL R14, R14, R16 ;  /* 0x000000100e0e7220 */ /* 0x000fe20000400000 */
[----:B------:R-:W-:-:S03]  /*cb10*/  ISETP.GT.AND P0, PT, R0, RZ, P3 ;  /* 0x000000ff0000720c */ /* 0x000fc60001f04270 */
[----:B---3--:R-:W-:-:S05]  /*cb20*/  FFMA R14, R15, R2, R14 ;  /* 0x000000020f0e7223 */ /* 0x008fca000000000e */
[----:B------:R-:W-:-:S05]  /*cb30*/  F2FP.BF16.F32.PACK_AB R14, RZ, R14 ;  /* 0x0000000eff0e723e */ /* 0x000fca00000010ff */
[----:B------:R0:W-:Y:S01]  /*cb40*/  @P2 STG.E.U16 desc[UR4][R12.64+0x12], R14 ;  /* 0x0000120e0c002986 */ /* 0x0001e2000c101504 */
[----:B------:R-:W-:Y:S05]  /*cb50*/  @!P0 BRA `(.L_x_61) ;  /* 0x0000000000088947 */ /* 0x000fea0003800000 */
[----:B------:R-:W-:Y:S02]  /*cb60*/  ULDC.64 UR4, c[0x0][0x208] ;  /* 0x0000820000047ab9 */ /* 0x000fe40000000a00 */
[----:B------:R3:W5:Y:S03]  /*cb70*/  LDG.E.LTC128B.U16 R7, desc[UR4][R20.64+0x20] ;  /* 0x0000200414077981 */ /* 0x000766000c1e1520 */
.L_x_61:
[----:B------:R-:W-:Y:S05]  /*cb80*/  BSYNC B1 ;  /* 0x0000000000017941 */ /* 0x000fea0003800000 */
.L_x_60:
[----:B0-----:R-:W2:Y:S01]  /*cb90*/  LDL.LU R13, [R1+0x40] ;  /* 0x00004000010d7983 */ /* 0x001ea20000300800 */
[----:B-----5:R-:W-:Y:S01]  /*cba0*/  IMAD.U32 R12, R7, 0x10000, RZ ;  /* 0x00010000070c7824 */ /* 0x020fe200078e00ff */
[----:B------:R-:W-:Y:S01]  /*cbb0*/  ISETP.GT.AND P2, PT, R3, 0x11, PT ;  /* 0x000000110300780c */ /* 0x000fe20003f44270 */
[----:B------:R-:W-:Y:S01]  /*cbc0*/  ULDC.64 UR4, c[0x0][0x208] ;  /* 0x0000820000047ab9 */ /* 0x000fe20000000a00 */
[----:B------:R-:W-:Y:S01]  /*cbd0*/  BSSY B1, `(.L_x_62) ;  /* 0x0000009000017945 */ /* 0x000fe20003800000 */
[----:B------:R-:W-:Y:S01]  /*cbe0*/  FMUL R12, R12, R16 ;  /* 0x000000100c0c7220 */ /* 0x000fe20000400000 */
[----:B------:R-:W-:-:S03]  /*cbf0*/  ISETP.GT.AND P1, PT, R0, RZ, P2 ;  /* 0x000000ff0000720c */ /* 0x000fc60001724270 */
[----:B--2---:R-:W-:-:S05]  /*cc00*/  FFMA R12, R13, R2, R12 ;  /* 0x000000020d0c7223 */ /* 0x004fca000000000c */
[----:B------:R-:W-:-:S05]  /*cc10*/  F2FP.BF16.F32.PACK_AB R12, RZ, R12 ;  /* 0x0000000cff0c723e */ /* 0x000fca00000010ff */
[----:B------:R0:W-:Y:S01]  /*cc20*/  @P0 STG.E.U16 desc[UR4][R4.64+0x20], R12 ;  /* 0x0000200c04000986 */ /* 0x0001e2000c101504 */
[----:B------:R-:W-:Y:S05]  /*cc30*/  @!P1 BRA `(.L_x_63) ;  /* 0x0000000000089947 */ /* 0x000fea0003800000 */
[----:B------:R-:W-:Y:S02]  /*cc40*/  ULDC.64 UR4, c[0x0][0x208] ;  /* 0x0000820000047ab9 */ /* 0x000fe40000000a00 */
[----:B------:R2:W5:Y:S03]  /*cc50*/  LDG.E.LTC128B.U16 R7, desc[UR4][R20.64+0x22] ;  /* 0x0000220414077981 */ /* 0x000566000c1e1520 */
.L_x_63:
[----:B------:R-:W-:Y:S05]  /*cc60*/  BSYNC B1 ;  /* 0x0000000000017941 */ /* 0x000fea0003800000 */
.L_x_62:
[----:B------:R-:W3:Y:S01]  /*cc70*/  LDL.LU R13, [R1+0x44] ;  /* 0x00004400010d7983 */ /* 0x000ee20000300800 */
[----:B0----5:R-:W-:Y:S01]  /*cc80*/  IMAD.U32 R12, R7, 0x10000, RZ ;  /* 0x00010000070c7824 */ /* 0x021fe200078e00ff */
[----:B------:R-:W-:Y:S01]  /*cc90*/  ISETP.GT.AND P0, PT, R0, 0x8, P3 ;  /* 0x000000080000780c */ /* 0x000fe20001f04270 */
[----:B------:R-:W-:Y:S01]  /*cca0*/  ULDC.64 UR4, c[0x0][0x208] ;  /* 0x0000820000047ab9 */ /* 0x000fe20000000a00 */
[----:B------:R-:W-:Y:S01]  /*ccb0*/  BSSY B1, `(.L_x_64) ;  /* 0x0000008000017945 */ /* 0x000fe20003800000 */
[----:B------:R-:W-:-:S04]  /*ccc0*/  FMUL R12, R12, R16 ;  /* 0x000000100c0c7220 */ /* 0x000fc80000400000 */
[----:B---3--:R-:W-:-:S05]  /*ccd0*/  FFMA R12, R13, R2, R12 ;  /* 0x000000020d0c7223 */ /* 0x008fca000000000c */
[----:B------:R-:W-:-:S05]  /*cce0*/  F2FP.BF16.F32.PACK_AB R12, RZ, R12 ;  /* 0x0000000cff0c723e */ /* 0x000fca00000010ff */
[----:B------:R0:W-:Y:S01]  /*ccf0*/  @P1 STG.E.U16 desc[UR4][R4.64+0x22], R12 ;  /* 0x0000220c04001986 */ /* 0x0001e2000c101504 */
[----:B------:R-:W-:Y:S05]  /*cd00*/  @!P0 BRA `(.L_x_65) ;  /* 0x0000000000088947 */ /* 0x000fea0003800000 */
[----:B------:R-:W-:Y:S02]  /*cd10*/  ULDC.64 UR4, c[0x0][0x208] ;  /* 0x0000820000047ab9 */ /* 0x000fe40000000a00 */
[----:B------:R3:W5:Y:S03]  /*cd20*/  LDG.E.LTC128B.U16 R7, desc[UR4][R18.64+0x20] ;  /* 0x0000200412077981 */ /* 0x000766000c1e1520 */
.L_x_65:
[----:B------:R-:W-:Y:S05]  /*cd30*/  BSYNC B1 ;  /* 0x0000000000017941 */ /* 0x000fea0003800000 */
.L_x_64:
[----:B------:R-:W2:Y:S01]  /*cd40*/  LDL.LU R13, [R1+0x48] ;  /* 0x00004800010d7983 */ /* 0x000ea20000300800 */
[----:B0----5:R-:W-:Y:S01]  /*cd50*/  IMAD.U32 R12, R7, 0x10000, RZ ;  /* 0x00010000070c7824 */ /* 0x021fe200078e00ff */
[----:B------:R-:W-:Y:S01]  /*cd60*/  ISETP.GT.AND P4, PT, R0, 0x8, P2 ;  /* 0x000000080000780c */ /* 0x000fe20001784270 */
[----:B------:R-:W-:Y:S01]  /*cd70*/  ULDC.64 UR4, c[0x0][0x208] ;  /* 0x0000820000047ab9 */ /* 0x000fe20000000a00 */
[----:B------:R-:W-:Y:S01]  /*cd80*/  BSSY B1, `(.L_x_66) ;  /* 0x000000b000017945 */ /* 0x000fe20003800000 */
[----:B------:R-:W-:-:S04]  /*cd90*/  FMUL R12, R12, R16 ;  /* 0x000000100c0c7220 */ /* 0x000fc80000400000 */
[----:B--2---:R-:W-:Y:S01]  /*cda0*/  FFMA R12, R13, R2, R12 ;  /* 0x000000020d0c7223 */ /* 0x004fe2000000000c */
[----:B------:R-:W-:-:S04]  /*cdb0*/  IMAD.MOV.U32 R13, RZ, RZ, R225 ;  /* 0x000000ffff0d7224 */ /* 0x000fc800078e00e1 */
[----:B------:R-:W-:-:S04]  /*cdc0*/  F2FP.BF16.F32.PACK_AB R12, RZ, R12 ;  /* 0x0000000cff0c723e */ /* 0x000fc800000010ff */
[----:B------:R-:W-:Y:S01]  /*cdd0*/  PRMT R14, R12, 0x7610, R14 ;  /* 0x000076100c0e7816 */ /* 0x000fe2000000000e */
[----:B------:R-:W-:-:S05]  /*cde0*/  IMAD.MOV.U32 R12, RZ, RZ, R224 ;  /* 0x000000ffff0c7224 */ /* 0x000fca00078e00e0 */
[----:B------:R0:W-:Y:S01]  /*cdf0*/  @P0 STG.E.U16 desc[UR4][R12.64+0x20], R14 ;  /* 0x0000200e0c000986 */ /* 0x0001e2000c101504 */
[----:B------:R-:W-:Y:S05]  /*ce00*/  @!P4 BRA `(.L_x_67) ;  /* 0x000000000008c947 */ /* 0x000fea0003800000 */
[----:B------:R-:W-:Y:S02]  /*ce10*/  ULDC.64 UR4, c[0x0][0x208] ;  /* 0x0000820000047ab9 */ /* 0x000fe40000000a00 */
[----:B------:R2:W5:Y:S03]  /*ce20*/  LDG.E.LTC128B.U16 R7, desc[UR4][R18.64+0x22] ;  /* 0x0000220412077981 */ /* 0x000566000c1e1520 */
.L_x_67:
[----:B------:R-:W-:Y:S05]  /*ce30*/  BSYNC B1 ;  /* 0x0000000000017941 */ /* 0x000fea0003800000 */
.L_x_66:
        /* <DEDUP_REMOVED lines=13> */
.L_x_69:
[----:B------:R-:W-:Y:S05]  /*cf10*/  BSYNC B1 ;  /* 0x0000000000017941 */ /* 0x000fea0003800000 */
.L_x_68:
[----:B------:R-:W2:Y:S01]  /*cf20*/  LDL.LU R15, [R1+0x50] ;  /* 0x00005000010f7983 */ /* 0x000ea20000300800 */
[----:B0----5:R-:W-:Y:S01]  /*cf30*/  SHF.L.U32 R14, R7, 0x10, RZ ;  /* 0x00000010070e7819 */ /* 0x021fe200000006ff */
[----:B------:R-:W-:Y:S01]  /*cf40*/  ULDC.64 UR4, c[0x0][0x208] ;  /* 0x0000820000047ab9 */ /* 0x000fe20000000a00 */
[----:B------:R-:W-:Y:S01]  /*cf50*/  ISETP.GT.AND P0, PT, R3, 0x19, PT ;  /* 0x000000190300780c */ /* 0x000fe20003f04270 */
[----:B------:R-:W-:Y:S02]  /*cf60*/  BSSY B1, `(.L_x_70) ;  /* 0x0000009000017945 */ /* 0x000fe40003800000 */
        /* <DEDUP_REMOVED lines=8> */
.L_x_71:
[----:B------:R-:W-:Y:S05]  /*cff0*/  BSYNC B1 ;  /* 0x0000000000017941 */ /* 0x000fea0003800000 */
.L_x_70:
        /* <DEDUP_REMOVED lines=12> */
.L_x_73:
[----:B------:R-:W-:Y:S05]  /*d0c0*/  BSYNC B1 ;  /* 0x0000000000017941 */ /* 0x000fea0003800000 */
.L_x_72:
[----:B------:R-:W2:Y:S01]  /*d0d0*/  LDL.LU R15, [R1+0x58] ;  /* 0x00005800010f7983 */ /* 0x000ea20000300800 */
[----:B0----5:R-:W-:Y:S01]  /*d0e0*/  IMAD.U32 R14, R7, 0x10000, RZ ;  /* 0x00010000070e7824 */ /* 0x021fe200078e00ff */
        /* <DEDUP_REMOVED lines=10> */
.L_x_75:
[----:B------:R-:W-:Y:S05]  /*d190*/  BSYNC B1 ;  /* 0x0000000000017941 */ /* 0x000fea0003800000 */
.L_x_74:
[----:B------:R-:W3:Y:S01]  /*d1a0*/  LDL.LU R15, [R1+0x5c] ;  /* 0x00005c00010f7983 */ /* 0x000ee20000300800 */
[C---:B0----5:R-:W-:Y:S01]  /*d1b0*/  IMAD.U32 R14, R7.reuse, 0x10000, RZ ;  /* 0x00010000070e7824 */ /* 0x061fe200078e00ff */
[----:B------:R-:W-:Y:S01]  /*d1c0*/  ISETP.GT.AND P5, PT, R0, 0x80, P3 ;  /* 0x000000800000780c */ /* 0x000fe20001fa4270 */
[----:B------:R-:W-:Y:S01]  /*d1d0*/  ULDC.64 UR4, c[0x0][0x208] ;  /* 0x0000820000047ab9 */ /* 0x000fe20000000a00 */
[----:B------:R-:W-:Y:S01]  /*d1e0*/  BSSY B1, `(.L_x_76) ;  /* 0x0000009000017945 */ /* 0x000fe20003800000 */
[----:B------:R-:W-:Y:S01]  /*d1f0*/  FMUL R14, R14, R16 ;  /* 0x000000100e0e7220 */ /* 0x000fe20000400000 */
[----:B------:R-:W-:-:S03]  /*d200*/  PRMT R17, R7, 0x7610, R17 ;  /* 0x0000761007117816 */ /* 0x000fc60000000011 */
[----:B---3--:R-:W-:-:S05]  /*d210*/  FFMA R14, R15, R2, R14 ;  /* 0x000000020f0e7223 */ /* 0x008fca000000000e */
[----:B------:R-:W-:-:S05]  /*d220*/  F2FP.BF16.F32.PACK_AB R14, RZ, R14 ;  /* 0x0000000eff0e723e */ /* 0x000fca00000010ff */
[----:B------:R0:W-:Y:S01]  /*d230*/  @P4 STG.E.U16 desc[UR4][R12.64+0x32], R14 ;  /* 0x0000320e0c004986 */ /* 0x0001e2000c101504 */
[----:B------:R-:W-:Y:S05]  /*d240*/  @!P5 BRA `(.L_x_77) ;  /* 0x000000000008d947 */ /* 0x000fea0003800000 */
[----:B------:R-:W-:Y:S02]  /*d250*/  ULDC.64 UR4, c[0x0][0x208] ;  /* 0x0000820000047ab9 */ /* 0x000fe40000000a00 */
[----:B------:R3:W5:Y:S03]  /*d260*/  LDG.E.LTC128B.U16 R17, desc[UR4][R10.64+0x20] ;  /* 0x000020040a117981 */ /* 0x000766000c1e1520 */
.L_x_77:
[----:B------:R-:W-:Y:S05]  /*d270*/  BSYNC B1 ;  /* 0x0000000000017941 */ /* 0x000fea0003800000 */
.L_x_76:
[----:B0-----:R-:W2:Y:S04]  /*d280*/  LDL.LU R14, [R1+0x20] ;  /* 0x00002000010e7983 */ /* 0x001ea80000300800 */
[----:B------:R-:W4:Y:S01]  /*d290*/  LDL.LU R23, [R1+0x94] ;  /* 0x0000940001177983 */ /* 0x000f220000300800 */
[----:B-----5:R-:W-:Y:S01]  /*d2a0*/  IMAD.U32 R7, R17, 0x10000, RZ ;  /* 0x0001000011077824 */ /* 0x020fe200078e00ff */
[----:B------:R-:W-:Y:S01]  /*d2b0*/  ISETP.GT.AND P4, PT, R0, 0x80, P2 ;  /* 0x000000800000780c */ /* 0x000fe20001784270 */
[----:B------:R-:W-:Y:S01]  /*d2c0*/  ULDC.64 UR4, c[0x0][0x208] ;  /* 0x0000820000047ab9 */ /* 0x000fe20000000a00 */
[----:B------:R-:W-:Y:S01]  /*d2d0*/  BSSY B1, `(.L_x_78) ;  /* 0x000000c000017945 */ /* 0x000fe20003800000 */
[----:B------:R-:W-:-:S04]  /*d2e0*/  FMUL R7, R7, R16 ;  /* 0x0000001007077220 */ /* 0x000fc80000400000 */
[----:B--2---:R-:W-:Y:S01]  /*d2f0*/  FFMA R7, R14, R2, R7 ;  /* 0x000000020e077223 */ /* 0x004fe20000000007 */
[----:B------:R-:W-:-:S04]  /*d300*/  IMAD.WIDE.U32 R14, R6, 0xf0, R12 ;  /* 0x000000f0060e7825 */ /* 0x000fc800078e000c */
[----:B------:R-:W-:Y:S01]  /*d310*/  F2FP.BF16.F32.PACK_AB R6, RZ, R7 ;  /* 0x00000007ff06723e */ /* 0x000fe200000010ff */
[----:B----4-:R-:W-:-:S03]  /*d320*/  IMAD.IADD R7, R23, 0x1, R15 ;  /* 0x0000000117077824 */ /* 0x010fc600078e020f */
[----:B------:R-:W-:Y:S01]  /*d330*/  PRMT R22, R6, 0x7610, R22 ;  /* 0x0000761006167816 */ /* 0x000fe20000000016 */
[----:B------:R-:W-:-:S05]  /*d340*/  IMAD.MOV.U32 R6, RZ, RZ, R14 ;  /* 0x000000ffff067224 */ /* 0x000fca00078e000e */
[----:B------:R0:W-:Y:S01]  /*d350*/  @P5 STG.E.U16 desc[UR4][R6.64+0x20], R22 ;  /* 0x0000201606005986 */ /* 0x0001e2000c101504 */
[----:B------:R-:W-:Y:S05]  /*d360*/  @!P4 BRA `(.L_x_79) ;  /* 0x000000000008c947 */ /* 0x000fea0003800000 */
[----:B------:R-:W-:Y:S02]  /*d370*/  ULDC.64 UR4, c[0x0][0x208] ;  /* 0x0000820000047ab9 */ /* 0x000fe40000000a00 */
[----:B------:R2:W5:Y:S03]  /*d380*/  LDG.E.LTC128B.U16 R17, desc[UR4][R10.64+0x22] ;  /* 0x000022040a117981 */ /* 0x000566000c1e1520 */
.L_x_79:
[----:B------:R-:W-:Y:S05]  /*d390*/  BSYNC B1 ;  /* 0x0000000000017941 */ /* 0x000fea0003800000 */
.L_x_78:
[----:B------:R-:W4:Y:S01]  /*d3a0*/  LDL.LU R23, [R1+0x24] ;  /* 0x0000240001177983 */ /* 0x000f220000300800 */
[----:B0----5:R-:W-:Y:S01]  /*d3b0*/  IMAD.U32 R22, R17, 0x10000, RZ ;  /* 0x0001000011167824 */ /* 0x021fe200078e00ff */
[----:B------:R-:W-:Y:S01]  /*d3c0*/  ISETP.GT.AND P3, PT, R0, 0x88, P3 ;  /* 0x000000880000780c */ /* 0x000fe20001f64270 */
[----:B------:R-:W-:Y:S01]  /*d3d0*/  ULDC.64 UR4, c[0x0][0x208] ;  /* 0x0000820000047ab9 */ /* 0x000fe20000000a00 */
[----:B------:R-:W-:Y:S01]  /*d3e0*/  BSSY B1, `(.L_x_80) ;  /* 0x0000008000017945 */ /* 0x000fe20003800000 */
[----:B------:R-:W-:-:S04]  /*d3f0*/  FMUL R22, R22, R16 ;  /* 0x0000001016167220 */ /* 0x000fc80000400000 */
[----:B----4-:R-:W-:-:S05]  /*d400*/  FFMA R22, R23, R2, R22 ;  /* 0x0000000217167223 */ /* 0x010fca0000000016 */
[----:B------:R-:W-:-:S05]  /*d410*/  F2FP.BF16.F32.PACK_AB R22, RZ, R22 ;  /* 0x00000016ff16723e */ /* 0x000fca00000010ff */
[----:B------:R0:W-:Y:S01]  /*d420*/  @P4 STG.E.U16 desc[UR4][R6.64+0x22], R22 ;  /* 0x0000221606004986 */ /* 0x0001e2000c101504 */
[----:B------:R-:W-:Y:S05]  /*d430*/  @!P3 BRA `(.L_x_81) ;  /* 0x000000000008b947 */ /* 0x000fea0003800000 */
[----:B------:R-:W-:Y:S02]  /*d440*/  ULDC.64 UR4, c[0x0][0x208] ;  /* 0x0000820000047ab9 */ /* 0x000fe40000000a00 */
[----:B------:R4:W5:Y:S03]  /*d450*/  LDG.E.LTC128B.U16 R17, desc[UR4][R8.64+0x20] ;  /* 0x0000200408117981 */ /* 0x000966000c1e1520 */
.L_x_81:
[----:B------:R-:W-:Y:S05]  /*d460*/  BSYNC B1 ;  /* 0x0000000000017941 */ /* 0x000fea0003800000 */
.L_x_80:
[----:B0-----:R-:W2:Y:S04]  /*d470*/  LDL.LU R22, [R1+0x28] ;  /* 0x0000280001167983 */ /* 0x001ea80000300800 */
[----:B------:R-:W3:Y:S04]  /*d480*/  LDL.LU R224, [R1+0xd8] ;  /* 0x0000d80001e07983 */ /* 0x000ee80000300800 */
[----:B------:R-:W4:Y:S01]  /*d490*/  LDL.LU R23, [R1+0xd0] ;  /* 0x0000d00001177983 */ /* 0x000f220000300800 */
[----:B-----5:R-:W-:Y:S01]  /*d4a0*/  IMAD.U32 R15, R17, 0x10000, RZ ;  /* 0x00010000110f7824 */ /* 0x020fe200078e00ff */
[----:B------:R-:W-:Y:S01]  /*d4b0*/  ISETP.GT.AND P2, PT, R0, 0x88, P2 ;  /* 0x000000880000780c */ /* 0x000fe20001744270 */
[----:B------:R-:W-:Y:S01]  /*d4c0*/  ULDC.64 UR4, c[0x0][0x208] ;  /* 0x0000820000047ab9 */ /* 0x000fe20000000a00 */
[----:B------:R-:W-:Y:S01]  /*d4d0*/  BSSY B1, `(.L_x_82) ;  /* 0x000000a000017945 */ /* 0x000fe20003800000 */
[----:B------:R-:W-:-:S04]  /*d4e0*/  FMUL R15, R15, R16 ;  /* 0x000000100f0f7220 */ /* 0x000fc80000400000 */
[----:B--2---:R-:W-:Y:S01]  /*d4f0*/  FFMA R22, R22, R2, R15 ;  /* 0x0000000216167223 */ /* 0x004fe2000000000f */
[----:B---3--:R-:W-:-:S04]  /*d500*/  IADD3 R14, P4, R224, R14, RZ ;  /* 0x0000000ee00e7210 */ /* 0x008fc80007f9e0ff */
[----:B------:R-:W-:Y:S01]  /*d510*/  F2FP.BF16.F32.PACK_AB R22, RZ, R22 ;  /* 0x00000016ff16723e */ /* 0x000fe200000010ff */
[----:B----4-:R-:W-:-:S05]  /*d520*/  IMAD.X R15, R23, 0x1, R7, P4 ;  /* 0x00000001170f7824 */ /* 0x010fca00020e0607 */
[----:B------:R0:W-:Y:S01]  /*d530*/  @P3 STG.E.U16 desc[UR4][R14.64+0x20], R22 ;  /* 0x000020160e003986 */ /* 0x0001e2000c101504 */
[----:B------:R-:W-:Y:S05]  /*d540*/  @!P2 BRA `(.L_x_83) ;  /* 0x000000000008a947 */ /* 0x000fea0003800000 */
[----:B------:R-:W-:Y:S02]  /*d550*/  ULDC.64 UR4, c[0x0][0x208] ;  /* 0x0000820000047ab9 */ /* 0x000fe40000000a00 */
[----:B------:R2:W5:Y:S03]  /*d560*/  LDG.E.LTC128B.U16 R17, desc[UR4][R8.64+0x22] ;  /* 0x0000220408117981 */ /* 0x000566000c1e1520 */
.L_x_83:
[----:B------:R-:W-:Y:S05]  /*d570*/  BSYNC B1 ;  /* 0x0000000000017941 */ /* 0x000fea0003800000 */
.L_x_82:
        /* <DEDUP_REMOVED lines=12> */
.L_x_85:
[----:B------:R-:W-:Y:S05]  /*d640*/  BSYNC B1 ;  /* 0x0000000000017941 */ /* 0x000fea0003800000 */
.L_x_84:
        /* <DEDUP_REMOVED lines=12> */
.L_x_87:
[----:B------:R-:W-:Y:S05]  /*d710*/  BSYNC B1 ;  /* 0x0000000000017941 */ /* 0x000fea0003800000 */
.L_x_86:
        /* <DEDUP_REMOVED lines=12> */
.L_x_89:
[----:B------:R-:W-:Y:S05]  /*d7e0*/  BSYNC B1 ;  /* 0x0000000000017941 */ /* 0x000fea0003800000 */
.L_x_88:
        /* <DEDUP_REMOVED lines=12> */
.L_x_91:
[----:B------:R-:W-:Y:S05]  /*d8b0*/  BSYNC B1 ;  /* 0x0000000000017941 */ /* 0x000fea0003800000 */
.L_x_90:
        /* <DEDUP_REMOVED lines=13> */
.L_x_93:
[----:B------:R-:W-:Y:S05]  /*d990*/  BSYNC B1 ;  /* 0x0000000000017941 */ /* 0x000fea0003800000 */
.L_x_92:
[----:B------:R-:W3:Y:S01]  /*d9a0*/  LDL.LU R23, [R1] ;  /* 0x0000000001177983 */ /* 0x000ee20000300800 */
        /* <DEDUP_REMOVED lines=12> */
.L_x_95:
[----:B------:R-:W-:Y:S05]  /*da70*/  BSYNC B1 ;  /* 0x0000000000017941 */ /* 0x000fea0003800000 */
.L_x_94:
        /* <DEDUP_REMOVED lines=12> */
.L_x_97:
[----:B------:R-:W-:Y:S05]  /*db40*/  BSYNC B1 ;  /* 0x0000000000017941 */ /* 0x000fea0003800000 */
.L_x_96:
        /* <DEDUP_REMOVED lines=12> */
.L_x_99:
[----:B------:R-:W-:Y:S05]  /*dc10*/  BSYNC B1 ;  /* 0x0000000000017941 */ /* 0x000fea0003800000 */
.L_x_98:
[----:B------:R-:W2:Y:S01]  /*dc20*/  LDL.LU R23, [R1+0xc] ;  /* 0x00000c0001177983 */ /* 0x000ea20000300800 */
[----:B0----5:R-:W-:Y:S01]  /*dc30*/  IMAD.U32 R22, R17, 0x10000, RZ ;  /* 0x0001000011167824 */ /* 0x021fe200078e00ff */
        /* <DEDUP_REMOVED lines=11> */
.L_x_101:
[----:B------:R-:W-:Y:S05]  /*dcf0*/  BSYNC B1 ;  /* 0x0000000000017941 */ /* 0x000fea0003800000 */
.L_x_100:
        /* <DEDUP_REMOVED lines=13> */
.L_x_103:
[----:B------:R-:W-:Y:S05]  /*ddd0*/  BSYNC B1 ;  /* 0x0000000000017941 */ /* 0x000fea0003800000 */
.L_x_102:
        /* <DEDUP_REMOVED lines=12> */
.L_x_105:
[----:B------:R-:W-:Y:S05]  /*dea0*/  BSYNC B1 ;  /* 0x0000000000017941 */ /* 0x000fea0003800000 */
.L_x_104:
        /* <DEDUP_REMOVED lines=12> */
.L_x_107:
[----:B------:R-:W-:Y:S05]  /*df70*/  BSYNC B1 ;  /* 0x0000000000017941 */ /* 0x000fea0003800000 */
.L_x_106:
        /* <DEDUP_REMOVED lines=12> */
.L_x_109:
[----:B------:R-:W-:Y:S05]  /*e040*/  BSYNC B1 ;  /* 0x0000000000017941 */ /* 0x000fea0003800000 */
.L_x_108:
[----:B0----5:R-:W-:Y:S01]  /*e050*/  IMAD.U32 R22, R17, 0x10000, RZ ;  /* 0x0001000011167824 */ /* 0x021fe200078e00ff */
[----:B------:R-:W-:Y:S01]  /*e060*/  ISETP.GT.AND P4, PT, R0, 0x80, P2 ;  /* 0x000000800000780c */ /* 0x000fe20001784270 */
[----:B------:R-:W-:Y:S01]  /*e070*/  ULDC.64 UR4, c[0x0][0x208] ;  /* 0x0000820000047ab9 */ /* 0x000fe20000000a00 */
[----:B------:R-:W-:Y:S01]  /*e080*/  BSSY B1, `(.L_x_110) ;  /* 0x0000008000017945 */ /* 0x000fe20003800000 */
[----:B------:R-:W-:-:S04]  /*e090*/  FMUL R22, R22, R16 ;  /* 0x0000001016167220 */ /* 0x000fc80000400000 */
[----:B------:R-:W-:-:S05]  /*e0a0*/  FFMA R22, R216, R2, R22 ;  /* 0x00000002d8167223 */ /* 0x000fca0000000016 */
[----:B------:R-:W-:-:S05]  /*e0b0*/  F2FP.BF16.F32.PACK_AB R22, RZ, R22 ;  /* 0x00000016ff16723e */ /* 0x000fca00000010ff */
[----:B------:R0:W-:Y:S01]  /*e0c0*/  @P5 STG.E.U16 desc[UR4][R6.64+0x40], R22 ;  /* 0x0000401606005986 */ /* 0x0001e2000c101504 */
[----:B------:R-:W-:Y:S05]  /*e0d0*/  @!P4 BRA `(.L_x_111) ;  /* 0x000000000008c947 */ /* 0x000fea0003800000 */
[----:B------:R-:W-:Y:S02]  /*e0e0*/  ULDC.64 UR4, c[0x0][0x208] ;  /* 0x0000820000047ab9 */ /* 0x000fe40000000a00 */
[----:B------:R0:W5:Y:S03]  /*e0f0*/  LDG.E.LTC128B.U16 R17, desc[UR4][R10.64+0x42] ;  /* 0x000042040a117981 */ /* 0x000166000c1e1520 */
.L_x_111:
[----:B------:R-:W-:Y:S05]  /*e100*/  BSYNC B1 ;  /* 0x0000000000017941 */ /* 0x000fea0003800000 */
.L_x_110:
        /* <DEDUP_REMOVED lines=11> */
.L_x_113:
[----:B------:R-:W-:Y:S05]  /*e1c0*/  BSYNC B1 ;  /* 0x0000000000017941 */ /* 0x000fea0003800000 */
.L_x_112:
        /* <DEDUP_REMOVED lines=11> */
.L_x_115:
[----:B------:R-:W-:Y:S05]  /*e280*/  BSYNC B1 ;  /* 0x0000000000017941 */ /* 0x000fea0003800000 */
.L_x_114:
        /* <DEDUP_REMOVED lines=11> */
.L_x_117:
[----:B------:R-:W-:Y:S05]  /*e340*/  BSYNC B1 ;  /* 0x0000000000017941 */ /* 0x000fea0003800000 */
.L_x_116:
[----:B-----5:R-:W-:Y:S01]  /*e350*/  IMAD.U32 R23, R17, 0x10000, RZ ;  /* 0x0001000011177824 */ /* 0x020fe200078e00ff */
        /* <DEDUP_REMOVED lines=10> */
.L_x_119:
[----:B------:R-:W-:Y:S05]  /*e400*/  BSYNC B1 ;  /* 0x0000000000017941 */ /* 0x000fea0003800000 */
.L_x_118:
[----:B0----5:R-:W-:Y:S01]  /*e410*/  SHF.L.U32 R23, R17, 0x10, RZ ;  /* 0x0000001011177819 */ /* 0x021fe200000006ff */
[----:B------:R-:W-:Y:S01]  /*e420*/  ULDC.64 UR4, c[0x0][0x208] ;  /* 0x0000820000047ab9 */ /* 0x000fe20000000a00 */
[----:B------:R-:W-:Y:S01]  /*e430*/  ISETP.GT.AND P1, PT, R0, 0x88, P1 ;  /* 0x000000880000780c */ /* 0x000fe20000f24270 */
[----:B------:R-:W-:Y:S02]  /*e440*/  BSSY B1, `(.L_x_120) ;  /* 0x0000008000017945 */ /* 0x000fe40003800000 */
[----:B------:R-:W-:-:S04]  /*e450*/  FMUL R22, R23, R16 ;  /* 0x0000001017167220 */ /* 0x000fc80000400000 */
[----:B------:R-:W-:-:S05]  /*e460*/  FFMA R22, R221, R2, R22 ;  /* 0x00000002dd167223 */ /* 0x000fca0000000016 */
[----:B------:R-:W-:-:S05]  /*e470*/  F2FP.BF16.F32.PACK_AB R22, RZ, R22 ;  /* 0x00000016ff16723e */ /* 0x000fca00000010ff */
[----:B------:R0:W-:Y:S01]  /*e480*/  @P2 STG.E.U16 desc[UR4][R6.64+0x52], R22 ;  /* 0x0000521606002986 */ /* 0x0001e2000c101504 */
[----:B------:R-:W-:Y:S05]  /*e490*/  @!P1 BRA `(.L_x_121) ;  /* 0x0000000000089947 */ /* 0x000fea0003800000 */
[----:B------:R-:W-:Y:S02]  /*e4a0*/  ULDC.64 UR4, c[0x0][0x208] ;  /* 0x0000820000047ab9 */ /* 0x000fe40000000a00 */
[----:B------:R0:W5:Y:S03]  /*e4b0*/  LDG.E.LTC128B.U16 R17, desc[UR4][R8.64+0x50] ;  /* 0x0000500408117981 */ /* 0x000166000c1e1520 */
.L_x_121:
[----:B------:R-:W-:Y:S05]  /*e4c0*/  BSYNC B1 ;  /* 0x0000000000017941 */ /* 0x000fea0003800000 */
.L_x_120:
        /* <DEDUP_REMOVED lines=11> */
.L_x_123:
[----:B------:R-:W-:Y:S05]  /*e580*/  BSYNC B1 ;  /* 0x0000000000017941 */ /* 0x000fea0003800000 */
.L_x_122:
[----:B0----5:R-:W-:Y:S01]  /*e590*/  IMAD.U32 R23, R17, 0x10000, RZ ;  /* 0x0001000011177824 */ /* 0x021fe200078e00ff */
[----:B------:R-:W-:Y:S01]  /*e5a0*/  ISETP.GT.AND P3, PT, R3, 0x30, PT ;  /* 0x000000300300780c */ /* 0x000fe20003f64270 */
[----:B------:R-:W-:Y:S01]  /*e5b0*/  ULDC.64 UR4, c[0x0][0x208] ;  /* 0x0000820000047ab9 */ /* 0x000fe20000000a00 */
[----:B------:R-:W-:Y:S01]  /*e5c0*/  BSSY B1, `(.L_x_124) ;  /* 0x0000009000017945 */ /* 0x000fe20003800000 */
[----:B------:R-:W-:Y:S01]  /*e5d0*/  FMUL R22, R23, R16 ;  /* 0x0000001017167220 */ /* 0x000fe20000400000 */
[----:B------:R-:W-:-:S03]  /*e5e0*/  ISETP.GT.AND P1, PT, R0, RZ, P3 ;  /* 0x000000ff0000720c */ /* 0x000fc60001f24270 */
[----:B------:R-:W-:-:S05]  /*e5f0*/  FFMA R22, R223, R2, R22 ;  /* 0x00000002df167223 */ /* 0x000fca0000000016 */
[----:B------:R-:W-:-:S05]  /*e600*/  F2FP.BF16.F32.PACK_AB R22, RZ, R22 ;  /* 0x00000016ff16723e */ /* 0x000fca00000010ff */
[----:B------:R0:W-:Y:S01]  /*e610*/  @P0 STG.E.U16 desc[UR4][R14.64+0x52], R22 ;  /* 0x000052160e000986 */ /* 0x0001e2000c101504 */
[----:B------:R-:W-:Y:S05]  /*e620*/  @!P1 BRA `(.L_x_125) ;  /* 0x0000000000089947 */ /* 0x000fea0003800000 */
[----:B------:R-:W-:Y:S02]  /*e630*/  ULDC.64 UR4, c[0x0][0x208] ;  /* 0x0000820000047ab9 */ /* 0x000fe40000000a00 */
[----:B------:R0:W5:Y:S03]  /*e640*/  LDG.E.LTC128B.U16 R17, desc[UR4][R20.64+0x60] ;  /* 0x0000600414117981 */ /* 0x000166000c1e1520 */
.L_x_125:
[----:B------:R-:W-:Y:S05]  /*e650*/  BSYNC B1 ;  /* 0x0000000000017941 */ /* 0x000fea0003800000 */
.L_x_124:
[----:B-----5:R-:W-:Y:S01]  /*e660*/  IMAD.U32 R23, R17, 0x10000, RZ ;  /* 0x0001000011177824 */ /* 0x020fe200078e00ff */
        /* <DEDUP_REMOVED lines=11> */
.L_x_127:
[----:B------:R-:W-:Y:S05]  /*e720*/  BSYNC B1 ;  /* 0x0000000000017941 */ /* 0x000fea0003800000 */
.L_x_126:
        /* <DEDUP_REMOVED lines=11> */
.L_x_129:
[----:B------:R-:W-:Y:S05]  /*e7e0*/  BSYNC B1 ;  /* 0x0000000000017941 */ /* 0x000fea0003800000 */
.L_x_128:
        /* <DEDUP_REMOVED lines=11> */
.L_x_131:
[----:B------:R-:W-:Y:S05]  /*e8a0*/  BSYNC B1 ;  /* 0x0000000000017941 */ /* 0x000fea0003800000 */
.L_x_130:
        /* <DEDUP_REMOVED lines=12> */
.L_x_133:
[----:B------:R-:W-:Y:S05]  /*e970*/  BSYNC B1 ;  /* 0x0000000000017941 */ /* 0x000fea0003800000 */
.L_x_132:
        /* <DEDUP_REMOVED lines=12> */
.L_x_135:
[----:B------:R-:W-:Y:S05]  /*ea40*/  BSYNC B1 ;  /* 0x0000000000017941 */ /* 0x000fea0003800000 */
.L_x_134:
        /* <DEDUP_REMOVED lines=11> */
.L_x_137:
[----:B------:R-:W-:Y:S05]  /*eb00*/  BSYNC B1 ;  /* 0x0000000000017941 */ /* 0x000fea0003800000 */
.L_x_136:
        /* <DEDUP_REMOVED lines=11> */
.L_x_139:
[----:B------:R-:W-:Y:S05]  /*ebc0*/  BSYNC B1 ;  /* 0x0000000000017941 */ /* 0x000fea0003800000 */
.L_x_138:
        /* <DEDUP_REMOVED lines=11> */
.L_x_141:
[----:B------:R-:W-:Y:S05]  /*ec80*/  BSYNC B1 ;  /* 0x0000000000017941 */ /* 0x000fea0003800000 */
.L_x_140:
        /* <DEDUP_REMOVED lines=11> */
.L_x_143:
[----:B------:R-:W-:Y:S05]  /*ed40*/  BSYNC B1 ;  /* 0x0000000000017941 */ /* 0x000fea0003800000 */
.L_x_142:
        /* <DEDUP_REMOVED lines=11> */
.L_x_145:
[----:B------:R-:W-:Y:S05]  /*ee00*/  BSYNC B1 ;  /* 0x0000000000017941 */ /* 0x000fea0003800000 */
.L_x_144:
        /* <DEDUP_REMOVED lines=11> */
.L_x_147:
[----:B------:R-:W-:Y:S05]  /*eec0*/  BSYNC B1 ;  /* 0x0000000000017941 */ /* 0x000fea0003800000 */
.L_x_146:
        /* <DEDUP_REMOVED lines=11> */
.L_x_149:
[----:B------:R-:W-:Y:S05]  /*ef80*/  BSYNC B1 ;  /* 0x0000000000017941 */ /* 0x000fea0003800000 */
.L_x_148:
        /* <DEDUP_REMOVED lines=11> */
.L_x_151:
[----:B------:R-:W-:Y:S05]  /*f040*/  BSYNC B1 ;  /* 0x0000000000017941 */ /* 0x000fea0003800000 */
.L_x_150:
        /* <DEDUP_REMOVED lines=11> */
.L_x_153:
[----:B------:R-:W-:Y:S05]  /*f100*/  BSYNC B1 ;  /* 0x0000000000017941 */ /* 0x000fea0003800000 */
.L_x_152:
        /* <DEDUP_REMOVED lines=11> */
.L_x_155:
[----:B------:R-:W-:Y:S05]  /*f1c0*/  BSYNC B1 ;  /* 0x0000000000017941 */ /* 0x000fea0003800000 */
.L_x_154:
        /* <DEDUP_REMOVED lines=12> */
.L_x_157:
[----:B------:R-:W-:Y:S05]  /*f290*/  BSYNC B1 ;  /* 0x0000000000017941 */ /* 0x000fea0003800000 */
.L_x_156:
        /* <DEDUP_REMOVED lines=12> */
.L_x_159:
[----:B------:R-:W-:Y:S05]  /*f360*/  BSYNC B1 ;  /* 0x0000000000017941 */ /* 0x000fea0003800000 */
.L_x_158:
        /* <DEDUP_REMOVED lines=11> */
.L_x_161:
[----:B------:R-:W-:Y:S05]  /*f420*/  BSYNC B1 ;  /* 0x0000000000017941 */ /* 0x000fea0003800000 */
.L_x_160:
        /* <DEDUP_REMOVED lines=11> */
.L_x_163:
[----:B------:R-:W-:Y:S05]  /*f4e0*/  BSYNC B1 ;  /* 0x0000000000017941 */ /* 0x000fea0003800000 */
.L_x_162:
        /* <DEDUP_REMOVED lines=12> */
.L_x_165:
[----:B------:R-:W-:Y:S05]  /*f5b0*/  BSYNC B1 ;  /* 0x0000000000017941 */ /* 0x000fea0003800000 */
.L_x_164:
        /* <DEDUP_REMOVED lines=12> */
.L_x_167:
[----:B------:R-:W-:Y:S05]  /*f680*/  BSYNC B1 ;  /* 0x0000000000017941 */ /* 0x000fea0003800000 */
.L_x_166:
        /* <DEDUP_REMOVED lines=11> */
.L_x_169:
[----:B------:R-:W-:Y:S05]  /*f740*/  BSYNC B1 ;  /* 0x0000000000017941 */ /* 0x000fea0003800000 */
.L_x_168:
        /* <DEDUP_REMOVED lines=11> */
.L_x_171:
[----:B------:R-:W-:Y:S05]  /*f800*/  BSYNC B1 ;  /* 0x0000000000017941 */ /* 0x000fea0003800000 */
.L_x_170:
        /* <DEDUP_REMOVED lines=11> */
.L_x_173:
[----:B------:R-:W-:Y:S05]  /*f8c0*/  BSYNC B1 ;  /* 0x0000000000017941 */ /* 0x000fea0003800000 */
.L_x_172:
        /* <DEDUP_REMOVED lines=11> */
.L_x_175:
[----:B------:R-:W-:Y:S05]  /*f980*/  BSYNC B1 ;  /* 0x0000000000017941 */ /* 0x000fea0003800000 */
.L_x_174:
        /* <DEDUP_REMOVED lines=11> */
.L_x_177:
[----:B------:R-:W-:Y:S05]  /*fa40*/  BSYNC B1 ;  /* 0x0000000000017941 */ /* 0x000fea0003800000 */
.L_x_176:
        /* <DEDUP_REMOVED lines=11> */
.L_x_179:
[----:B------:R-:W-:Y:S05]  /*fb00*/  BSYNC B1 ;  /* 0x0000000000017941 */ /* 0x000fea0003800000 */
.L_x_178:
        /* <DEDUP_REMOVED lines=11> */
.L_x_181:
[----:B------:R-:W-:Y:S05]  /*fbc0*/  BSYNC B1 ;  /* 0x0000000000017941 */ /* 0x000fea0003800000 */
.L_x_180:
        /* <DEDUP_REMOVED lines=11> */
.L_x_183:
[----:B------:R-:W-:Y:S05]  /*fc80*/  BSYNC B1 ;  /* 0x0000000000017941 */ /* 0x000fea0003800000 */
.L_x_182:
        /* <DEDUP_REMOVED lines=11> */
.L_x_185:
[----:B------:R-:W-:Y:S05]  /*fd40*/  BSYNC B1 ;  /* 0x0000000000017941 */ /* 0x000fea0003800000 */
.L_x_184:
        /* <DEDUP_REMOVED lines=11> */
.L_x_187:
[----:B------:R-:W-:Y:S05]  /*fe00*/  BSYNC B1 ;  /* 0x0000000000017941 */ /* 0x000fea0003800000 */
.L_x_186:
        /* <DEDUP_REMOVED lines=12> */
.L_x_189:
[----:B------:R-:W-:Y:S05]  /*fed0*/  BSYNC B1 ;  /* 0x0000000000017941 */ /* 0x000fea0003800000 */
.L_x_188:
        /* <DEDUP_REMOVED lines=12> */
.L_x_191:
[----:B------:R-:W-:Y:S05]  /*ffa0*/  BSYNC B1 ;  /* 0x0000000000017941 */ /* 0x000fea0003800000 */
.L_x_190:
        /* <DEDUP_REMOVED lines=11> */
.L_x_193:
[----:B------:R-:W-:Y:S05]  /*10060*/  BSYNC B1 ;  /* 0x0000000000017941 */ /* 0x000fea0003800000 */
.L_x_192:
        /* <DEDUP_REMOVED lines=11> */
.L_x_195:
[----:B------:R-:W-:Y:S05]  /*10120*/  BSYNC B1 ;  /* 0x0000000000017941 */ /* 0x000fea0003800000 */
.L_x_194:
        /* <DEDUP_REMOVED lines=12> */
.L_x_197:
[----:B------:R-:W-:Y:S05]  /*101f0*/  BSYNC B1 ;  /* 0x0000000000017941 */ /* 0x000fea0003800000 */
.L_x_196:
        /* <DEDUP_REMOVED lines=12> */
.L_x_199:
[----:B------:R-:W-:Y:S05]  /*102c0*/  BSYNC B1 ;  /* 0x0000000000017941 */ /* 0x000fea0003800000 */
.L_x_198:
        /* <DEDUP_REMOVED lines=11> */
.L_x_201:
[----:B------:R-:W-:Y:S05]  /*10380*/  BSYNC B1 ;  /* 0x0000000000017941 */ /* 0x000fea0003800000 */
.L_x_200:
        /* <DEDUP_REMOVED lines=11> */
.L_x_203:
[----:B------:R-:W-:Y:S05]  /*10440*/  BSYNC B1 ;  /* 0x0000000000017941 */ /* 0x000fea0003800000 */
.L_x_202:
        /* <DEDUP_REMOVED lines=11> */
.L_x_205:
[----:B------:R-:W-:Y:S05]  /*10500*/  BSYNC B1 ;  /* 0x0000000000017941 */ /* 0x000fea0003800000 */
.L_x_204:
        /* <DEDUP_REMOVED lines=11> */
.L_x_207:
[----:B------:R-:W-:Y:S05]  /*105c0*/  BSYNC B1 ;  /* 0x0000000000017941 */ /* 0x000fea0003800000 */
.L_x_206:
        /* <DEDUP_REMOVED lines=11> */
.L_x_209:
[----:B------:R-:W-:Y:S05]  /*10680*/  BSYNC B1 ;  /* 0x0000000000017941 */ /* 0x000fea0003800000 */
.L_x_208:
        /* <DEDUP_REMOVED lines=11> */
.L_x_211:
[----:B------:R-:W-:Y:S05]  /*10740*/  BSYNC B1 ;  /* 0x0000000000017941 */ /* 0x000fea0003800000 */
.L_x_210:
        /* <DEDUP_REMOVED lines=11> */
.L_x_213:
[----:B------:R-:W-:Y:S05]  /*10800*/  BSYNC B1 ;  /* 0x0000000000017941 */ /* 0x000fea0003800000 */
.L_x_212:
        /* <DEDUP_REMOVED lines=11> */
.L_x_215:
[----:B------:R-:W-:Y:S05]  /*108c0*/  BSYNC B1 ;  /* 0x0000000000017941 */ /* 0x000fea0003800000 */
.L_x_214:
        /* <DEDUP_REMOVED lines=11> */
.L_x_217:
[----:B------:R-:W-:Y:S05]  /*10980*/  BSYNC B1 ;  /* 0x0000000000017941 */ /* 0x000fea0003800000 */
.L_x_216:
        /* <DEDUP_REMOVED lines=11> */
.L_x_219:
[----:B------:R-:W-:Y:S05]  /*10a40*/  BSYNC B1 ;  /* 0x0000000000017941 */ /* 0x000fea0003800000 */
.L_x_218:
        /* <DEDUP_REMOVED lines=12> */
.L_x_221:
[----:B------:R-:W-:Y:S05]  /*10b10*/  BSYNC B1 ;  /* 0x0000000000017941 */ /* 0x000fea0003800000 */
.L_x_220:
        /* <DEDUP_REMOVED lines=12> */
.L_x_223:
[----:B------:R-:W-:Y:S05]  /*10be0*/  BSYNC B1 ;  /* 0x0000000000017941 */ /* 0x000fea0003800000 */
.L_x_222:
        /* <DEDUP_REMOVED lines=11> */
.L_x_225:
[----:B------:R-:W-:Y:S05]  /*10ca0*/  BSYNC B1 ;  /* 0x0000000000017941 */ /* 0x000fea0003800000 */
.L_x_224:
        /* <DEDUP_REMOVED lines=11> */
.L_x_227:
[----:B------:R-:W-:Y:S05]  /*10d60*/  BSYNC B1 ;  /* 0x0000000000017941 */ /* 0x000fea0003800000 */
.L_x_226:
        /* <DEDUP_REMOVED lines=12> */
.L_x_229:
[----:B------:R-:W-:Y:S05]  /*10e30*/  BSYNC B1 ;  /* 0x0000000000017941 */ /* 0x000fea0003800000 */
.L_x_228:
[----:B-----5:R-:W-:Y:S01]  /*10e40*/  SHF.L.U32 R23, R17, 0x10, RZ ;  /* 0x0000001011177819 */ /* 0x020fe200000006ff */
[----:B------:R-:W-:Y:S01]  /*10e50*/  ULDC.64 UR4, c[0x0][0x208] ;  /* 0x0000820000047ab9 */ /* 0x000fe20000000a00 */
[----:B------:R-:W-:Y:S01]  /*10e60*/  ISETP.GT.AND P0, PT, R3, 0x69, PT ;  /* 0x000000690300780c */ /* 0x000fe20003f04270 */
[----:B------:R-:W-:Y:S02]  /*10e70*/  BSSY B1, `(.L_x_230) ;  /* 0x0000009000017945 */ /* 0x000fe40003800000 */
        /* <DEDUP_REMOVED lines=8> */
.L_x_231:
[----:B------:R-:W-:Y:S05]  /*10f00*/  BSYNC B1 ;  /* 0x0000000000017941 */ /* 0x000fea0003800000 */
.L_x_230:
        /* <DEDUP_REMOVED lines=11> */
.L_x_233:
[----:B------:R-:W-:Y:S05]  /*10fc0*/  BSYNC B1 ;  /* 0x0000000000017941 */ /* 0x000fea0003800000 */
.L_x_232:
        /* <DEDUP_REMOVED lines=11> */
.L_x_235:
[----:B------:R-:W-:Y:S05]  /*11080*/  BSYNC B1 ;  /* 0x0000000000017941 */ /* 0x000fea0003800000 */
.L_x_234:
        /* <DEDUP_REMOVED lines=11> */
.L_x_237:
[----:B------:R-:W-:Y:S05]  /*11140*/  BSYNC B1 ;  /* 0x0000000000017941 */ /* 0x000fea0003800000 */
.L_x_236:
        /* <DEDUP_REMOVED lines=11> */
.L_x_239:
[----:B------:R-:W-:Y:S05]  /*11200*/  BSYNC B1 ;  /* 0x0000000000017941 */ /* 0x000fea0003800000 */
.L_x_238:
        /* <DEDUP_REMOVED lines=11> */
.L_x_241:
[----:B------:R-:W-:Y:S05]  /*112c0*/  BSYNC B1 ;  /* 0x0000000000017941 */ /* 0x000fea0003800000 */
.L_x_240:
        /* <DEDUP_REMOVED lines=11> */
.L_x_243:
[----:B------:R-:W-:Y:S05]  /*11380*/  BSYNC B1 ;  /* 0x0000000000017941 */ /* 0x000fea0003800000 */
.L_x_242:
        /* <DEDUP_REMOVED lines=11> */
.L_x_245:
[----:B------:R-:W-:Y:S05]  /*11440*/  BSYNC B1 ;  /* 0x0000000000017941 */ /* 0x000fea0003800000 */
.L_x_244:
        /* <DEDUP_REMOVED lines=11> */
.L_x_247:
[----:B------:R-:W-:Y:S05]  /*11500*/  BSYNC B1 ;  /* 0x0000000000017941 */ /* 0x000fea0003800000 */
.L_x_246:
        /* <DEDUP_REMOVED lines=11> */
.L_x_249:
[----:B------:R-:W-:Y:S05]  /*115c0*/  BSYNC B1 ;  /* 0x0000000000017941 */ /* 0x000fea0003800000 */
.L_x_248:
        /* <DEDUP_REMOVED lines=11> */
.L_x_251:
[----:B------:R-:W-:Y:S05]  /*11680*/  BSYNC B1 ;  /* 0x0000000000017941 */ /* 0x000fea0003800000 */
.L_x_250:
        /* <DEDUP_REMOVED lines=12> */
.L_x_253:
[----:B------:R-:W-:Y:S05]  /*11750*/  BSYNC B1 ;  /* 0x0000000000017941 */ /* 0x000fea0003800000 */
.L_x_252:
        /* <DEDUP_REMOVED lines=12> */
.L_x_255:
[----:B------:R-:W-:Y:S05]  /*11820*/  BSYNC B1 ;  /* 0x0000000000017941 */ /* 0x000fea0003800000 */
.L_x_254:
        /* <DEDUP_REMOVED lines=11> */
.L_x_257:
[----:B------:R-:W-:Y:S05]  /*118e0*/  BSYNC B1 ;  /* 0x0000000000017941 */ /* 0x000fea0003800000 */
.L_x_256:
        /* <DEDUP_REMOVED lines=11> */
.L_x_259:
[----:B------:R-:W-:Y:S05]  /*119a0*/  BSYNC B1 ;  /* 0x0000000000017941 */ /* 0x000fea0003800000 */
.L_x_258:
        /* <DEDUP_REMOVED lines=12> */
.L_x_261:
[----:B------:R-:W-:Y:S05]  /*11a70*/  BSYNC B1 ;  /* 0x0000000000017941 */ /* 0x000fea0003800000 */
.L_x_260:
        /* <DEDUP_REMOVED lines=12> */
.L_x_263:
[----:B------:R-:W-:Y:S05]  /*11b40*/  BSYNC B1 ;  /* 0x0000000000017941 */ /* 0x000fea0003800000 */
.L_x_262:
        /* <DEDUP_REMOVED lines=11> */
.L_x_265:
[----:B------:R-:W-:Y:S05]  /*11c00*/  BSYNC B1 ;  /* 0x0000000000017941 */ /* 0x000fea0003800000 */
.L_x_264:
        /* <DEDUP_REMOVED lines=11> */
.L_x_267:
[----:B------:R-:W-:Y:S05]  /*11cc0*/  BSYNC B1 ;  /* 0x0000000000017941 */ /* 0x000fea0003800000 */
.L_x_266:
        /* <DEDUP_REMOVED lines=11> */
.L_x_269:
[----:B------:R-:W-:Y:S05]  /*11d80*/  BSYNC B1 ;  /* 0x0000000000017941 */ /* 0x000fea0003800000 */
.L_x_268:
        /* <DEDUP_REMOVED lines=11> */
.L_x_271:
[----:B------:R-:W-:Y:S05]  /*11e40*/  BSYNC B1 ;  /* 0x0000000000017941 */ /* 0x000fea0003800000 */
.L_x_270:
        /* <DEDUP_REMOVED lines=11> */
.L_x_273:
[----:B------:R-:W-:Y:S05]  /*11f00*/  BSYNC B1 ;  /* 0x0000000000017941 */ /* 0x000fea0003800000 */
.L_x_272:
        /* <DEDUP_REMOVED lines=11> */
.L_x_275:
[----:B------:R-:W-:Y:S05]  /*11fc0*/  BSYNC B1 ;  /* 0x0000000000017941 */ /* 0x000fea0003800000 */
.L_x_274:
        /* <DEDUP_REMOVED lines=11> */
.L_x_277:
[----:B------:R-:W-:Y:S05]  /*12080*/  BSYNC B1 ;  /* 0x0000000000017941 */ /* 0x000fea0003800000 */
.L_x_276:
        /* <DEDUP_REMOVED lines=11> */
.L_x_279:
[----:B------:R-:W-:Y:S05]  /*12140*/  BSYNC B1 ;  /* 0x0000000000017941 */ /* 0x000fea0003800000 */
.L_x_278:
        /* <DEDUP_REMOVED lines=11> */
.L_x_281:
[----:B------:R-:W-:Y:S05]  /*12200*/  BSYNC B1 ;  /* 0x0000000000017941 */ /* 0x000fea0003800000 */
.L_x_280:
[----:B-----5:R-:W-:Y:S01]  /*12210*/  SHF.L.U32 R23, R17, 0x10, RZ ;  /* 0x0000001011177819 */ /* 0x020fe200000006ff */
        /* <DEDUP_REMOVED lines=10> */
.L_x_283:
[----:B------:R-:W-:Y:S05]  /*122c0*/  BSYNC B1 ;  /* 0x0000000000017941 */ /* 0x000fea0003800000 */
.L_x_282:
        /* <DEDUP_REMOVED lines=12> */
.L_x_285:
[----:B------:R-:W-:Y:S05]  /*12390*/  BSYNC B1 ;  /* 0x0000000000017941 */ /* 0x000fea0003800000 */
.L_x_284:
        /* <DEDUP_REMOVED lines=12> */
.L_x_287:
[----:B------:R-:W-:Y:S05]  /*12460*/  BSYNC B1 ;  /* 0x0000000000017941 */ /* 0x000fea0003800000 */
.L_x_286:
        /* <DEDUP_REMOVED lines=11> */
.L_x_289:
[----:B------:R-:W-:Y:S05]  /*12520*/  BSYNC B1 ;  /* 0x0000000000017941 */ /* 0x000fea0003800000 */
.L_x_288:
        /* <DEDUP_REMOVED lines=11> */
.L_x_291:
[----:B------:R-:W-:Y:S05]  /*125e0*/  BSYNC B1 ;  /* 0x0000000000017941 */ /* 0x000fea0003800000 */
.L_x_290:
        /* <DEDUP_REMOVED lines=12> */
.L_x_293:
[----:B------:R-:W-:Y:S05]  /*126b0*/  BSYNC B1 ;  /* 0x0000000000017941 */ /* 0x000fea0003800000 */
.L_x_292:
        /* <DEDUP_REMOVED lines=12> */
.L_x_295:
[----:B------:R-:W-:Y:S05]  /*12780*/  BSYNC B1 ;  /* 0x0000000000017941 */ /* 0x000fea0003800000 */
.L_x_294:
        /* <DEDUP_REMOVED lines=11> */
.L_x_297:
[----:B------:R-:W-:Y:S05]  /*12840*/  BSYNC B1 ;  /* 0x0000000000017941 */ /* 0x000fea0003800000 */
.L_x_296:
        /* <DEDUP_REMOVED lines=11> */
.L_x_299:
[----:B------:R-:W-:Y:S05]  /*12900*/  BSYNC B1 ;  /* 0x0000000000017941 */ /* 0x000fea0003800000 */
.L_x_298:
        /* <DEDUP_REMOVED lines=11> */
.L_x_301:
[----:B------:R-:W-:Y:S05]  /*129c0*/  BSYNC B1 ;  /* 0x0000000000017941 */ /* 0x000fea0003800000 */
.L_x_300:
        /* <DEDUP_REMOVED lines=11> */
.L_x_303:
[----:B------:R-:W-:Y:S05]  /*12a80*/  BSYNC B1 ;  /* 0x0000000000017941 */ /* 0x000fea0003800000 */
.L_x_302:
        /* <DEDUP_REMOVED lines=11> */
.L_x_305:
[----:B------:R-:W-:Y:S05]  /*12b40*/  BSYNC B1 ;  /* 0x0000000000017941 */ /* 0x000fea0003800000 */
.L_x_304:
        /* <DEDUP_REMOVED lines=11> */
.L_x_307:
[----:B------:R-:W-:Y:S05]  /*12c00*/  BSYNC B1 ;  /* 0x0000000000017941 */ /* 0x000fea0003800000 */
.L_x_306:
        /* <DEDUP_REMOVED lines=11> */
.L_x_309:
[----:B------:R-:W-:Y:S05]  /*12cc0*/  BSYNC B1 ;  /* 0x0000000000017941 */ /* 0x000fea0003800000 */
.L_x_308:
        /* <DEDUP_REMOVED lines=11> */
.L_x_311:
[----:B------:R-:W-:Y:S05]  /*12d80*/  BSYNC B1 ;  /* 0x0000000000017941 */ /* 0x000fea0003800000 */
.L_x_310:
        /* <DEDUP_REMOVED lines=11> */
.L_x_313:
[----:B------:R-:W-:Y:S05]  /*12e40*/  BSYNC B1 ;  /* 0x0000000000017941 */ /* 0x000fea0003800000 */
.L_x_312:
        /* <DEDUP_REMOVED lines=11> */
.L_x_315:
[----:B------:R-:W-:Y:S05]  /*12f00*/  BSYNC B1 ;  /* 0x0000000000017941 */ /* 0x000fea0003800000 */
.L_x_314:
        /* <DEDUP_REMOVED lines=12> */
.L_x_317:
[----:B------:R-:W-:Y:S05]  /*12fd0*/  BSYNC B1 ;  /* 0x0000000000017941 */ /* 0x000fea0003800000 */
.L_x_316:
        /* <DEDUP_REMOVED lines=12> */
.L_x_319:
[----:B------:R-:W-:Y:S05]  /*130a0*/  BSYNC B1 ;  /* 0x0000000000017941 */ /* 0x000fea0003800000 */
.L_x_318:
        /* <DEDUP_REMOVED lines=11> */
.L_x_321:
[----:B------:R-:W-:Y:S05]  /*13160*/  BSYNC B1 ;  /* 0x0000000000017941 */ /* 0x000fea0003800000 */
.L_x_320:
        /* <DEDUP_REMOVED lines=11> */
.L_x_323:
[----:B------:R-:W-:Y:S05]  /*13220*/  BSYNC B1 ;  /* 0x0000000000017941 */ /* 0x000fea0003800000 */
.L_x_322:
        /* <DEDUP_REMOVED lines=12> */
.L_x_325:
[----:B------:R-:W-:Y:S05]  /*132f0*/  BSYNC B1 ;  /* 0x0000000000017941 */ /* 0x000fea0003800000 */
.L_x_324:
        /* <DEDUP_REMOVED lines=12> */
.L_x_327:
[----:B------:R-:W-:Y:S05]  /*133c0*/  BSYNC B1 ;  /* 0x0000000000017941 */ /* 0x000fea0003800000 */
.L_x_326:
        /* <DEDUP_REMOVED lines=11> */
.L_x_329:
[----:B------:R-:W-:Y:S05]  /*13480*/  BSYNC B1 ;  /* 0x0000000000017941 */ /* 0x000fea0003800000 */
.L_x_328:
        /* <DEDUP_REMOVED lines=11> */
.L_x_331:
[----:B------:R-:W-:Y:S05]  /*13540*/  BSYNC B1 ;  /* 0x0000000000017941 */ /* 0x000fea0003800000 */
.L_x_330:
        /* <DEDUP_REMOVED lines=11> */
.L_x_333:
[----:B------:R-:W-:Y:S05]  /*13600*/  BSYNC B1 ;  /* 0x0000000000017941 */ /* 0x000fea0003800000 */
.L_x_332:
        /* <DEDUP_REMOVED lines=11> */
.L_x_335:
[----:B------:R-:W-:Y:S05]  /*136c0*/  BSYNC B1 ;  /* 0x0000000000017941 */ /* 0x000fea0003800000 */
.L_x_334:
        /* <DEDUP_REMOVED lines=11> */
.L_x_337:
[----:B------:R-:W-:Y:S05]  /*13780*/  BSYNC B1 ;  /* 0x0000000000017941 */ /* 0x000fea0003800000 */
.L_x_336:
        /* <DEDUP_REMOVED lines=11> */
.L_x_339:
[----:B------:R-:W-:Y:S05]  /*13840*/  BSYNC B1 ;  /* 0x0000000000017941 */ /* 0x000fea0003800000 */
.L_x_338:
        /* <DEDUP_REMOVED lines=11> */
.L_x_341:
[----:B------:R-:W-:Y:S05]  /*13900*/  BSYNC B1 ;  /* 0x0000000000017941 */ /* 0x000fea0003800000 */
.L_x_340:
        /* <DEDUP_REMOVED lines=11> */
.L_x_343:
[----:B------:R-:W-:Y:S05]  /*139c0*/  BSYNC B1 ;  /* 0x0000000000017941 */ /* 0x000fea0003800000 */
.L_x_342:
        /* <DEDUP_REMOVED lines=11> */
.L_x_345:
[----:B------:R-:W-:Y:S05]  /*13a80*/  BSYNC B1 ;  /* 0x0000000000017941 */ /* 0x000fea0003800000 */
.L_x_344:
        /* <DEDUP_REMOVED lines=11> */
.L_x_347:
[----:B------:R-:W-:Y:S05]  /*13b40*/  BSYNC B1 ;  /* 0x0000000000017941 */ /* 0x000fea0003800000 */
.L_x_346:
        /* <DEDUP_REMOVED lines=12> */
.L_x_349:
[----:B------:R-:W-:Y:S05]  /*13c10*/  BSYNC B1 ;  /* 0x0000000000017941 */ /* 0x000fea0003800000 */
.L_x_348:
        /* <DEDUP_REMOVED lines=12> */
.L_x_351:
[----:B------:R-:W-:Y:S05]  /*13ce0*/  BSYNC B1 ;  /* 0x0000000000017941 */ /* 0x000fea0003800000 */
.L_x_350:
        /* <DEDUP_REMOVED lines=11> */
.L_x_353:
[----:B------:R-:W-:Y:S05]  /*13da0*/  BSYNC B1 ;  /* 0x0000000000017941 */ /* 0x000fea0003800000 */
.L_x_352:
        /* <DEDUP_REMOVED lines=11> */
.L_x_355:
[----:B------:R-:W-:Y:S05]  /*13e60*/  BSYNC B1 ;  /* 0x0000000000017941 */ /* 0x000fea0003800000 */
.L_x_354:
        /* <DEDUP_REMOVED lines=12> */
.L_x_357:
[----:B------:R-:W-:Y:S05]  /*13f30*/  BSYNC B1 ;  /* 0x0000000000017941 */ /* 0x000fea0003800000 */
.L_x_356:
        /* <DEDUP_REMOVED lines=12> */
.L_x_359:
[----:B------:R-:W-:Y:S05]  /*14000*/  BSYNC B1 ;  /* 0x0000000000017941 */ /* 0x000fea0003800000 */
.L_x_358:
        /* <DEDUP_REMOVED lines=11> */
.L_x_361:
[----:B------:R-:W-:Y:S05]  /*140c0*/  BSYNC B1 ;  /* 0x0000000000017941 */ /* 0x000fea0003800000 */
.L_x_360:
        /* <DEDUP_REMOVED lines=11> */
.L_x_363:
[----:B------:R-:W-:Y:S05]  /*14180*/  BSYNC B1 ;  /* 0x0000000000017941 */ /* 0x000fea0003800000 */
.L_x_362:
        /* <DEDUP_REMOVED lines=11> */
.L_x_365:
[----:B------:R-:W-:Y:S05]  /*14240*/  BSYNC B1 ;  /* 0x0000000000017941 */ /* 0x000fea0003800000 */
.L_x_364:
        /* <DEDUP_REMOVED lines=11> */
.L_x_367:
[----:B------:R-:W-:Y:S05]  /*14300*/  BSYNC B1 ;  /* 0x0000000000017941 */ /* 0x000fea0003800000 */
.L_x_366:
        /* <DEDUP_REMOVED lines=11> */
.L_x_369:
[----:B------:R-:W-:Y:S05]  /*143c0*/  BSYNC B1 ;  /* 0x0000000000017941 */ /* 0x000fea0003800000 */
.L_x_368:
        /* <DEDUP_REMOVED lines=11> */
.L_x_371:
[----:B------:R-:W-:Y:S05]  /*14480*/  BSYNC B1 ;  /* 0x0000000000017941 */ /* 0x000fea0003800000 */
.L_x_370:
        /* <DEDUP_REMOVED lines=11> */
.L_x_373:
[----:B------:R-:W-:Y:S05]  /*14540*/  BSYNC B1 ;  /* 0x0000000000017941 */ /* 0x000fea0003800000 */
.L_x_372:
        /* <DEDUP_REMOVED lines=11> */
.L_x_375:
[----:B------:R-:W-:Y:S05]  /*14600*/  BSYNC B1 ;  /* 0x0000000000017941 */ /* 0x000fea0003800000 */
.L_x_374:
        /* <DEDUP_REMOVED lines=11> */
.L_x_377:
[----:B------:R-:W-:Y:S05]  /*146c0*/  BSYNC B1 ;  /* 0x0000000000017941 */ /* 0x000fea0003800000 */
.L_x_376:
        /* <DEDUP_REMOVED lines=11> */
.L_x_379:
[----:B------:R-:W-:Y:S05]  /*14780*/  BSYNC B1 ;  /* 0x0000000000017941 */ /* 0x000fea0003800000 */
.L_x_378:
        /* <DEDUP_REMOVED lines=12> */
.L_x_381:
[----:B------:R-:W-:Y:S05]  /*14850*/  BSYNC B1 ;  /* 0x0000000000017941 */ /* 0x000fea0003800000 */
.L_x_380:
        /* <DEDUP_REMOVED lines=12> */
.L_x_383:
[----:B------:R-:W-:Y:S05]  /*14920*/  BSYNC B1 ;  /* 0x0000000000017941 */ /* 0x000fea0003800000 */
.L_x_382:
        /* <DEDUP_REMOVED lines=11> */
.L_x_385:
[----:B------:R-:W-:Y:S05]  /*149e0*/  BSYNC B1 ;  /* 0x0000000000017941 */ /* 0x000fea0003800000 */
.L_x_384:
        /* <DEDUP_REMOVED lines=11> */
.L_x_387:
[----:B------:R-:W-:Y:S05]  /*14aa0*/  BSYNC B1 ;  /* 0x0000000000017941 */ /* 0x000fea0003800000 */
.L_x_386:
        /* <DEDUP_REMOVED lines=12> */
.L_x_389:
[----:B------:R-:W-:Y:S05]  /*14b70*/  BSYNC B1 ;  /* 0x0000000000017941 */ /* 0x000fea0003800000 */
.L_x_388:
        /* <DEDUP_REMOVED lines=12> */
.L_x_391:
[----:B------:R-:W-:Y:S05]  /*14c40*/  BSYNC B1 ;  /* 0x0000000000017941 */ /* 0x000fea0003800000 */
.L_x_390:
        /* <DEDUP_REMOVED lines=11> */
.L_x_393:
[----:B------:R-:W-:Y:S05]  /*14d00*/  BSYNC B1 ;  /* 0x0000000000017941 */ /* 0x000fea0003800000 */
.L_x_392:
        /* <DEDUP_REMOVED lines=11> */
.L_x_395:
[----:B------:R-:W-:Y:S05]  /*14dc0*/  BSYNC B1 ;  /* 0x0000000000017941 */ /* 0x000fea0003800000 */
.L_x_394:
        /* <DEDUP_REMOVED lines=11> */
.L_x_397:
[----:B------:R-:W-:Y:S05]  /*14e80*/  BSYNC B1 ;  /* 0x0000000000017941 */ /* 0x000fea0003800000 */
.L_x_396:
        /* <DEDUP_REMOVED lines=11> */
.L_x_399:
[----:B------:R-:W-:Y:S05]  /*14f40*/  BSYNC B1 ;  /* 0x0000000000017941 */ /* 0x000fea0003800000 */
.L_x_398:
        /* <DEDUP_REMOVED lines=11> */
.L_x_401:
[----:B------:R-:W-:Y:S05]  /*15000*/  BSYNC B1 ;  /* 0x0000000000017941 */ /* 0x000fea0003800000 */
.L_x_400:
        /* <DEDUP_REMOVED lines=11> */
.L_x_403:
[----:B------:R-:W-:Y:S05]  /*150c0*/  BSYNC B1 ;  /* 0x0000000000017941 */ /* 0x000fea0003800000 */
.L_x_402:
        /* <DEDUP_REMOVED lines=11> */
.L_x_405:
[----:B------:R-:W-:Y:S05]  /*15180*/  BSYNC B1 ;  /* 0x0000000000017941 */ /* 0x000fea0003800000 */
.L_x_404:
        /* <DEDUP_REMOVED lines=11> */
.L_x_407:
[----:B------:R-:W-:Y:S05]  /*15240*/  BSYNC B1 ;  /* 0x0000000000017941 */ /* 0x000fea0003800000 */
.L_x_406:
        /* <DEDUP_REMOVED lines=11> */
.L_x_409:
[----:B------:R-:W-:Y:S05]  /*15300*/  BSYNC B1 ;  /* 0x0000000000017941 */ /* 0x000fea0003800000 */
.L_x_408:
        /* <DEDUP_REMOVED lines=11> */
.L_x_411:
[----:B------:R-:W-:Y:S05]  /*153c0*/  BSYNC B1 ;  /* 0x0000000000017941 */ /* 0x000fea0003800000 */
.L_x_410:
[----:B0----5:R-:W-:Y:S01]  /*153d0*/  SHF.L.U32 R23, R17, 0x10, RZ ;  /* 0x0000001011177819 */ /* 0x021fe200000006ff */
        /* <DEDUP_REMOVED lines=11> */
.L_x_413:
[----:B------:R-:W-:Y:S05]  /*15490*/  BSYNC B1 ;  /* 0x0000000000017941 */ /* 0x000fea0003800000 */
.L_x_412:
        /* <DEDUP_REMOVED lines=12> */
.L_x_415:
[----:B------:R-:W-:Y:S05]  /*15560*/  BSYNC B1 ;  /* 0x0000000000017941 */ /* 0x000fea0003800000 */
.L_x_414:
        /* <DEDUP_REMOVED lines=11> */
.L_x_417:
[----:B------:R-:W-:Y:S05]  /*15620*/  BSYNC B1 ;  /* 0x0000000000017941 */ /* 0x000fea0003800000 */
.L_x_416:
        /* <DEDUP_REMOVED lines=11> */
.L_x_419:
[----:B------:R-:W-:Y:S05]  /*156e0*/  BSYNC B1 ;  /* 0x0000000000017941 */ /* 0x000fea0003800000 */
.L_x_418:
        /* <DEDUP_REMOVED lines=12> */
.L_x_421:
[----:B------:R-:W-:Y:S05]  /*157b0*/  BSYNC B1 ;  /* 0x0000000000017941 */ /* 0x000fea0003800000 */
.L_x_420:
        /* <DEDUP_REMOVED lines=12> */
.L_x_423:
[----:B------:R-:W-:Y:S05]  /*15880*/  BSYNC B1 ;  /* 0x0000000000017941 */ /* 0x000fea0003800000 */
.L_x_422:
        /* <DEDUP_REMOVED lines=11> */
.L_x_425:
[----:B------:R-:W-:Y:S05]  /*15940*/  BSYNC B1 ;  /* 0x0000000000017941 */ /* 0x000fea0003800000 */
.L_x_424:
        /* <DEDUP_REMOVED lines=11> */
.L_x_427:
[----:B------:R-:W-:Y:S05]  /*15a00*/  BSYNC B1 ;  /* 0x0000000000017941 */ /* 0x000fea0003800000 */
.L_x_426:
        /* <DEDUP_REMOVED lines=11> */
.L_x_429:
[----:B------:R-:W-:Y:S05]  /*15ac0*/  BSYNC B1 ;  /* 0x0000000000017941 */ /* 0x000fea0003800000 */
.L_x_428:
        /* <DEDUP_REMOVED lines=11> */
.L_x_431:
[----:B------:R-:W-:Y:S05]  /*15b80*/  BSYNC B1 ;  /* 0x0000000000017941 */ /* 0x000fea0003800000 */
.L_x_430:
        /* <DEDUP_REMOVED lines=11> */
.L_x_433:
[----:B------:R-:W-:Y:S05]  /*15c40*/  BSYNC B1 ;  /* 0x0000000000017941 */ /* 0x000fea0003800000 */
.L_x_432:
        /* <DEDUP_REMOVED lines=11> */
.L_x_435:
[----:B------:R-:W-:Y:S05]  /*15d00*/  BSYNC B1 ;  /* 0x0000000000017941 */ /* 0x000fea0003800000 */
.L_x_434:
        /* <DEDUP_REMOVED lines=11> */
.L_x_437:
[----:B------:R-:W-:Y:S05]  /*15dc0*/  BSYNC B1 ;  /* 0x0000000000017941 */ /* 0x000fea0003800000 */
.L_x_436:
        /* <DEDUP_REMOVED lines=11> */
.L_x_439:
[----:B------:R-:W-:Y:S05]  /*15e80*/  BSYNC B1 ;  /* 0x0000000000017941 */ /* 0x000fea0003800000 */
.L_x_438:
        /* <DEDUP_REMOVED lines=11> */
.L_x_441:
[----:B------:R-:W-:Y:S05]  /*15f40*/  BSYNC B1 ;  /* 0x0000000000017941 */ /* 0x000fea0003800000 */
.L_x_440:
        /* <DEDUP_REMOVED lines=11> */
.L_x_443:
[----:B------:R-:W-:Y:S05]  /*16000*/  BSYNC B1 ;  /* 0x0000000000017941 */ /* 0x000fea0003800000 */
.L_x_442:
        /* <DEDUP_REMOVED lines=12> */
.L_x_445:
[----:B------:R-:W-:Y:S05]  /*160d0*/  BSYNC B1 ;  /* 0x0000000000017941 */ /* 0x000fea0003800000 */
.L_x_444:
        /* <DEDUP_REMOVED lines=12> */
.L_x_447:
[----:B------:R-:W-:Y:S05]  /*161a0*/  BSYNC B1 ;  /* 0x0000000000017941 */ /* 0x000fea0003800000 */
.L_x_446:
        /* <DEDUP_REMOVED lines=11> */
.L_x_449:
[----:B------:R-:W-:Y:S05]  /*16260*/  BSYNC B1 ;  /* 0x0000000000017941 */ /* 0x000fea0003800000 */
.L_x_448:
        /* <DEDUP_REMOVED lines=11> */
.L_x_451:
[----:B------:R-:W-:Y:S05]  /*16320*/  BSYNC B1 ;  /* 0x0000000000017941 */ /* 0x000fea0003800000 */
.L_x_450:
        /* <DEDUP_REMOVED lines=12> */
.L_x_453:
[----:B------:R-:W-:Y:S05]  /*163f0*/  BSYNC B1 ;  /* 0x0000000000017941 */ /* 0x000fea0003800000 */
.L_x_452:
        /* <DEDUP_REMOVED lines=12> */
.L_x_455:
[----:B------:R-:W-:Y:S05]  /*164c0*/  BSYNC B1 ;  /* 0x0000000000017941 */ /* 0x000fea0003800000 */
.L_x_454:
        /* <DEDUP_REMOVED lines=11> */
.L_x_457:
[----:B------:R-:W-:Y:S05]  /*16580*/  BSYNC B1 ;  /* 0x0000000000017941 */ /* 0x000fea0003800000 */
.L_x_456:
        /* <DEDUP_REMOVED lines=11> */
.L_x_459:
[----:B------:R-:W-:Y:S05]  /*16640*/  BSYNC B1 ;  /* 0x0000000000017941 */ /* 0x000fea0003800000 */
.L_x_458:
        /* <DEDUP_REMOVED lines=11> */
.L_x_461:
[----:B------:R-:W-:Y:S05]  /*16700*/  BSYNC B1 ;  /* 0x0000000000017941 */ /* 0x000fea0003800000 */
.L_x_460:
        /* <DEDUP_REMOVED lines=11> */
.L_x_463:
[----:B------:R-:W-:Y:S05]  /*167c0*/  BSYNC B1 ;  /* 0x0000000000017941 */ /* 0x000fea0003800000 */
.L_x_462:
        /* <DEDUP_REMOVED lines=11> */
.L_x_465:
[----:B------:R-:W-:Y:S05]  /*16880*/  BSYNC B1 ;  /* 0x0000000000017941 */ /* 0x000fea0003800000 */
.L_x_464:
        /* <DEDUP_REMOVED lines=11> */
.L_x_467:
[----:B------:R-:W-:Y:S05]  /*16940*/  BSYNC B1 ;  /* 0x0000000000017941 */ /* 0x000fea0003800000 */
.L_x_466:
        /* <DEDUP_REMOVED lines=11> */
.L_x_469:
[----:B------:R-:W-:Y:S05]  /*16a00*/  BSYNC B1 ;  /* 0x0000000000017941 */ /* 0x000fea0003800000 */
.L_x_468:
        /* <DEDUP_REMOVED lines=11> */
.L_x_471:
[----:B------:R-:W-:Y:S05]  /*16ac0*/  BSYNC B1 ;  /* 0x0000000000017941 */ /* 0x000fea0003800000 */
.L_x_470:
        /* <DEDUP_REMOVED lines=11> */
.L_x_473:
[----:B------:R-:W-:Y:S05]  /*16b80*/  BSYNC B1 ;  /* 0x0000000000017941 */ /* 0x000fea0003800000 */
.L_x_472:
        /* <DEDUP_REMOVED lines=11> */
.L_x_475:
[----:B------:R-:W-:Y:S05]  /*16c40*/  BSYNC B1 ;  /* 0x0000000000017941 */ /* 0x000fea0003800000 */
.L_x_474:
        /* <DEDUP_REMOVED lines=12> */
.L_x_477:
[----:B------:R-:W-:Y:S05]  /*16d10*/  BSYNC B1 ;  /* 0x0000000000017941 */ /* 0x000fea0003800000 */
.L_x_476:
        /* <DEDUP_REMOVED lines=12> */
.L_x_479:
[----:B------:R-:W-:Y:S05]  /*16de0*/  BSYNC B1 ;  /* 0x0000000000017941 */ /* 0x000fea0003800000 */
.L_x_478:
        /* <DEDUP_REMOVED lines=11> */
.L_x_481:
[----:B------:R-:W-:Y:S05]  /*16ea0*/  BSYNC B1 ;  /* 0x0000000000017941 */ /* 0x000fea0003800000 */
.L_x_480:
        /* <DEDUP_REMOVED lines=11> */
.L_x_483:
[----:B------:R-:W-:Y:S05]  /*16f60*/  BSYNC B1 ;  /* 0x0000000000017941 */ /* 0x000fea0003800000 */
.L_x_482:
        /* <DEDUP_REMOVED lines=12> */
.L_x_485:
[----:B------:R-:W-:Y:S05]  /*17030*/  BSYNC B1 ;  /* 0x0000000000017941 */ /* 0x000fea0003800000 */
.L_x_484:
        /* <DEDUP_REMOVED lines=12> */
.L_x_487:
[----:B------:R-:W-:Y:S05]  /*17100*/  BSYNC B1 ;  /* 0x0000000000017941 */ /* 0x000fea0003800000 */
.L_x_486:
[----:B-----5:R-:W-:Y:S01]  /*17110*/  IMAD.U32 R3, R17, 0x10000, RZ ;  /* 0x0001000011037824 */ /* 0x020fe200078e00ff */
[----:B------:R-:W-:Y:S01]  /*17120*/  ISETP.GT.AND P5, PT, R0, 0x8, P1 ;  /* 0x000000080000780c */ /* 0x000fe20000fa4270 */
[----:B------:R-:W-:Y:S01]  /*17130*/  ULDC.64 UR4, c[0x0][0x208] ;  /* 0x0000820000047ab9 */ /* 0x000fe20000000a00 */
[----:B------:R-:W-:Y:S01]  /*17140*/  BSSY B1, `(.L_x_488) ;  /* 0x0000008000017945 */ /* 0x000fe20003800000 */
[----:B0-----:R-:W-:-:S04]  /*17150*/  FMUL R20, R3, R16 ;  /* 0x0000001003147220 */ /* 0x001fc80000400000 */
[----:B------:R-:W-:-:S05]  /*17160*/  FFMA R20, R37, R2, R20 ;  /* 0x0000000225147223 */ /* 0x000fca0000000014 */
[----:B------:R-:W-:-:S05]  /*17170*/  F2FP.BF16.F32.PACK_AB R20, RZ, R20 ;  /* 0x00000014ff14723e */ /* 0x000fca00000010ff */
[----:B------:R0:W-:Y:S01]  /*17180*/  @P4 STG.E.U16 desc[UR4][R4.64+0x1d2], R20 ;  /* 0x0001d21404004986 */ /* 0x0001e2000c101504 */
[----:B------:R-:W-:Y:S05]  /*17190*/  @!P5 BRA `(.L_x_489) ;  /* 0x000000000008d947 */ /* 0x000fea0003800000 */
[----:B------:R-:W-:Y:S02]  /*171a0*/  ULDC.64 UR4, c[0x0][0x208] ;  /* 0x0000820000047ab9 */ /* 0x000fe40000000a00 */
[----:B------:R0:W5:Y:S03]  /*171b0*/  LDG.E.LTC128B.U16 R17, desc[UR4][R18.64+0x1d0] ;  /* 0x0001d00412117981 */ /* 0x000166000c1e1520 */
.L_x_489:
[----:B------:R-:W-:Y:S05]  /*171c0*/  BSYNC B1 ;  /* 0x0000000000017941 */ /* 0x000fea0003800000 */
.L_x_488:
        /* <DEDUP_REMOVED lines=11> */
.L_x_491:
[----:B------:R-:W-:Y:S05]  /*17280*/  BSYNC B1 ;  /* 0x0000000000017941 */ /* 0x000fea0003800000 */
.L_x_490:
        /* <DEDUP_REMOVED lines=11> */
.L_x_493:
[----:B------:R-:W-:Y:S05]  /*17340*/  BSYNC B1 ;  /* 0x0000000000017941 */ /* 0x000fea0003800000 */
.L_x_492:
        /* <DEDUP_REMOVED lines=11> */
.L_x_495:
[----:B------:R-:W-:Y:S05]  /*17400*/  BSYNC B1 ;  /* 0x0000000000017941 */ /* 0x000fea0003800000 */
.L_x_494:
        /* <DEDUP_REMOVED lines=11> */
.L_x_497:
[----:B------:R-:W-:Y:S05]  /*174c0*/  BSYNC B1 ;  /* 0x0000000000017941 */ /* 0x000fea0003800000 */
.L_x_496:
        /* <DEDUP_REMOVED lines=11> */
.L_x_499:
[----:B------:R-:W-:Y:S05]  /*17580*/  BSYNC B1 ;  /* 0x0000000000017941 */ /* 0x000fea0003800000 */
.L_x_498:
        /* <DEDUP_REMOVED lines=11> */
.L_x_501:
[----:B------:R-:W-:Y:S05]  /*17640*/  BSYNC B1 ;  /* 0x0000000000017941 */ /* 0x000fea0003800000 */
.L_x_500:
        /* <DEDUP_REMOVED lines=11> */
.L_x_503:
[----:B------:R-:W-:Y:S05]  /*17700*/  BSYNC B1 ;  /* 0x0000000000017941 */ /* 0x000fea0003800000 */
.L_x_502:
        /* <DEDUP_REMOVED lines=11> */
.L_x_505:
[----:B------:R-:W-:Y:S05]  /*177c0*/  BSYNC B1 ;  /* 0x0000000000017941 */ /* 0x000fea0003800000 */
.L_x_504:
        /* <DEDUP_REMOVED lines=11> */
.L_x_507:
[----:B------:R-:W-:Y:S05]  /*17880*/  BSYNC B1 ;  /* 0x0000000000017941 */ /* 0x000fea0003800000 */
.L_x_506:
[----:B------:R-:W-:Y:S05]  /*17890*/  @!P0 BRA `(.L_x_508) ;  /* 0x0000004400108947 */ /* 0x000fea0003800000 */
[----:B-----5:R-:W-:Y:S01]  /*178a0*/  IMAD.U32 R17, R17, 0x10000, RZ ;  /* 0x0001000011117824 */ /* 0x020fe200078e00ff */
[----:B------:R-:W-:-:S03]  /*178b0*/  ULDC.64 UR4, c[0x0][0x208] ;  /* 0x0000820000047ab9 */ /* 0x000fc60000000a00 */
[----:B------:R-:W-:-:S04]  /*178c0*/  FMUL R0, R17, R16 ;  /* 0x0000001011007220 */ /* 0x000fc80000400000 */
[----:B------:R-:W-:-:S05]  /*178d0*/  FFMA R0, R31, R2, R0 ;  /* 0x000000021f007223 */ /* 0x000fca0000000000 */
[----:B------:R-:W-:-:S05]  /*178e0*/  F2FP.BF16.F32.PACK_AB R0, RZ, R0 ;  /* 0x00000000ff00723e */ /* 0x000fca00000010ff */
[----:B------:R0:W-:Y:S01]  /*178f0*/  STG.E.U16 desc[UR4][R14.64+0x1d2], R0 ;  /* 0x0001d2000e007986 */ /* 0x0001e2000c101504 */
[----:B------:R-:W-:Y:S05]  /*17900*/  BRA `(.L_x_508) ;  /* 0x0000004000f47947 */ /* 0x000fea0003800000 */
.L_x_33:
[----:B------:R-:W2:Y:S01]  /*17910*/  LDL.LU R9, [R1+0x84] ;  /* 0x0000840001097983 */ /* 0x000ea20000300800 */
[----:B------:R-:W-:-:S03]  /*17920*/  ULDC.64 UR4, c[0x0][0x5c0] ;  /* 0x0001700000047ab9 */ /* 0x000fc60000000a00 */
[----:B------:R-:W3:Y:S04]  /*17930*/  LDL.LU R15, [R1+0x88] ;  /* 0x00008800010f7983 */ /* 0x000ee80000300800 */
[----:B------:R-:W4:Y:S04]  /*17940*/  LDL.LU R14, [R1+0x8c] ;  /* 0x00008c00010e7983 */ /* 0x000f280000300800 */
[----:B------:R-:W5:Y:S04]  /*17950*/  LDL.LU R8, [R1+0x80] ;  /* 0x0000800001087983 */ /* 0x000f680000300800 */
[----:B------:R-:W5:Y:S04]  /*17960*/  LDL.LU R13, [R1+0x90] ;  /* 0x00009000010d7983 */ /* 0x000f680000300800 */
[----:B------:R-:W5:Y:S04]  /*17970*/  LDL.LU R12, [R1+0x94] ;  /* 0x00009400010c7983 */ /* 0x000f680000300800 */
[----:B------:R-:W5:Y:S04]  /*17980*/  LDL.LU R21, [R1+0x98] ;  /* 0x0000980001157983 */ /* 0x000f680000300800 */
[----:B------:R-:W5:Y:S01]  /*17990*/  LDL.LU R20, [R1+0x9c] ;  /* 0x00009c0001147983 */ /* 0x000f620000300800 */
[----:B------:R-:W-:Y:S01]  /*179a0*/  LEA R4, P2, R18, UR4, 0x1 ;  /* 0x0000000412047c11 */ /* 0x000fe2000f8408ff */
[----:B------:R-:W-:-:S03]  /*179b0*/  ULDC.64 UR6, c[0x0][0x208] ;  /* 0x0000820000067ab9 */ /* 0x000fc60000000a00 */
[----:B------:R-:W-:Y:S02]  /*179c0*/  LEA.HI.X R5, R18, UR5, R22, 0x1, P2 ;  /* 0x0000000512057c11 */ /* 0x000fe400090f0c16 */
[----:B------:R-:W5:Y:S01]  /*179d0*/  LDL.LU R18, [R1+0x60] ;  /* 0x0000600001127983 */ /* 0x000f620000300800 */
[----:B------:R-:W-:-:S03]  /*179e0*/  ISETP.GT.AND P2, PT, R3, 0x1, PT ;  /* 0x000000010300780c */ /* 0x000fc60003f44270 */
[----:B------:R-:W5:Y:S01]  /*179f0*/  LDL.LU R22, [R1+0x64] ;  /* 0x0000640001167983 */ /* 0x000f620000300800 */
[----:B------:R-:W-:-:S03]  /*17a00*/  ISETP.GT.AND P3, PT, R0, RZ, P2 ;  /* 0x000000ff0000720c */ /* 0x000fc60001764270 */
[----:B------:R-:W5:Y:S04]  /*17a10*/  LDL.LU R227, [R1+0x68] ;  /* 0x0000680001e37983 */ /* 0x000f680000300800 */
[----:B------:R-:W5:Y:S04]  /*17a20*/  LDL.LU R226, [R1+0x6c] ;  /* 0x00006c0001e27983 */ /* 0x000f680000300800 */
[----:B------:R-:W5:Y:S04]  /*17a30*/  LDL.LU R225, [R1+0x70] ;  /* 0x0000700001e17983 */ /* 0x000f680000300800 */
[----:B------:R-:W5:Y:S04]  /*17a40*/  LDL.LU R224, [R1+0x74] ;  /* 0x0000740001e07983 */ /* 0x000f680000300800 */
[----:B------:R-:W5:Y:S01]  /*17a50*/  LDL.LU R23, [R1+0x78] ;  /* 0x0000780001177983 */ /* 0x000f620000300800 */
[----:B------:R-:W-:-:S02]  /*17a60*/  IMAD.SHL.U32 R19, R6, 0x10, RZ ;  /* 0x0000001006137824 */ /* 0x000fc400078e00ff */
[-C--:B--2---:R-:W-:Y:S01]  /*17a70*/  FMUL R9, R9, R2.reuse ;  /* 0x0000000209097220 */ /* 0x084fe20000400000 */
[----:B---3--:R-:W-:-:S04]  /*17a80*/  FMUL R15, R15, R2 ;  /* 0x000000020f0f7220 */ /* 0x008fc80000400000 */
[----:B------:R-:W-:Y:S01]  /*17a90*/  F2FP.BF16.F32.PACK_AB R9, RZ, R9 ;  /* 0x00000009ff09723e */ /* 0x000fe200000010ff */
[----:B----4-:R-:W-:-:S03]  /*17aa0*/  FMUL R14, R14, R2 ;  /* 0x000000020e0e7220 */ /* 0x010fc60000400000 */
[----:B------:R-:W-:Y:S02]  /*17ab0*/  PRMT R10, R9, 0x7610, R10 ;  /* 0x00007610090a7816 */ /* 0x000fe4000000000a */
[----:B------:R-:W-:Y:S01]  /*17ac0*/  F2FP.BF16.F32.PACK_AB R15, RZ, R15 ;  /* 0x0000000fff0f723e */ /* 0x000fe200000010ff */
[----:B-----5:R-:W-:Y:S01]  /*17ad0*/  FMUL R8, R8, R2 ;  /* 0x0000000208087220 */ /* 0x020fe20000400000 */
[----:B------:R-:W-:Y:S01]  /*17ae0*/  F2FP.BF16.F32.PACK_AB R14, RZ, R14 ;  /* 0x0000000eff0e723e */ /* 0x000fe200000010ff */
[----:B------:R-:W-:-:S03]  /*17af0*/  FMUL R13, R13, R2 ;  /* 0x000000020d0d7220 */ /* 0x000fc60000400000 */
[----:B------:R-:W-:Y:S01]  /*17b00*/  F2FP.BF16.F32.PACK_AB R8, RZ, R8 ;  /* 0x00000008ff08723e */ /* 0x000fe200000010ff */
[----:B------:R-:W-:-:S03]  /*17b10*/  FMUL R12, R12, R2 ;  /* 0x000000020c0c7220 */ /* 0x000fc60000400000 */
[----:B------:R-:W-:Y:S01]  /*17b20*/  PRMT R11, R8, 0x7610, R11 ;  /* 0x00007610080b7816 */ /* 0x000fe2000000000b */
[-C--:B------:R-:W-:Y:S01]  /*17b30*/  FMUL R9, R21, R2.reuse ;  /* 0x0000000215097220 */ /* 0x080fe20000400000 */
[----:B------:R0:W-:Y:S01]  /*17b40*/  @P3 STG.E.U16 desc[UR6][R4.64+0x2], R10 ;  /* 0x0000020a04003986 */ /* 0x0001e2000c101506 */
[----:B------:R-:W-:Y:S01]  /*17b50*/  F2FP.BF16.F32.PACK_AB R13, RZ, R13 ;  /* 0x0000000dff0d723e */ /* 0x000fe200000010ff */
[----:B------:R-:W-:Y:S02]  /*17b60*/  FMUL R8, R20, R2 ;  /* 0x0000000214087220 */ /* 0x000fe40000400000 */
[----:B------:R-:W2:Y:S01]  /*17b70*/  LDL.LU R21, [R1+0x7c] ;  /* 0x00007c0001157983 */ /* 0x000ea20000300800 */
[----:B------:R-:W-:Y:S02]  /*17b80*/  SHF.L.U64.HI R20, R6, 0x4, R7 ;  /* 0x0000000406147819 */ /* 0x000fe40000010207 */
[----:B------:R-:W-:Y:S01]  /*17b90*/  F2FP.BF16.F32.PACK_AB R12, RZ, R12 ;  /* 0x0000000cff0c723e */ /* 0x000fe200000010ff */
[----:B------:R1:W-:Y:S01]  /*17ba0*/  @P1 STG.E.U16 desc[UR6][R4.64], R11 ;  /* 0x0000000b04001986 */ /* 0x0003e2000c101506 */
[----:B------:R-:W-:-:S02]  /*17bb0*/  ISETP.GT.AND P3, PT, R0, 0x8, P0 ;  /* 0x000000080000780c */ /* 0x000fc40000764270 */
[----:B0-----:R-:W-:-:S05]  /*17bc0*/  IADD3 R10, P1, R19, R4, RZ ;  /* 0x00000004130a7210 */ /* 0x001fca0007f3e0ff */
[----:B-1----:R-:W-:Y:S01]  /*17bd0*/  IMAD.X R11, R20, 0x1, R5, P1 ;  /* 0x00000001140b7824 */ /* 0x002fe200008e0605 */
[----:B------:R-:W-:-:S05]  /*17be0*/  ISETP.GT.AND P1, PT, R0, 0x8, P2 ;  /* 0x000000080000780c */ /* 0x000fca0001724270 */
[----:B------:R-:W-:Y:S01]  /*17bf0*/  @P3 STG.E.U16 desc[UR6][R10.64], R15 ;  /* 0x0000000f0a003986 */ /* 0x000fe2000c101506 */
[----:B------:R-:W-:-:S07]  /*17c00*/  ISETP.GT.AND P3, PT, R3, 0x8, PT ;  /* 0x000000080300780c */ /* 0x000fce0003f64270 */
[----:B------:R-:W-:Y:S01]  /*17c10*/  @P1 STG.E.U16 desc[UR6][R10.64+0x2], R14 ;  /* 0x0000020e0a001986 */ /* 0x000fe2000c101506 */
[----:B------:R-:W-:-:S13]  /*17c20*/  ISETP.GT.AND P1, PT, R0, RZ, P3 ;  /* 0x000000ff0000720c */ /* 0x000fda0001f24270 */
[----:B------:R-:W-:Y:S01]  /*17c30*/  @P1 STG.E.U16 desc[UR6][R4.64+0x10], R13 ;  /* 0x0000100d04001986 */ /* 0x000fe2000c101506 */
[----:B------:R-:W-:-:S04]  /*17c40*/  ISETP.GT.AND P1, PT, R3, 0x9, PT ;  /* 0x000000090300780c */ /* 0x000fc80003f24270 */
[C---:B------:R-:W-:Y:S02]  /*17c50*/  ISETP.GT.AND P4, PT, R0.reuse, RZ, P1 ;  /* 0x000000ff0000720c */ /* 0x040fe40000f84270 */
[----:B------:R-:W-:Y:S02]  /*17c60*/  ISETP.GT.AND P5, PT, R0, 0x8, P1 ;  /* 0x000000080000780c */ /* 0x000fe40000fa4270 */
[----:B------:R-:W-:-:S09]  /*17c70*/  F2FP.BF16.F32.PACK_AB R9, RZ, R9 ;  /* 0x00000009ff09723e */ /* 0x000fd200000010ff */
[----:B------:R0:W-:Y:S01]  /*17c80*/  @P4 STG.E.U16 desc[UR6][R4.64+0x12], R12 ;  /* 0x0000120c04004986 */ /* 0x0001e2000c101506 */
[----:B------:R-:W-:Y:S02]  /*17c90*/  ISETP.GT.AND P4, PT, R0, 0x8, P3 ;  /* 0x000000080000780c */ /* 0x000fe40001f84270 */
[----:B------:R-:W-:-:S05]  /*17ca0*/  F2FP.BF16.F32.PACK_AB R8, RZ, R8 ;  /* 0x00000008ff08723e */ /* 0x000fca00000010ff */
[----:B------:R-:W-:Y:S06]  /*17cb0*/  @P5 STG.E.U16 desc[UR6][R10.64+0x12], R8 ;  /* 0x000012080a005986 */ /* 0x000fec000c101506 */
[----:B------:R1:W-:Y:S01]  /*17cc0*/  @P4 STG.E.U16 desc[UR6][R10.64+0x10], R9 ;  /* 0x000010090a004986 */ /* 0x0003e2000c101506 */
[----:B------:R-:W-:Y:S01]  /*17cd0*/  ISETP.GT.AND P4, PT, R0, 0x80, P0 ;  /* 0x000000800000780c */ /* 0x000fe20000784270 */
[----:B0-----:R-:W-:Y:S01]  /*17ce0*/  FMUL R12, R18, R2 ;  /* 0x00000002120c7220 */ /* 0x001fe20000400000 */
[----:B------:R-:W-:-:S04]  /*17cf0*/  IMAD R18, R7, 0xf0, RZ ;  /* 0x000000f007127824 */ /* 0x000fc800078e02ff */
[----:B------:R-:W-:Y:S01]  /*17d00*/  F2FP.BF16.F32.PACK_AB R12, RZ, R12 ;  /* 0x0000000cff0c723e */ /* 0x000fe200000010ff */
[----:B-1----:R-:W-:-:S04]  /*17d10*/  IMAD.WIDE.U32 R8, R6, 0xf0, R10 ;  /* 0x000000f006087825 */ /* 0x002fc800078e000a */
[----:B------:R-:W-:Y:S02]  /*17d20*/  IMAD.IADD R9, R18, 0x1, R9 ;  /* 0x0000000112097824 */ /* 0x000fe400078e0209 */
[----:B------:R-:W-:-:S03]  /*17d30*/  FMUL R7, R22, R2 ;  /* 0x0000000216077220 */ /* 0x000fc60000400000 */
[----:B------:R0:W-:Y:S01]  /*17d40*/  @P4 STG.E.U16 desc[UR6][R8.64], R12 ;  /* 0x0000000c08004986 */ /* 0x0001e2000c101506 */
[C---:B------:R-:W-:Y:S02]  /*17d50*/  ISETP.GT.AND P4, PT, R0.reuse, 0x80, P2 ;  /* 0x000000800000780c */ /* 0x040fe40001784270 */
[----:B------:R-:W-:Y:S02]  /*17d60*/  F2FP.BF16.F32.PACK_AB R7, RZ, R7 ;  /* 0x00000007ff07723e */ /* 0x000fe400000010ff */
[----:B------:R-:W-:-:S09]  /*17d70*/  ISETP.GT.AND P0, PT, R0, 0x88, P0 ;  /* 0x000000880000780c */ /* 0x000fd20000704270 */
[----:B------:R1:W-:Y:S01]  /*17d80*/  @P4 STG.E.U16 desc[UR6][R8.64+0x2], R7 ;  /* 0x0000020708004986 */ /* 0x0003e2000c101506 */
[----:B0-----:R-:W-:Y:S01]  /*17d90*/  IADD3 R12, P4, R19, R8, RZ ;  /* 0x00000008130c7210 */ /* 0x001fe20007f9e0ff */
[----:B-1----:R-:W-:-:S03]  /*17da0*/  FMUL R7, R227, R2 ;  /* 0x00000002e3077220 */ /* 0x002fc60000400000 */
[----:B------:R-:W-:Y:S02]  /*17db0*/  IADD3.X R13, R20, R9, RZ, P4, !PT ;  /* 0x00000009140d7210 */ /* 0x000fe400027fe4ff */
[----:B------:R-:W-:-:S04]  /*17dc0*/  F2FP.BF16.F32.PACK_AB R7, RZ, R7 ;  /* 0x00000007ff07723e */ /* 0x000fc800000010ff */
[----:B------:R-:W-:Y:S02]  /*17dd0*/  PRMT R17, R7, 0x7610, R17 ;  /* 0x0000761007117816 */ /* 0x000fe40000000011 */
[----:B------:R-:W-:-:S03]  /*17de0*/  ISETP.GT.AND P2, PT, R0, 0x88, P2 ;  /* 0x000000880000780c */ /* 0x000fc60001744270 */
[----:B------:R-:W-:Y:S01]  /*17df0*/  @P0 STG.E.U16 desc[UR6][R12.64], R17 ;  /* 0x000000110c000986 */ /* 0x000fe2000c101506 */
[----:B------:R-:W-:Y:S01]  /*17e00*/  ISETP.GT.AND P0, PT, R0, 0x80, P3 ;  /* 0x000000800000780c */ /* 0x000fe20001f04270 */
[-C--:B------:R-:W-:Y:S01]  /*17e10*/  FMUL R14, R226, R2.reuse ;  /* 0x00000002e20e7220 */ /* 0x080fe20000400000 */
[----:B------:R-:W-:-:S04]  /*17e20*/  FMUL R15, R225, R2 ;  /* 0x00000002e10f7220 */ /* 0x000fc80000400000 */
[----:B------:R-:W-:Y:S02]  /*17e30*/  F2FP.BF16.F32.PACK_AB R14, RZ, R14 ;  /* 0x0000000eff0e723e */ /* 0x000fe400000010ff */
[----:B------:R-:W-:-:S03]  /*17e40*/  F2FP.BF16.F32.PACK_AB R7, RZ, R15 ;  /* 0x0000000fff07723e */ /* 0x000fc600000010ff */
[----:B------:R0:W-:Y:S04]  /*17e50*/  @P2 STG.E.U16 desc[UR6][R12.64+0x2], R14 ;  /* 0x0000020e0c002986 */ /* 0x0001e8000c101506 */
[----:B------:R1:W-:Y:S01]  /*17e60*/  @P0 STG.E.U16 desc[UR6][R8.64+0x10], R7 ;  /* 0x0000100708000986 */ /* 0x0003e2000c101506 */
[C---:B------:R-:W-:Y:S02]  /*17e70*/  ISETP.GT.AND P0, PT, R0.reuse, 0x80, P1 ;  /* 0x000000800000780c */ /* 0x040fe40000f04270 */
[----:B------:R-:W-:Y:S01]  /*17e80*/  ISETP.GT.AND P3, PT, R0, 0x88, P3 ;  /* 0x000000880000780c */ /* 0x000fe20001f64270 */
[----:B0-----:R-:W3:Y:S01]  /*17e90*/  LDL.LU R14, [R1+0x50] ;  /* 0x00005000010e7983 */ /* 0x001ee20000300800 */
[----:B-1----:R-:W-:-:S05]  /*17ea0*/  FMUL R7, R224, R2 ;  /* 0x00000002e0077220 */ /* 0x002fca0000400000 */
[----:B------:R-:W-:-:S05]  /*17eb0*/  F2FP.BF16.F32.PACK_AB R7, RZ, R7 ;  /* 0x00000007ff07723e */ /* 0x000fca00000010ff */
[----:B------:R0:W-:Y:S01]  /*17ec0*/  @P0 STG.E.U16 desc[UR6][R8.64+0x12], R7 ;  /* 0x0000120708000986 */ /* 0x0001e2000c101506 */
[----:B------:R-:W-:Y:S01]  /*17ed0*/  ISETP.GT.AND P1, PT, R0, 0x88, P1 ;  /* 0x000000880000780c */ /* 0x000fe20000f24270 */
[----:B0-----:R-:W-:Y:S01]  /*17ee0*/  FMUL R7, R23, R2 ;  /* 0x0000000217077220 */ /* 0x001fe20000400000 */
[----:B------:R-:W-:Y:S02]  /*17ef0*/  @P3 IMAD.MOV.U32 R8, RZ, RZ, R12 ;  /* 0x000000ffff083224 */ /* 0x000fe400078e000c */
[----:B------:R-:W-:Y:S02]  /*17f00*/  @P3 IMAD.MOV.U32 R9, RZ, RZ, R13 ;  /* 0x000000ffff093224 */ /* 0x000fe400078e000d */
[----:B------:R-:W-:-:S05]  /*17f10*/  F2FP.BF16.F32.PACK_AB R7, RZ, R7 ;  /* 0x00000007ff07723e */ /* 0x000fca00000010ff */
[----:B------:R0:W-:Y:S04]  /*17f20*/  @P3 STG.E.U16 desc[UR6][R8.64+0x10], R7 ;  /* 0x0000100708003986 */ /* 0x0001e8000c101506 */
[----:B0-----:R-:W4:Y:S04]  /*17f30*/  LDL.LU R8, [R1+0x40] ;  /* 0x0000400001087983 */ /* 0x001f280000300800 */
[----:B------:R-:W5:Y:S04]  /*17f40*/  LDL.LU R9, [R1+0x48] ;  /* 0x0000480001097983 */ /* 0x000f680000300800 */
[----:B------:R-:W3:Y:S04]  /*17f50*/  LDL.LU R22, [R1+0x54] ;  /* 0x0000540001167983 */ /* 0x000ee80000300800 */
[----:B------:R-:W3:Y:S01]  /*17f60*/  LDL.LU R23, [R1+0x58] ;  /* 0x0000580001177983 */ /* 0x000ee20000300800 */
[----:B--2---:R-:W-:-:S03]  /*17f70*/  FMUL R7, R21, R2 ;  /* 0x0000000215077220 */ /* 0x004fc60000400000 */
[----:B------:R-:W2:Y:S02]  /*17f80*/  LDL.LU R21, [R1+0x5c] ;  /* 0x00005c0001157983 */ /* 0x000ea40000300800 */
[----:B------:R-:W-:Y:S02]  /*17f90*/  F2FP.BF16.F32.PACK_AB R7, RZ, R7 ;  /* 0x00000007ff07723e */ /* 0x000fe400000010ff */
[----:B------:R-:W2:Y:S04]  /*17fa0*/  LDL.LU R17, [R1+0x20] ;  /* 0x0000200001117983 */ /* 0x000ea80000300800 */
[----:B------:R-:W2:Y:S04]  /*17fb0*/  LDL.LU R15, [R1+0x24] ;  /* 0x00002400010f7983 */ /* 0x000ea80000300800 */
[----:B------:R-:W2:Y:S04]  /*17fc0*/  LDL.LU R227, [R1+0x28] ;  /* 0x0000280001e37983 */ /* 0x000ea80000300800 */
[----:B------:R-:W2:Y:S04]  /*17fd0*/  LDL.LU R226, [R1+0x2c] ;  /* 0x00002c0001e27983 */ /* 0x000ea80000300800 */
[----:B------:R-:W2:Y:S04]  /*17fe0*/  LDL.LU R225, [R1+0x30] ;  /* 0x0000300001e17983 */ /* 0x000ea80000300800 */
[----:B------:R-:W2:Y:S04]  /*17ff0*/  LDL.LU R224, [R1+0x34] ;  /* 0x0000340001e07983 */ /* 0x000ea80000300800 */
[----:B------:R0:W-:Y:S04]  /*18000*/  @P1 STG.E.U16 desc[UR6][R12.64+0x12], R7 ;  /* 0x000012070c001986 */ /* 0x0001e8000c101506 */
[----:B0-----:R-:W3:Y:S04]  /*18010*/  LDL.LU R12, [R1+0x44] ;  /* 0x00004400010c7983 */ /* 0x001ee80000300800 */
[----:B------:R-:W2:Y:S01]  /*18020*/  LDL.LU R13, [R1+0x4c] ;  /* 0x00004c00010d7983 */ /* 0x000ea20000300800 */
[----:B------:R-:W-:-:S02]  /*18030*/  ISETP.GT.AND P3, PT, R3, 0x10, PT ;  /* 0x000000100300780c */ /* 0x000fc40003f64270 */
[----:B------:R-:W-:Y:S02]  /*18040*/  ISETP.GT.AND P2, PT, R3, 0x11, PT ;  /* 0x000000110300780c */ /* 0x000fe40003f44270 */
[C---:B------:R-:W-:Y:S02]  /*18050*/  ISETP.GT.AND P0, PT, R0.reuse, RZ, P3 ;  /* 0x000000ff0000720c */ /* 0x040fe40001f04270 */
[C---:B------:R-:W-:Y:S02]  /*18060*/  ISETP.GT.AND P1, PT, R0.reuse, RZ, P2 ;  /* 0x000000ff0000720c */ /* 0x040fe40001724270 */
[----:B------:R-:W-:Y:S01]  /*18070*/  ISETP.GT.AND P4, PT, R0, 0x8, P2 ;  /* 0x000000080000780c */ /* 0x000fe20001784270 */
[----:B----4-:R-:W-:-:S05]  /*18080*/  FMUL R8, R8, R2 ;  /* 0x0000000208087220 */ /* 0x010fca0000400000 */
[----:B------:R-:W-:-:S05]  /*18090*/  F2FP.BF16.F32.PACK_AB R8, RZ, R8 ;  /* 0x00000008ff08723e */ /* 0x000fca00000010ff */
[----:B------:R2:W-:Y:S01]  /*180a0*/  @P0 STG.E.U16 desc[UR6][R4.64+0x20], R8 ;  /* 0x0000200804000986 */ /* 0x0005e2000c101506 */
[----:B------:R-:W-:Y:S01]  /*180b0*/  ISETP.GT.AND P0, PT, R3, 0x18, PT ;  /* 0x000000180300780c */ /* 0x000fe20003f04270 */
[----:B-----5:R-:W-:-:S03]  /*180c0*/  FMUL R9, R9, R2 ;  /* 0x0000000209097220 */ /* 0x020fc60000400000 */
[----:B------:R-:W-:Y:S02]  /*180d0*/  ISETP.GT.AND P5, PT, R0, RZ, P0 ;  /* 0x000000ff0000720c */ /* 0x000fe400007a4270 */
[----:B------:R-:W-:Y:S01]  /*180e0*/  F2FP.BF16.F32.PACK_AB R9, RZ, R9 ;  /* 0x00000009ff09723e */ /* 0x000fe200000010ff */
[----:B---3--:R-:W-:-:S05]  /*180f0*/  FMUL R7, R12, R2 ;  /* 0x000000020c077220 */ /* 0x008fca0000400000 */
[----:B------:R-:W-:Y:S01]  /*18100*/  F2FP.BF16.F32.PACK_AB R7, RZ, R7 ;  /* 0x00000007ff07723e */ /* 0x000fe200000010ff */
[----:B--2---:R-:W-:-:S04]  /*18110*/  FMUL R8, R13, R2 ;  /* 0x000000020d087220 */ /* 0x004fc80000400000 */
[----:B------:R0:W-:Y:S01]  /*18120*/  @P1 STG.E.U16 desc[UR6][R4.64+0x22], R7 ;  /* 0x0000220704001986 */ /* 0x0001e2000c101506 */
[----:B------:R-:W-:Y:S02]  /*18130*/  ISETP.GT.AND P1, PT, R0, 0x8, P3 ;  /* 0x000000080000780c */ /* 0x000fe40001f24270 */
[----:B------:R-:W-:-:S05]  /*18140*/  F2FP.BF16.F32.PACK_AB R8, RZ, R8 ;  /* 0x00000008ff08723e */ /* 0x000fca00000010ff */
[----:B------:R1:W-:Y:S01]  /*18150*/  @P4 STG.E.U16 desc[UR6][R10.64+0x22], R8 ;  /* 0x000022080a004986 */ /* 0x0003e2000c101506 */
[----:B0-----:R-:W-:-:S05]  /*18160*/  FMUL R7, R14, R2 ;  /* 0x000000020e077220 */ /* 0x001fca0000400000 */
[----:B------:R-:W-:Y:S01]  /*18170*/  F2FP.BF16.F32.PACK_AB R7, RZ, R7 ;  /* 0x00000007ff07723e */ /* 0x000fe200000010ff */
[----:B-1----:R-:W-:Y:S01]  /*18180*/  FMUL R8, R22, R2 ;  /* 0x0000000216087220 */ /* 0x002fe20000400000 */
[----:B------:R0:W-:Y:S04]  /*18190*/  @P1 STG.E.U16 desc[UR6][R10.64+0x20], R9 ;  /* 0x000020090a001986 */ /* 0x0001e8000c101506 */
[----:B------:R1:W-:Y:S01]  /*181a0*/  @P5 STG.E.U16 desc[UR6][R4.64+0x30], R7 ;  /* 0x0000300704005986 */ /* 0x0003e2000c101506 */
[----:B------:R-:W-:-:S04]  /*181b0*/  F2FP.BF16.F32.PACK_AB R8, RZ, R8 ;  /* 0x00000008ff08723e */ /* 0x000fc800000010ff */
[----:B0-----:R-:W-:Y:S01]  /*181c0*/  PRMT R9, R8, 0x7610, R9 ;  /* 0x0000761008097816 */ /* 0x001fe20000000009 */
[-C--:B-1----:R-:W-:Y:S02]  /*181d0*/  FMUL R7, R23, R2.reuse ;  /* 0x0000000217077220 */ /* 0x082fe40000400000 */
[----:B------:R-:W2:Y:S01]  /*181e0*/  LDL.LU R23, [R1+0x38] ;  /* 0x0000380001177983 */ /* 0x000ea20000300800 */
[----:B------:R-:W-:-:S03]  /*181f0*/  FMUL R8, R21, R2 ;  /* 0x0000000215087220 */ /* 0x000fc60000400000 */
[----:B------:R-:W3:Y:S01]  /*18200*/  LDL.LU R21, [R1+0x3c] ;  /* 0x00003c0001157983 */ /* 0x000ee20000300800 */
[----:B------:R-:W-:Y:S02]  /*18210*/  ISETP.GT.AND P1, PT, R3, 0x19, PT ;  /* 0x000000190300780c */ /* 0x000fe40003f24270 */
[C---:B------:R-:W-:Y:S01]  /*18220*/  ISETP.GT.AND P4, PT, R0.reuse, 0x8, P0 ;  /* 0x000000080000780c */ /* 0x040fe20000784270 */
[----:B------:R-:W4:Y:S01]  /*18230*/  LDL.LU R22, [R1+0x4] ;  /* 0x0000040001167983 */ /* 0x000f220000300800 */
[----:B------:R-:W-:Y:S02]  /*18240*/  ISETP.GT.AND P5, PT, R0, RZ, P1 ;  /* 0x000000ff0000720c */ /* 0x000fe40000fa4270 */
[----:B------:R-:W-:Y:S02]  /*18250*/  F2FP.BF16.F32.PACK_AB R7, RZ, R7 ;  /* 0x00000007ff07723e */ /* 0x000fe400000010ff */
[----:B------:R-:W-:-:S09]  /*18260*/  F2FP.BF16.F32.PACK_AB R8, RZ, R8 ;  /* 0x00000008ff08723e */ /* 0x000fd200000010ff */
[----:B------:R0:W-:Y:S01]  /*18270*/  @P5 STG.E.U16 desc[UR6][R4.64+0x32], R9 ;  /* 0x0000320904005986 */ /* 0x0001e2000c101506 */
[----:B------:R-:W-:-:S03]  /*18280*/  ISETP.GT.AND P5, PT, R0, 0x8, P1 ;  /* 0x000000080000780c */ /* 0x000fc60000fa4270 */
[----:B------:R1:W-:Y:S01]  /*18290*/  @P4 STG.E.U16 desc[UR6][R10.64+0x30], R7 ;  /* 0x000030070a004986 */ /* 0x0003e2000c101506 */
[----:B------:R-:W-:Y:S01]  /*182a0*/  ISETP.GT.AND P4, PT, R0, 0x80, P3 ;  /* 0x000000800000780c */ /* 0x000fe20001f84270 */
[----:B0-----:R-:W-:Y:S01]  /*182b0*/  FMUL R9, R17, R2 ;  /* 0x0000000211097220 */ /* 0x001fe20000400000 */
[----:B-1----:R-:W-:-:S04]  /*182c0*/  IMAD.WIDE.U32 R6, R6, 0xf0, R10 ;  /* 0x000000f006067825 */ /* 0x002fc800078e000a */
[----:B------:R-:W-:-:S03]  /*182d0*/  F2FP.BF16.F32.PACK_AB R9, RZ, R9 ;  /* 0x00000009ff09723e */ /* 0x000fc600000010ff */
[----:B------:R0:W-:Y:S01]  /*182e0*/  @P5 STG.E.U16 desc[UR6][R10.64+0x32], R8 ;  /* 0x000032080a005986 */ /* 0x0001e2000c101506 */
[----:B------:R-:W-:Y:S02]  /*182f0*/  IMAD.IADD R7, R18, 0x1, R7 ;  /* 0x0000000112077824 */ /* 0x000fe400078e0207 */
[-C--:B------:R-:W-:Y:S01]  /*18300*/  FMUL R12, R227, R2.reuse ;  /* 0x00000002e30c7220 */ /* 0x080fe20000400000 */
[----:B------:R-:W-:Y:S02]  /*18310*/  FMUL R14, R226, R2 ;  /* 0x00000002e20e7220 */ /* 0x000fe40000400000 */
[----:B------:R1:W-:Y:S01]  /*18320*/  @P4 STG.E.U16 desc[UR6][R6.64+0x20], R9 ;  /* 0x0000200906004986 */ /* 0x0003e2000c101506 */
[----:B0-----:R-:W-:-:S05]  /*18330*/  IADD3 R8, P5, R19, R6, RZ ;  /* 0x0000000613087210 */ /* 0x001fca0007fbe0ff */
[----:B-1----:R-:W-:Y:S02]  /*18340*/  IMAD.X R9, R20, 0x1, R7, P5 ;  /* 0x0000000114097824 */ /* 0x002fe400028e0607 */
[----:B------:R-:W5:Y:S04]  /*18350*/  LDL.LU R20, [R1] ;  /* 0x0000000001147983 */ /* 0x000f680000300800 */
[----:B------:R-:W4:Y:S04]  /*18360*/  LDL.LU R227, [R1+0x8] ;  /* 0x0000080001e37983 */ /* 0x000f280000300800 */
[----:B------:R-:W4:Y:S01]  /*18370*/  LDL.LU R226, [R1+0xc] ;  /* 0x00000c0001e27983 */ /* 0x000f220000300800 */
[-C--:B------:R-:W-:Y:S01]  /*18380*/  FMUL R13, R15, R2.reuse ;  /* 0x000000020f0d7220 */ /* 0x080fe20000400000 */
[----:B------:R-:W-:-:S02]  /*18390*/  FMUL R15, R225, R2 ;  /* 0x00000002e10f7220 */ /* 0x000fc40000400000 */
[----:B------:R-:W4:Y:S01]  /*183a0*/  LDL.LU R225, [R1+0x10] ;  /* 0x0000100001e17983 */ /* 0x000f220000300800 */
[----:B------:R-:W-:-:S03]  /*183b0*/  FMUL R18, R224, R2 ;  /* 0x00000002e0127220 */ /* 0x000fc60000400000 */
[----:B------:R-:W4:Y:S01]  /*183c0*/  LDL.LU R224, [R1+0x14] ;  /* 0x0000140001e07983 */ /* 0x000f220000300800 */
[----:B------:R-:W-:-:S04]  /*183d0*/  F2FP.BF16.F32.PACK_AB R13, RZ, R13 ;  /* 0x0000000dff0d723e */ /* 0x000fc800000010ff */
[----:B------:R-:W-:Y:S01]  /*183e0*/  PRMT R19, R13, 0x7610, R19 ;  /* 0x000076100d137816 */ /* 0x000fe20000000013 */
[-C--:B--2---:R-:W-:Y:S02]  /*183f0*/  FMUL R13, R23, R2.reuse ;  /* 0x00000002170d7220 */ /* 0x084fe40000400000 */
[----:B------:R-:W2:Y:S01]  /*18400*/  LDL.LU R23, [R1+0x18] ;  /* 0x0000180001177983 */ /* 0x000ea20000300800 */
[----:B---3--:R-:W-:-:S03]  /*18410*/  FMUL R17, R21, R2 ;  /* 0x0000000215117220 */ /* 0x008fc60000400000 */
[----:B------:R-:W3:Y:S01]  /*18420*/  LDL.LU R21, [R1+0x1c] ;  /* 0x00001c0001157983 */ /* 0x000ee20000300800 */
[C---:B------:R-:W-:Y:S02]  /*18430*/  ISETP.GT.AND P4, PT, R0.reuse, 0x80, P2 ;  /* 0x000000800000780c */ /* 0x040fe40001784270 */
[C---:B------:R-:W-:Y:S02]  /*18440*/  ISETP.GT.AND P3, PT, R0.reuse, 0x88, P3 ;  /* 0x000000880000780c */ /* 0x040fe40001f64270 */
[----:B------:R-:W-:Y:S02]  /*18450*/  F2FP.BF16.F32.PACK_AB R12, RZ, R12 ;  /* 0x0000000cff0c723e */ /* 0x000fe400000010ff */
[----:B------:R-:W-:Y:S02]  /*18460*/  ISETP.GT.AND P2, PT, R0, 0x88, P2 ;  /* 0x000000880000780c */ /* 0x000fe40001744270 */
[----:B------:R-:W-:-:S05]  /*18470*/  F2FP.BF16.F32.PACK_AB R14, RZ, R14 ;  /* 0x0000000eff0e723e */ /* 0x000fca00000010ff */
[----:B------:R-:W-:Y:S04]  /*18480*/  @P4 STG.E.U16 desc[UR6][R6.64+0x22], R19 ;  /* 0x0000221306004986 */ /* 0x000fe8000c101506 */
[----:B------:R0:W-:Y:S01]  /*18490*/  @P3 STG.E.U16 desc[UR6][R8.64+0x20], R12 ;  /* 0x0000200c08003986 */ /* 0x0001e2000c101506 */
[C---:B------:R-:W-:Y:S02]  /*184a0*/  ISETP.GT.AND P3, PT, R0.reuse, 0x80, P1 ;  /* 0x000000800000780c */ /* 0x040fe40000f64270 */
[C---:B------:R-:W-:Y:S02]  /*184b0*/  ISETP.GT.AND P4, PT, R0.reuse, 0x80, P0 ;  /* 0x000000800000780c */ /* 0x040fe40000784270 */
[C---:B------:R-:W-:Y:S02]  /*184c0*/  ISETP.GT.AND P0, PT, R0.reuse, 0x88, P0 ;  /* 0x000000880000780c */ /* 0x040fe40000704270 */
[----:B------:R-:W-:-:S02]  /*184d0*/  ISETP.GT.AND P1, PT, R0, 0x88, P1 ;  /* 0x000000880000780c */ /* 0x000fc40000f24270 */
[----:B0-----:R-:W-:Y:S02]  /*184e0*/  F2FP.BF16.F32.PACK_AB R12, RZ, R18 ;  /* 0x00000012ff0c723e */ /* 0x001fe400000010ff */
[----:B------:R-:W-:Y:S02]  /*184f0*/  PRMT R18, R14, 0x7610, R18 ;  /* 0x000076100e127816 */ /* 0x000fe40000000012 */
[----:B------:R-:W-:Y:S02]  /*18500*/  F2FP.BF16.F32.PACK_AB R15, RZ, R15 ;  /* 0x0000000fff0f723e */ /* 0x000fe400000010ff */
[----:B------:R-:W-:Y:S01]  /*18510*/  F2FP.BF16.F32.PACK_AB R13, RZ, R13 ;  /* 0x0000000dff0d723e */ /* 0x000fe200000010ff */
[----:B------:R-:W-:Y:S01]  /*18520*/  @P2 STG.E.U16 desc[UR6][R8.64+0x22], R18 ;  /* 0x0000221208002986 */ /* 0x000fe2000c101506 */
[----:B------:R-:W-:Y:S02]  /*18530*/  F2FP.BF16.F32.PACK_AB R14, RZ, R17 ;  /* 0x00000011ff0e723e */ /* 0x000fe400000010ff */
[C---:B------:R-:W-:Y:S01]  /*18540*/  ISETP.GT.AND P2, PT, R3.reuse, 0x21, PT ;  /* 0x000000210300780c */ /* 0x040fe20003f44270 */
[----:B------:R5:W-:Y:S01]  /*18550*/  @P3 STG.E.U16 desc[UR6][R6.64+0x32], R12 ;  /* 0x0000320c06003986 */ /* 0x000be2000c101506 */
[----:B------:R-:W-:-:S03]  /*18560*/  ISETP.GT.AND P3, PT, R3, 0x20, PT ;  /* 0x000000200300780c */ /* 0x000fc60003f64270 */
[----:B------:R-:W-:Y:S01]  /*18570*/  @P4 STG.E.U16 desc[UR6][R6.64+0x30], R15 ;  /* 0x0000300f06004986 */ /* 0x000fe2000c101506 */
[----:B------:R-:W-:-:S03]  /*18580*/  ISETP.GT.AND P4, PT, R0, RZ, P2 ;  /* 0x000000ff0000720c */ /* 0x000fc60001784270 */
[----:B------:R4:W-:Y:S01]  /*18590*/  @P0 STG.E.U16 desc[UR6][R8.64+0x30], R13 ;  /* 0x0000300d08000986 */ /* 0x0009e2000c101506 */
[----:B------:R-:W-:-:S03]  /*185a0*/  ISETP.GT.AND P0, PT, R0, RZ, P3 ;  /* 0x000000ff0000720c */ /* 0x000fc60001f04270 */
[----:B------:R0:W-:Y:S01]  /*185b0*/  @P1 STG.E.U16 desc[UR6][R8.64+0x32], R14 ;  /* 0x0000320e08001986 */ /* 0x0001e2000c101506 */
[----:B------:R-:W-:Y:S01]  /*185c0*/  ISETP.GT.AND P1, PT, R0, 0x8, P2 ;  /* 0x000000080000780c */ /* 0x000fe20001724270 */
[-C--:B-----5:R-:W-:Y:S01]  /*185d0*/  FMUL R12, R20, R2.reuse ;  /* 0x00000002140c7220 */ /* 0x0a0fe20000400000 */
[----:B------:R-:W-:Y:S01]  /*185e0*/  ISETP.GT.AND P5, PT, R0, 0x8, P3 ;  /* 0x000000080000780c */ /* 0x000fe20001fa4270 */
[-C--:B----4-:R-:W-:Y:S01]  /*185f0*/  FMUL R13, R22, R2.reuse ;  /* 0x00000002160d7220 */ /* 0x090fe20000400000 */
[----:B------:R-:W-:Y:S02]  /*18600*/  FMUL R15, R226, R2 ;  /* 0x00000002e20f7220 */ /* 0x000fe40000400000 */
[----:B------:R-:W-:Y:S01]  /*18610*/  F2FP.BF16.F32.PACK_AB R12, RZ, R12 ;  /* 0x0000000cff0c723e */ /* 0x000fe200000010ff */
[----:B0-----:R-:W-:Y:S01]  /*18620*/  FMUL R14, R227, R2 ;  /* 0x00000002e30e7220 */ /* 0x001fe20000400000 */
[----:B------:R-:W-:Y:S02]  /*18630*/  F2FP.BF16.F32.PACK_AB R13, RZ, R13 ;  /* 0x0000000dff0d723e */ /* 0x000fe400000010ff */
[----:B------:R-:W-:Y:S01]  /*18640*/  F2FP.BF16.F32.PACK_AB R15, RZ, R15 ;  /* 0x0000000fff0f723e */ /* 0x000fe200000010ff */
[----:B------:R-:W-:Y:S01]  /*18650*/  @P0 STG.E.U16 desc[UR6][R4.64+0x40], R12 ;  /* 0x0000400c04000986 */ /* 0x000fe2000c101506 */
[----:B------:R-:W-:-:S03]  /*18660*/  F2FP.BF16.F32.PACK_AB R14, RZ, R14 ;  /* 0x0000000eff0e723e */ /* 0x000fc600000010ff */
[----:B------:R0:W-:Y:S01]  /*18670*/  @P4 STG.E.U16 desc[UR6][R4.64+0x42], R13 ;  /* 0x0000420d04004986 */ /* 0x0001e2000c101506 */
[----:B------:R-:W-:-:S03]  /*18680*/  ISETP.GT.AND P0, PT, R3, 0x28, PT ;  /* 0x000000280300780c */ /* 0x000fc60003f04270 */
[----:B------:R-:W-:Y:S01]  /*18690*/  @P1 STG.E.U16 desc[UR6][R10.64+0x42], R15 ;  /* 0x0000420f0a001986 */ /* 0x000fe2000c101506 */
[----:B------:R-:W-:Y:S01]  /*186a0*/  ISETP.GT.AND P1, PT, R3, 0x29, PT ;  /* 0x000000290300780c */ /* 0x000fe20003f24270 */
[-C--:B------:R-:W-:Y:S02]  /*186b0*/  FMUL R17, R225, R2.reuse ;  /* 0x00000002e1117220 */ /* 0x080fe40000400000 */
[----:B------:R3:W-:Y:S01]  /*186c0*/  @P5 STG.E.U16 desc[UR6][R10.64+0x40], R14 ;  /* 0x0000400e0a005986 */ /* 0x0007e2000c101506 */
[C---:B------:R-:W-:Y:S02]  /*186d0*/  ISETP.GT.AND P5, PT, R0.reuse, RZ, P0 ;  /* 0x000000ff0000720c */ /* 0x040fe400007a4270 */
[----:B------:R-:W-:Y:S01]  /*186e0*/  ISETP.GT.AND P4, PT, R0, RZ, P1 ;  /* 0x000000ff0000720c */ /* 0x000fe20000f84270 */
[----:B------:R-:W-:Y:S01]  /*186f0*/  FMUL R18, R224, R2 ;  /* 0x00000002e0127220 */ /* 0x000fe20000400000 */
[----:B------:R-:W-:-:S04]  /*18700*/  F2FP.BF16.F32.PACK_AB R17, RZ, R17 ;  /* 0x00000011ff11723e */ /* 0x000fc800000010ff */
[----:B------:R-:W-:Y:S02]  /*18710*/  F2FP.BF16.F32.PACK_AB R18, RZ, R18 ;  /* 0x00000012ff12723e */ /* 0x000fe400000010ff */
[----:B0-----:R-:W-:-:S05]  /*18720*/  PRMT R13, R17, 0x7610, R13 ;  /* 0x00007610110d7816 */ /* 0x001fca000000000d */
[----:B------:R0:W-:Y:S01]  /*18730*/  @P5 STG.E.U16 desc[UR6][R4.64+0x50], R13 ;  /* 0x0000500d04005986 */ /* 0x0001e2000c101506 */
[----:B------:R-:W-:-:S03]  /*18740*/  ISETP.GT.AND P5, PT, R0, 0x8, P0 ;  /* 0x000000080000780c */ /* 0x000fc600007a4270 */
[----:B------:R0:W-:Y:S01]  /*18750*/  @P4 STG.E.U16 desc[UR6][R4.64+0x52], R18 ;  /* 0x0000521204004986 */ /* 0x0001e2000c101506 */
[----:B------:R-:W-:Y:S01]  /*18760*/  ISETP.GT.AND P4, PT, R0, 0x8, P1 ;  /* 0x000000080000780c */ /* 0x000fe20000f84270 */
[-C--:B------:R-:W-:Y:S01]  /*18770*/  FMUL R217, R217, R2.reuse ;  /* 0x00000002d9d97220 */ /* 0x080fe20000400000 */
[----:B------:R-:W-:-:S04]  /*18780*/  FMUL R218, R218, R2 ;  /* 0x00000002dada7220 */ /* 0x000fc80000400000 */
[----:B------:R-:W-:Y:S02]  /*18790*/  F2FP.BF16.F32.PACK_AB R217, RZ, R217 ;  /* 0x000000d9ffd9723e */ /* 0x000fe400000010ff */
[----:B------:R-:W-:Y:S01]  /*187a0*/  F2FP.BF16.F32.PACK_AB R218, RZ, R218 ;  /* 0x000000daffda723e */ /* 0x000fe200000010ff */
[-C--:B------:R-:W-:Y:S01]  /*187b0*/  FMUL R219, R219, R2.reuse ;  /* 0x00000002dbdb7220 */ /* 0x080fe20000400000 */
[-C--:B------:R-:W-:Y:S01]  /*187c0*/  FMUL R221, R221, R2.reuse ;  /* 0x00000002dddd7220 */ /* 0x080fe20000400000 */
[-C--:B------:R-:W-:Y:S01]  /*187d0*/  FMUL R220, R220, R2.reuse ;  /* 0x00000002dcdc7220 */ /* 0x080fe20000400000 */
[-C--:B------:R-:W-:Y:S01]  /*187e0*/  FMUL R222, R222, R2.reuse ;  /* 0x00000002dede7220 */ /* 0x080fe20000400000 */
[----:B------:R-:W-:Y:S01]  /*187f0*/  FMUL R223, R223, R2 ;  /* 0x00000002dfdf7220 */ /* 0x000fe20000400000 */
[----:B------:R-:W-:Y:S02]  /*18800*/  F2FP.BF16.F32.PACK_AB R219, RZ, R219 ;  /* 0x000000dbffdb723e */ /* 0x000fe400000010ff */
[----:B------:R-:W-:-:S02]  /*18810*/  F2FP.BF16.F32.PACK_AB R221, RZ, R221 ;  /* 0x000000ddffdd723e */ /* 0x000fc400000010ff */
[----:B------:R-:W-:Y:S02]  /*18820*/  F2FP.BF16.F32.PACK_AB R220, RZ, R220 ;  /* 0x000000dcffdc723e */ /* 0x000fe400000010ff */
[----:B------:R-:W-:Y:S02]  /*18830*/  F2FP.BF16.F32.PACK_AB R222, RZ, R222 ;  /* 0x000000deffde723e */ /* 0x000fe400000010ff */
[----:B------:R-:W-:Y:S01]  /*18840*/  F2FP.BF16.F32.PACK_AB R223, RZ, R223 ;  /* 0x000000dfffdf723e */ /* 0x000fe200000010ff */
[-C--:B------:R-:W-:Y:S01]  /*18850*/  FMUL R208, R208, R2.reuse ;  /* 0x00000002d0d07220 */ /* 0x080fe20000400000 */
[-C--:B------:R-:W-:Y:S01]  /*18860*/  FMUL R209, R209, R2.reuse ;  /* 0x00000002d1d17220 */ /* 0x080fe20000400000 */
[-C--:B------:R-:W-:Y:S01]  /*18870*/  FMUL R211, R211, R2.reuse ;  /* 0x00000002d3d37220 */ /* 0x080fe20000400000 */
[----:B------:R-:W-:Y:S02]  /*18880*/  FMUL R210, R210, R2 ;  /* 0x00000002d2d27220 */ /* 0x000fe40000400000 */
[----:B------:R-:W-:-:S02]  /*18890*/  F2FP.BF16.F32.PACK_AB R208, RZ, R208 ;  /* 0x000000d0ffd0723e */ /* 0x000fc400000010ff */
[----:B------:R-:W-:Y:S02]  /*188a0*/  F2FP.BF16.F32.PACK_AB R209, RZ, R209 ;  /* 0x000000d1ffd1723e */ /* 0x000fe400000010ff */
[----:B------:R-:W-:Y:S02]  /*188b0*/  F2FP.BF16.F32.PACK_AB R211, RZ, R211 ;  /* 0x000000d3ffd3723e */ /* 0x000fe400000010ff */
[----:B------:R-:W-:Y:S01]  /*188c0*/  F2FP.BF16.F32.PACK_AB R210, RZ, R210 ;  /* 0x000000d2ffd2723e */ /* 0x000fe200000010ff */
[-C--:B------:R-:W-:Y:S01]  /*188d0*/  FMUL R212, R212, R2.reuse ;  /* 0x00000002d4d47220 */ /* 0x080fe20000400000 */
[----:B------:R-:W-:-:S04]  /*188e0*/  FMUL R213, R213, R2 ;  /* 0x00000002d5d57220 */ /* 0x000fc80000400000 */
[----:B------:R-:W-:Y:S02]  /*188f0*/  F2FP.BF16.F32.PACK_AB R212, RZ, R212 ;  /* 0x000000d4ffd4723e */ /* 0x000fe400000010ff */
[----:B------:R-:W-:Y:S01]  /*18900*/  F2FP.BF16.F32.PACK_AB R213, RZ, R213 ;  /* 0x000000d5ffd5723e */ /* 0x000fe200000010ff */
[-C--:B------:R-:W-:Y:S01]  /*18910*/  FMUL R214, R214, R2.reuse ;  /* 0x00000002d6d67220 */ /* 0x080fe20000400000 */
[----:B------:R-:W-:-:S04]  /*18920*/  FMUL R215, R215, R2 ;  /* 0x00000002d7d77220 */ /* 0x000fc80000400000 */
[----:B------:R-:W-:Y:S02]  /*18930*/  F2FP.BF16.F32.PACK_AB R214, RZ, R214 ;  /* 0x000000d6ffd6723e */ /* 0x000fe400000010ff */
[----:B------:R-:W-:Y:S01]  /*18940*/  F2FP.BF16.F32.PACK_AB R215, RZ, R215 ;  /* 0x000000d7ffd7723e */ /* 0x000fe200000010ff */
[-C--:B------:R-:W-:Y:S01]  /*18950*/  FMUL R200, R200, R2.reuse ;  /* 0x00000002c8c87220 */ /* 0x080fe20000400000 */
[-C--:B------:R-:W-:Y:S01]  /*18960*/  FMUL R201, R201, R2.reuse ;  /* 0x00000002c9c97220 */ /* 0x080fe20000400000 */
[----:B------:R-:W-:-:S03]  /*18970*/  FMUL R202, R202, R2 ;  /* 0x00000002caca7220 */ /* 0x000fc60000400000 */
[----:B------:R-:W-:Y:S02]  /*18980*/  F2FP.BF16.F32.PACK_AB R200, RZ, R200 ;  /* 0x000000c8ffc8723e */ /* 0x000fe400000010ff */
[----:B------:R-:W-:Y:S02]  /*18990*/  F2FP.BF16.F32.PACK_AB R201, RZ, R201 ;  /* 0x000000c9ffc9723e */ /* 0x000fe400000010ff */
[----:B------:R-:W-:Y:S01]  /*189a0*/  F2FP.BF16.F32.PACK_AB R202, RZ, R202 ;  /* 0x000000caffca723e */ /* 0x000fe200000010ff */
[-C--:B------:R-:W-:Y:S01]  /*189b0*/  FMUL R203, R203, R2.reuse ;  /* 0x00000002cbcb7220 */ /* 0x080fe20000400000 */
[-C--:B------:R-:W-:Y:S01]  /*189c0*/  FMUL R205, R205, R2.reuse ;  /* 0x00000002cdcd7220 */ /* 0x080fe20000400000 */
[-C--:B------:R-:W-:Y:S01]  /*189d0*/  FMUL R204, R204, R2.reuse ;  /* 0x00000002cccc7220 */ /* 0x080fe20000400000 */
[-C--:B------:R-:W-:Y:S01]  /*189e0*/  FMUL R206, R206, R2.reuse ;  /* 0x00000002cece7220 */ /* 0x080fe20000400000 */
[----:B------:R-:W-:Y:S01]  /*189f0*/  FMUL R207, R207, R2 ;  /* 0x00000002cfcf7220 */ /* 0x000fe20000400000 */
[----:B------:R-:W-:-:S02]  /*18a00*/  F2FP.BF16.F32.PACK_AB R203, RZ, R203 ;  /* 0x000000cbffcb723e */ /* 0x000fc400000010ff */
[----:B------:R-:W-:Y:S02]  /*18a10*/  F2FP.BF16.F32.PACK_AB R205, RZ, R205 ;  /* 0x000000cdffcd723e */ /* 0x000fe400000010ff */
[----:B------:R-:W-:Y:S02]  /*18a20*/  F2FP.BF16.F32.PACK_AB R204, RZ, R204 ;  /* 0x000000ccffcc723e */ /* 0x000fe400000010ff */
[----:B------:R-:W-:Y:S01]  /*18a30*/  F2FP.BF16.F32.PACK_AB R206, RZ, R206 ;  /* 0x000000ceffce723e */ /* 0x000fe200000010ff */
[-C--:B--2---:R-:W-:Y:S01]  /*18a40*/  FMUL R12, R23, R2.reuse ;  /* 0x00000002170c7220 */ /* 0x084fe20000400000 */
[----:B---3--:R-:W-:-:S04]  /*18a50*/  FMUL R14, R21, R2 ;  /* 0x00000002150e7220 */ /* 0x008fc80000400000 */
[----:B------:R-:W-:Y:S02]  /*18a60*/  F2FP.BF16.F32.PACK_AB R12, RZ, R12 ;  /* 0x0000000cff0c723e */ /* 0x000fe400000010ff */
[----:B------:R-:W-:Y:S02]  /*18a70*/  F2FP.BF16.F32.PACK_AB R14, RZ, R14 ;  /* 0x0000000eff0e723e */ /* 0x000fe400000010ff */
[----:B------:R-:W-:-:S03]  /*18a80*/  PRMT R15, R12, 0x7610, R15 ;  /* 0x000076100c0f7816 */ /* 0x000fc6000000000f */
[----:B------:R0:W-:Y:S01]  /*18a90*/  @P4 STG.E.U16 desc[UR6][R10.64+0x52], R14 ;  /* 0x0000520e0a004986 */ /* 0x0001e2000c101506 */
[----:B------:R-:W-:-:S03]  /*18aa0*/  ISETP.GT.AND P4, PT, R0, 0x80, P2 ;  /* 0x000000800000780c */ /* 0x000fc60001784270 */
[----:B------:R0:W-:Y:S01]  /*18ab0*/  @P5 STG.E.U16 desc[UR6][R10.64+0x50], R15 ;  /* 0x0000500f0a005986 */ /* 0x0001e2000c101506 */
[C---:B------:R-:W-:Y:S02]  /*18ac0*/  ISETP.GT.AND P5, PT, R0.reuse, 0x80, P3 ;  /* 0x000000800000780c */ /* 0x040fe40001fa4270 */
[----:B------:R-:W-:Y:S01]  /*18ad0*/  ISETP.GT.AND P3, PT, R0, 0x88, P3 ;  /* 0x000000880000780c */ /* 0x000fe20001f64270 */
[----:B------:R-:W-:-:S05]  /*18ae0*/  FMUL R12, R216, R2 ;  /* 0x00000002d80c7220 */ /* 0x000fca0000400000 */
[----:B------:R-:W-:Y:S01]  /*18af0*/  F2FP.BF16.F32.PACK_AB R12, RZ, R12 ;  /* 0x0000000cff0c723e */ /* 0x000fe200000010ff */
[----:B------:R0:W-:Y:S01]  /*18b00*/  @P4 STG.E.U16 desc[UR6][R6.64+0x42], R217 ;  /* 0x000042d906004986 */ /* 0x0001e2000c101506 */
[----:B------:R-:W-:-:S03]  /*18b10*/  ISETP.GT.AND P2, PT, R0, 0x88, P2 ;  /* 0x000000880000780c */ /* 0x000fc60001744270 */
[----:B------:R0:W-:Y:S04]  /*18b20*/  @P5 STG.E.U16 desc[UR6][R6.64+0x40], R12 ;  /* 0x0000400c06005986 */ /* 0x0001e8000c101506 */
[----:B------:R0:W-:Y:S01]  /*18b30*/  @P3 STG.E.U16 desc[UR6][R8.64+0x40], R218 ;  /* 0x000040da08003986 */ /* 0x0001e2000c101506 */
[C---:B------:R-:W-:Y:S02]  /*18b40*/  ISETP.GT.AND P3, PT, R0.reuse, 0x80, P1 ;  /* 0x000000800000780c */ /* 0x040fe40000f64270 */
[C---:B------:R-:W-:Y:S02]  /*18b50*/  ISETP.GT.AND P4, PT, R0.reuse, 0x80, P0 ;  /* 0x000000800000780c */ /* 0x040fe40000784270 */
[C---:B------:R-:W-:Y:S02]  /*18b60*/  ISETP.GT.AND P0, PT, R0.reuse, 0x88, P0 ;  /* 0x000000880000780c */ /* 0x040fe40000704270 */
[----:B------:R-:W-:Y:S01]  /*18b70*/  ISETP.GT.AND P1, PT, R0, 0x88, P1 ;  /* 0x000000880000780c */ /* 0x000fe20000f24270 */
[----:B------:R0:W-:Y:S01]  /*18b80*/  @P2 STG.E.U16 desc[UR6][R8.64+0x42], R219 ;  /* 0x000042db08002986 */ /* 0x0001e2000c101506 */
[----:B------:R-:W-:-:S05]  /*18b90*/  ISETP.GT.AND P2, PT, R3, 0x31, PT ;  /* 0x000000310300780c */ /* 0x000fca0003f44270 */
[----:B------:R0:W-:Y:S01]  /*18ba0*/  @P3 STG.E.U16 desc[UR6][R6.64+0x52], R221 ;  /* 0x000052dd06003986 */ /* 0x0001e2000c101506 */
[----:B------:R-:W-:-:S03]  /*18bb0*/  ISETP.GT.AND P3, PT, R3, 0x30, PT ;  /* 0x000000300300780c */ /* 0x000fc60003f64270 */
[----:B------:R0:W-:Y:S01]  /*18bc0*/  @P4 STG.E.U16 desc[UR6][R6.64+0x50], R220 ;  /* 0x000050dc06004986 */ /* 0x0001e2000c101506 */
[----:B------:R-:W-:-:S03]  /*18bd0*/  ISETP.GT.AND P4, PT, R0, RZ, P2 ;  /* 0x000000ff0000720c */ /* 0x000fc60001784270 */
[----:B------:R0:W-:Y:S01]  /*18be0*/  @P0 STG.E.U16 desc[UR6][R8.64+0x50], R222 ;  /* 0x000050de08000986 */ /* 0x0001e2000c101506 */
[----:B------:R-:W-:-:S03]  /*18bf0*/  ISETP.GT.AND P0, PT, R0, RZ, P3 ;  /* 0x000000ff0000720c */ /* 0x000fc60001f04270 */
[----:B------:R0:W-:Y:S01]  /*18c00*/  @P1 STG.E.U16 desc[UR6][R8.64+0x52], R223 ;  /* 0x000052df08001986 */ /* 0x0001e2000c101506 */
[C---:B------:R-:W-:Y:S02]  /*18c10*/  ISETP.GT.AND P1, PT, R0.reuse, 0x8, P2 ;  /* 0x000000080000780c */ /* 0x040fe40001724270 */
[----:B------:R-:W-:-:S03]  /*18c20*/  ISETP.GT.AND P5, PT, R0, 0x8, P3 ;  /* 0x000000080000780c */ /* 0x000fc60001fa4270 */
[----:B------:R0:W-:Y:S04]  /*18c30*/  @P4 STG.E.U16 desc[UR6][R4.64+0x62], R209 ;  /* 0x000062d104004986 */ /* 0x0001e8000c101506 */
[----:B------:R0:W-:Y:S01]  /*18c40*/  @P0 STG.E.U16 desc[UR6][R4.64+0x60], R208 ;  /* 0x000060d004000986 */ /* 0x0001e2000c101506 */
[----:B------:R-:W-:-:S03]  /*18c50*/  ISETP.GT.AND P0, PT, R3, 0x38, PT ;  /* 0x000000380300780c */ /* 0x000fc60003f04270 */
[----:B------:R0:W-:Y:S01]  /*18c60*/  @P1 STG.E.U16 desc[UR6][R10.64+0x62], R211 ;  /* 0x000062d30a001986 */ /* 0x0001e2000c101506 */
[----:B------:R-:W-:-:S03]  /*18c70*/  ISETP.GT.AND P1, PT, R3, 0x39, PT ;  /* 0x000000390300780c */ /* 0x000fc60003f24270 */
[----:B------:R0:W-:Y:S01]  /*18c80*/  @P5 STG.E.U16 desc[UR6][R10.64+0x60], R210 ;  /* 0x000060d20a005986 */ /* 0x0001e2000c101506 */
[C---:B------:R-:W-:Y:S02]  /*18c90*/  ISETP.GT.AND P5, PT, R0.reuse, RZ, P0 ;  /* 0x000000ff0000720c */ /* 0x040fe400007a4270 */
[----:B------:R-:W-:-:S11]  /*18ca0*/  ISETP.GT.AND P4, PT, R0, RZ, P1 ;  /* 0x000000ff0000720c */ /* 0x000fd60000f84270 */
[----:B------:R0:W-:Y:S01]  /*18cb0*/  @P5 STG.E.U16 desc[UR6][R4.64+0x70], R212 ;  /* 0x000070d404005986 */ /* 0x0001e2000c101506 */
[----:B------:R-:W-:-:S03]  /*18cc0*/  ISETP.GT.AND P5, PT, R0, 0x8, P0 ;  /* 0x000000080000780c */ /* 0x000fc600007a4270 */
[----:B------:R0:W-:Y:S01]  /*18cd0*/  @P4 STG.E.U16 desc[UR6][R4.64+0x72], R213 ;  /* 0x000072d504004986 */ /* 0x0001e2000c101506 */
[----:B------:R-:W-:-:S09]  /*18ce0*/  ISETP.GT.AND P4, PT, R0, 0x8, P1 ;  /* 0x000000080000780c */ /* 0x000fd20000f84270 */
[----:B------:R0:W-:Y:S01]  /*18cf0*/  @P5 STG.E.U16 desc[UR6][R10.64+0x70], R214 ;  /* 0x000070d60a005986 */ /* 0x0001e2000c101506 */
[----:B------:R-:W-:-:S03]  /*18d00*/  ISETP.GT.AND P5, PT, R0, 0x80, P3 ;  /* 0x000000800000780c */ /* 0x000fc60001fa4270 */
[----:B------:R0:W-:Y:S01]  /*18d10*/  @P4 STG.E.U16 desc[UR6][R10.64+0x72], R215 ;  /* 0x000072d70a004986 */ /* 0x0001e2000c101506 */
[C---:B------:R-:W-:Y:S02]  /*18d20*/  ISETP.GT.AND P4, PT, R0.reuse, 0x80, P2 ;  /* 0x000000800000780c */ /* 0x040fe40001784270 */
[C---:B------:R-:W-:Y:S02]  /*18d30*/  ISETP.GT.AND P3, PT, R0.reuse, 0x88, P3 ;  /* 0x000000880000780c */ /* 0x040fe40001f64270 */
[----:B------:R-:W-:-:S05]  /*18d40*/  ISETP.GT.AND P2, PT, R0, 0x88, P2 ;  /* 0x000000880000780c */ /* 0x000fca0001744270 */
[----:B------:R0:W-:Y:S04]  /*18d50*/  @P5 STG.E.U16 desc[UR6][R6.64+0x60], R200 ;  /* 0x000060c806005986 */ /* 0x0001e8000c101506 */
[----:B------:R0:W-:Y:S04]  /*18d60*/  @P4 STG.E.U16 desc[UR6][R6.64+0x62], R201 ;  /* 0x000062c906004986 */ /* 0x0001e8000c101506 */
[----:B------:R0:W-:Y:S01]  /*18d70*/  @P3 STG.E.U16 desc[UR6][R8.64+0x60], R202 ;  /* 0x000060ca08003986 */ /* 0x0001e2000c101506 */
[C---:B------:R-:W-:Y:S02]  /*18d80*/  ISETP.GT.AND P3, PT, R0.reuse, 0x80, P1 ;  /* 0x000000800000780c */ /* 0x040fe40000f64270 */
[----:B------:R-:W-:-:S02]  /*18d90*/  ISETP.GT.AND P4, PT, R0, 0x80, P0 ;  /* 0x000000800000780c */ /* 0x000fc40000784270 */
[C---:B------:R-:W-:Y:S02]  /*18da0*/  ISETP.GT.AND P0, PT, R0.reuse, 0x88, P0 ;  /* 0x000000880000780c */ /* 0x040fe40000704270 */
[----:B------:R-:W-:Y:S01]  /*18db0*/  ISETP.GT.AND P1, PT, R0, 0x88, P1 ;  /* 0x000000880000780c */ /* 0x000fe20000f24270 */
[----:B------:R0:W-:Y:S01]  /*18dc0*/  @P2 STG.E.U16 desc[UR6][R8.64+0x62], R203 ;  /* 0x000062cb08002986 */ /* 0x0001e2000c101506 */
[----:B------:R-:W-:Y:S02]  /*18dd0*/  F2FP.BF16.F32.PACK_AB R207, RZ, R207 ;  /* 0x000000cfffcf723e */ /* 0x000fe400000010ff */
[----:B------:R-:W-:-:S03]  /*18de0*/  ISETP.GT.AND P2, PT, R3, 0x41, PT ;  /* 0x000000410300780c */ /* 0x000fc60003f44270 */
[----:B------:R0:W-:Y:S01]  /*18df0*/  @P3 STG.E.U16 desc[UR6][R6.64+0x72], R205 ;  /* 0x000072cd06003986 */ /* 0x0001e2000c101506 */
[----:B------:R-:W-:-:S03]  /*18e00*/  ISETP.GT.AND P3, PT, R3, 0x40, PT ;  /* 0x000000400300780c */ /* 0x000fc60003f64270 */
[----:B------:R0:W-:Y:S01]  /*18e10*/  @P4 STG.E.U16 desc[UR6][R6.64+0x70], R204 ;  /* 0x000070cc06004986 */ /* 0x0001e2000c101506 */
[----:B------:R-:W-:-:S03]  /*18e20*/  ISETP.GT.AND P4, PT, R0, RZ, P2 ;  /* 0x000000ff0000720c */ /* 0x000fc60001784270 */
[----:B------:R0:W-:Y:S01]  /*18e30*/  @P0 STG.E.U16 desc[UR6][R8.64+0x70], R206 ;  /* 0x000070ce08000986 */ /* 0x0001e2000c101506 */
[----:B------:R-:W-:-:S03]  /*18e40*/  ISETP.GT.AND P0, PT, R0, RZ, P3 ;  /* 0x000000ff0000720c */ /* 0x000fc60001f04270 */
[----:B------:R0:W-:Y:S01]  /*18e50*/  @P1 STG.E.U16 desc[UR6][R8.64+0x72], R207 ;  /* 0x000072cf08001986 */ /* 0x0001e2000c101506 */
[----:B------:R-:W-:Y:S01]  /*18e60*/  ISETP.GT.AND P1, PT, R0, 0x8, P2 ;  /* 0x000000080000780c */ /* 0x000fe20001724270 */
[-C--:B------:R-:W-:Y:S01]  /*18e70*/  FMUL R192, R192, R2.reuse ;  /* 0x00000002c0c07220 */ /* 0x080fe20000400000 */
[-C--:B------:R-:W-:Y:S01]  /*18e80*/  FMUL R193, R193, R2.reuse ;  /* 0x00000002c1c17220 */ /* 0x080fe20000400000 */
[-C--:B------:R-:W-:Y:S01]  /*18e90*/  FMUL R195, R195, R2.reuse ;  /* 0x00000002c3c37220 */ /* 0x080fe20000400000 */
[----:B------:R-:W-:Y:S01]  /*18ea0*/  ISETP.GT.AND P5, PT, R0, 0x8, P3 ;  /* 0x000000080000780c */ /* 0x000fe20001fa4270 */
[----:B------:R-:W-:Y:S01]  /*18eb0*/  FMUL R194, R194, R2 ;  /* 0x00000002c2c27220 */ /* 0x000fe20000400000 */
[----:B------:R-:W-:Y:S02]  /*18ec0*/  F2FP.BF16.F32.PACK_AB R192, RZ, R192 ;  /* 0x000000c0ffc0723e */ /* 0x000fe400000010ff */
[----:B------:R-:W-:Y:S02]  /*18ed0*/  F2FP.BF16.F32.PACK_AB R193, RZ, R193 ;  /* 0x000000c1ffc1723e */ /* 0x000fe400000010ff */
[----:B------:R-:W-:Y:S01]  /*18ee0*/  F2FP.BF16.F32.PACK_AB R195, RZ, R195 ;  /* 0x000000c3ffc3723e */ /* 0x000fe200000010ff */
[----:B------:R0:W-:Y:S01]  /*18ef0*/  @P0 STG.E.U16 desc[UR6][R4.64+0x80], R192 ;  /* 0x000080c004000986 */ /* 0x0001e2000c101506 */
[----:B------:R-:W-:-:S03]  /*18f00*/  F2FP.BF16.F32.PACK_AB R194, RZ, R194 ;  /* 0x000000c2ffc2723e */ /* 0x000fc600000010ff */
[----:B------:R0:W-:Y:S01]  /*18f10*/  @P4 STG.E.U16 desc[UR6][R4.64+0x82], R193 ;  /* 0x000082c104004986 */ /* 0x0001e2000c101506 */
[----:B------:R-:W-:-:S03]  /*18f20*/  ISETP.GT.AND P0, PT, R3, 0x48, PT ;  /* 0x000000480300780c */ /* 0x000fc60003f04270 */
[----:B------:R0:W-:Y:S01]  /*18f30*/  @P1 STG.E.U16 desc[UR6][R10.64+0x82], R195 ;  /* 0x000082c30a001986 */ /* 0x0001e2000c101506 */
[----:B------:R-:W-:-:S03]  /*18f40*/  ISETP.GT.AND P1, PT, R3, 0x49, PT ;  /* 0x000000490300780c */ /* 0x000fc60003f24270 */
[----:B------:R0:W-:Y:S01]  /*18f50*/  @P5 STG.E.U16 desc[UR6][R10.64+0x80], R194 ;  /* 0x000080c20a005986 */ /* 0x0001e2000c101506 */
[C---:B------:R-:W-:Y:S02]  /*18f60*/  ISETP.GT.AND P5, PT, R0.reuse, RZ, P0 ;  /* 0x000000ff0000720c */ /* 0x040fe400007a4270 */
[----:B------:R-:W-:Y:S01]  /*18f70*/  ISETP.GT.AND P4, PT, R0, RZ, P1 ;  /* 0x000000ff0000720c */ /* 0x000fe20000f84270 */
[-C--:B------:R-:W-:Y:S01]  /*18f80*/  FMUL R196, R196, R2.reuse ;  /* 0x00000002c4c47220 */ /* 0x080fe20000400000 */
[----:B------:R-:W-:-:S04]  /*18f90*/  FMUL R197, R197, R2 ;  /* 0x00000002c5c57220 */ /* 0x000fc80000400000 */
[----:B------:R-:W-:Y:S02]  /*18fa0*/  F2FP.BF16.F32.PACK_AB R196, RZ, R196 ;  /* 0x000000c4ffc4723e */ /* 0x000fe400000010ff */
[----:B------:R-:W-:-:S03]  /*18fb0*/  F2FP.BF16.F32.PACK_AB R197, RZ, R197 ;  /* 0x000000c5ffc5723e */ /* 0x000fc600000010ff */
[----:B------:R0:W-:Y:S01]  /*18fc0*/  @P5 STG.E.U16 desc[UR6][R4.64+0x90], R196 ;  /* 0x000090c404005986 */ /* 0x0001e2000c101506 */
[----:B------:R-:W-:-:S03]  /*18fd0*/  ISETP.GT.AND P5, PT, R0, 0x8, P0 ;  /* 0x000000080000780c */ /* 0x000fc600007a4270 */
[----:B------:R0:W-:Y:S01]  /*18fe0*/  @P4 STG.E.U16 desc[UR6][R4.64+0x92], R197 ;  /* 0x000092c504004986 */ /* 0x0001e2000c101506 */
[----:B------:R-:W-:Y:S01]  /*18ff0*/  ISETP.GT.AND P4, PT, R0, 0x8, P1 ;  /* 0x000000080000780c */ /* 0x000fe20000f84270 */
[-C--:B------:R-:W-:Y:S01]  /*19000*/  FMUL R198, R198, R2.reuse ;  /* 0x00000002c6c67220 */ /* 0x080fe20000400000 */
[----:B------:R-:W-:-:S04]  /*19010*/  FMUL R199, R199, R2 ;  /* 0x00000002c7c77220 */ /* 0x000fc80000400000 */
[----:B------:R-:W-:Y:S02]  /*19020*/  F2FP.BF16.F32.PACK_AB R198, RZ, R198 ;  /* 0x000000c6ffc6723e */ /* 0x000fe400000010ff */
[----:B------:R-:W-:-:S03]  /*19030*/  F2FP.BF16.F32.PACK_AB R199, RZ, R199 ;  /* 0x000000c7ffc7723e */ /* 0x000fc600000010ff */
[----:B------:R0:W-:Y:S01]  /*19040*/  @P5 STG.E.U16 desc[UR6][R10.64+0x90], R198 ;  /* 0x000090c60a005986 */ /* 0x0001e2000c101506 */
[----:B------:R-:W-:-:S03]  /*19050*/  ISETP.GT.AND P5, PT, R0, 0x80, P3 ;  /* 0x000000800000780c */ /* 0x000fc60001fa4270 */
[----:B------:R0:W-:Y:S01]  /*19060*/  @P4 STG.E.U16 desc[UR6][R10.64+0x92], R199 ;  /* 0x000092c70a004986 */ /* 0x0001e2000c101506 */
[C---:B------:R-:W-:Y:S02]  /*19070*/  ISETP.GT.AND P4, PT, R0.reuse, 0x80, P2 ;  /* 0x000000800000780c */ /* 0x040fe40001784270 */
[----:B------:R-:W-:Y:S01]  /*19080*/  ISETP.GT.AND P3, PT, R0, 0x88, P3 ;  /* 0x000000880000780c */ /* 0x000fe20001f64270 */
[-C--:B------:R-:W-:Y:S01]  /*19090*/  FMUL R184, R184, R2.reuse ;  /* 0x00000002b8b87220 */ /* 0x080fe20000400000 */
[-C--:B------:R-:W-:Y:S01]  /*190a0*/  FMUL R185, R185, R2.reuse ;  /* 0x00000002b9b97220 */ /* 0x080fe20000400000 */
[----:B------:R-:W-:-:S03]  /*190b0*/  FMUL R186, R186, R2 ;  /* 0x00000002baba7220 */ /* 0x000fc60000400000 */
[----:B------:R-:W-:Y:S02]  /*190c0*/  F2FP.BF16.F32.PACK_AB R184, RZ, R184 ;  /* 0x000000b8ffb8723e */ /* 0x000fe400000010ff */
[----:B------:R-:W-:Y:S02]  /*190d0*/  F2FP.BF16.F32.PACK_AB R185, RZ, R185 ;  /* 0x000000b9ffb9723e */ /* 0x000fe400000010ff */
[----:B------:R-:W-:Y:S01]  /*190e0*/  F2FP.BF16.F32.PACK_AB R186, RZ, R186 ;  /* 0x000000baffba723e */ /* 0x000fe200000010ff */
[----:B------:R0:W-:Y:S01]  /*190f0*/  @P5 STG.E.U16 desc[UR6][R6.64+0x80], R184 ;  /* 0x000080b806005986 */ /* 0x0001e2000c101506 */
[----:B------:R-:W-:-:S03]  /*19100*/  ISETP.GT.AND P2, PT, R0, 0x88, P2 ;  /* 0x000000880000780c */ /* 0x000fc60001744270 */
[----:B------:R0:W-:Y:S01]  /*19110*/  @P4 STG.E.U16 desc[UR6][R6.64+0x82], R185 ;  /* 0x000082b906004986 */ /* 0x0001e2000c101506 */
[----:B------:R-:W-:-:S03]  /*19120*/  FMUL R187, R187, R2 ;  /* 0x00000002bbbb7220 */ /* 0x000fc60000400000 */
[----:B------:R0:W-:Y:S01]  /*19130*/  @P3 STG.E.U16 desc[UR6][R8.64+0x80], R186 ;  /* 0x000080ba08003986 */ /* 0x0001e2000c101506 */
[C---:B------:R-:W-:Y:S01]  /*19140*/  ISETP.GT.AND P3, PT, R0.reuse, 0x80, P1 ;  /* 0x000000800000780c */ /* 0x040fe20000f64270 */
[-C--:B------:R-:W-:Y:S01]  /*19150*/  FMUL R189, R189, R2.reuse ;  /* 0x00000002bdbd7220 */ /* 0x080fe20000400000 */
[C---:B------:R-:W-:Y:S02]  /*19160*/  ISETP.GT.AND P4, PT, R0.reuse, 0x80, P0 ;  /* 0x000000800000780c */ /* 0x040fe40000784270 */
[----:B------:R-:W-:Y:S01]  /*19170*/  ISETP.GT.AND P0, PT, R0, 0x88, P0 ;  /* 0x000000880000780c */ /* 0x000fe20000704270 */
[-C--:B------:R-:W-:Y:S01]  /*19180*/  FMUL R188, R188, R2.reuse ;  /* 0x00000002bcbc7220 */ /* 0x080fe20000400000 */
[----:B------:R-:W-:Y:S01]  /*19190*/  ISETP.GT.AND P1, PT, R0, 0x88, P1 ;  /* 0x000000880000780c */ /* 0x000fe20000f24270 */
[-C--:B------:R-:W-:Y:S01]  /*191a0*/  FMUL R190, R190, R2.reuse ;  /* 0x00000002bebe7220 */ /* 0x080fe20000400000 */
[----:B------:R-:W-:Y:S01]  /*191b0*/  F2FP.BF16.F32.PACK_AB R187, RZ, R187 ;  /* 0x000000bbffbb723e */ /* 0x000fe200000010ff */
[----:B------:R-:W-:Y:S01]  /*191c0*/  FMUL R191, R191, R2 ;  /* 0x00000002bfbf7220 */ /* 0x000fe20000400000 */
[----:B------:R-:W-:-:S02]  /*191d0*/  F2FP.BF16.F32.PACK_AB R189, RZ, R189 ;  /* 0x000000bdffbd723e */ /* 0x000fc400000010ff */
[----:B------:R-:W-:Y:S01]  /*191e0*/  F2FP.BF16.F32.PACK_AB R188, RZ, R188 ;  /* 0x000000bcffbc723e */ /* 0x000fe200000010ff */
[----:B------:R0:W-:Y:S01]  /*191f0*/  @P2 STG.E.U16 desc[UR6][R8.64+0x82], R187 ;  /* 0x000082bb08002986 */ /* 0x0001e2000c101506 */
[----:B------:R-:W-:Y:S02]  /*19200*/  F2FP.BF16.F32.PACK_AB R190, RZ, R190 ;  /* 0x000000beffbe723e */ /* 0x000fe400000010ff */
[----:B------:R-:W-:Y:S01]  /*19210*/  F2FP.BF16.F32.PACK_AB R191, RZ, R191 ;  /* 0x000000bfffbf723e */ /* 0x000fe200000010ff */
[----:B------:R0:W-:Y:S01]  /*19220*/  @P3 STG.E.U16 desc[UR6][R6.64+0x92], R189 ;  /* 0x000092bd06003986 */ /* 0x0001e2000c101506 */
[C---:B------:R-:W-:Y:S02]  /*19230*/  ISETP.GT.AND P3, PT, R3.reuse, 0x50, PT ;  /* 0x000000500300780c */ /* 0x040fe40003f64270 */
[----:B------:R-:W-:Y:S01]  /*19240*/  ISETP.GT.AND P2, PT, R3, 0x51, PT ;  /* 0x000000510300780c */ /* 0x000fe20003f44270 */
[----:B------:R0:W-:Y:S03]  /*19250*/  @P4 STG.E.U16 desc[UR6][R6.64+0x90], R188 ;  /* 0x000090bc06004986 */ /* 0x0001e6000c101506 */
[C---:B------:R-:W-:Y:S01]  /*19260*/  ISETP.GT.AND P4, PT, R0.reuse, RZ, P2 ;  /* 0x000000ff0000720c */ /* 0x040fe20001784270 */
        /* <DEDUP_REMOVED lines=557> */
[----:B------:R-:W-:-:S02]  /*1b540*/  F2FP.BF16.F32.PACK_AB R51, RZ, R51 ;  /* 0x00000033ff33723e */ /* 0x000fc400000010ff */
[C---:B------:R-:W-:Y:S01]  /*1b550*/  ISETP.GT.AND P0, PT, R3.reuse, 0xd8, PT ;  /* 0x000000d80300780c */ /* 0x040fe20003f04270 */
[----:B------:R0:W-:Y:S04]  /*1b560*/  @P4 STG.E.U16 desc[UR6][R4.64+0x1a2], R49 ;  /* 0x0001a23104004986 */ /* 0x0001e8000c101506 */
[----:B------:R0:W-:Y:S01]  /*1b570*/  @P1 STG.E.U16 desc[UR6][R10.64+0x1a0], R50 ;  /* 0x0001a0320a001986 */ /* 0x0001e2000c101506 */
[----:B------:R-:W-:Y:S02]  /*1b580*/  ISETP.GT.AND P1, PT, R3, 0xd9, PT ;  /* 0x000000d90300780c */ /* 0x000fe40003f24270 */
[C---:B------:R-:W-:Y:S01]  /*1b590*/  ISETP.GT.AND P4, PT, R0.reuse, RZ, P0 ;  /* 0x000000ff0000720c */ /* 0x040fe20000784270 */
[----:B------:R0:W-:Y:S01]  /*1b5a0*/  @P5 STG.E.U16 desc[UR6][R10.64+0x1a2], R51 ;  /* 0x0001a2330a005986 */ /* 0x0001e2000c101506 */
        /* <DEDUP_REMOVED lines=32> */
[C---:B------:R-:W-:Y:S02]  /*1b7b0*/  ISETP.GT.AND P0, PT, R0.reuse, 0x88, P0 ;  /* 0x000000880000780c */ /* 0x040fe40000704270 */
[----:B------:R-:W-:Y:S01]  /*1b7c0*/  ISETP.GT.AND P1, PT, R0, 0x88, P1 ;  /* 0x000000880000780c */ /* 0x000fe20000f24270 */
[-C--:B------:R-:W-:Y:S01]  /*1b7d0*/  FMUL R44, R44, R2.reuse ;  /* 0x000000022c2c7220 */ /* 0x080fe20000400000 */
[-C--:B------:R-:W-:Y:S01]  /*1b7e0*/  FMUL R46, R46, R2.reuse ;  /* 0x000000022e2e7220 */ /* 0x080fe20000400000 */
[----:B------:R-:W-:Y:S01]  /*1b7f0*/  FMUL R47, R47, R2 ;  /* 0x000000022f2f7220 */ /* 0x000fe20000400000 */
[----:B------:R-:W-:-:S02]  /*1b800*/  F2FP.BF16.F32.PACK_AB R43, RZ, R43 ;  /* 0x0000002bff2b723e */ /* 0x000fc400000010ff */
[----:B------:R-:W-:Y:S02]  /*1b810*/  F2FP.BF16.F32.PACK_AB R45, RZ, R45 ;  /* 0x0000002dff2d723e */ /* 0x000fe400000010ff */
[----:B------:R-:W-:Y:S01]  /*1b820*/  F2FP.BF16.F32.PACK_AB R44, RZ, R44 ;  /* 0x0000002cff2c723e */ /* 0x000fe200000010ff */
[----:B------:R0:W-:Y:S01]  /*1b830*/  @P2 STG.E.U16 desc[UR6][R8.64+0x1a2], R43 ;  /* 0x0001a22b08002986 */ /* 0x0001e2000c101506 */
[----:B------:R-:W-:Y:S02]  /*1b840*/  F2FP.BF16.F32.PACK_AB R46, RZ, R46 ;  /* 0x0000002eff2e723e */ /* 0x000fe400000010ff */
[----:B------:R-:W-:Y:S01]  /*1b850*/  F2FP.BF16.F32.PACK_AB R47, RZ, R47 ;  /* 0x0000002fff2f723e */ /* 0x000fe200000010ff */
[----:B------:R0:W-:Y:S01]  /*1b860*/  @P3 STG.E.U16 desc[UR6][R6.64+0x1b2], R45 ;  /* 0x0001b22d06003986 */ /* 0x0001e2000c101506 */
[C---:B------:R-:W-:Y:S02]  /*1b870*/  ISETP.GT.AND P2, PT, R3.reuse, 0xe0, PT ;  /* 0x000000e00300780c */ /* 0x040fe40003f44270 */
[----:B------:R-:W-:Y:S01]  /*1b880*/  ISETP.GT.AND P3, PT, R3, 0xe1, PT ;  /* 0x000000e10300780c */ /* 0x000fe20003f64270 */
[----:B------:R0:W-:Y:S04]  /*1b890*/  @P4 STG.E.U16 desc[UR6][R6.64+0x1b0], R44 ;  /* 0x0001b02c06004986 */ /* 0x0001e8000c101506 */
[----:B------:R0:W-:Y:S01]  /*1b8a0*/  @P0 STG.E.U16 desc[UR6][R8.64+0x1b0], R46 ;  /* 0x0001b02e08000986 */ /* 0x0001e2000c101506 */
[----:B------:R-:W-:-:S03]  /*1b8b0*/  ISETP.GT.AND P0, PT, R0, RZ, P2 ;  /* 0x000000ff0000720c */ /* 0x000fc60001704270 */
[----:B------:R0:W-:Y:S01]  /*1b8c0*/  @P1 STG.E.U16 desc[UR6][R8.64+0x1b2], R47 ;  /* 0x0001b22f08001986 */ /* 0x0001e2000c101506 */
[----:B------:R-:W-:Y:S01]  /*1b8d0*/  ISETP.GT.AND P1, PT, R0, RZ, P3 ;  /* 0x000000ff0000720c */ /* 0x000fe20001f24270 */
[-C--:B------:R-:W-:Y:S01]  /*1b8e0*/  FMUL R32, R32, R2.reuse ;  /* 0x0000000220207220 */ /* 0x080fe20000400000 */
[-C--:B------:R-:W-:Y:S01]  /*1b8f0*/  FMUL R33, R33, R2.reuse ;  /* 0x0000000221217220 */ /* 0x080fe20000400000 */
[C---:B------:R-:W-:Y:S02]  /*1b900*/  ISETP.GT.AND P4, PT, R0.reuse, 0x8, P2 ;  /* 0x000000080000780c */ /* 0x040fe40001784270 */
[----:B------:R-:W-:Y:S01]  /*1b910*/  ISETP.GT.AND P5, PT, R0, 0x8, P3 ;  /* 0x000000080000780c */ /* 0x000fe20001fa4270 */
[-C--:B------:R-:W-:Y:S01]  /*1b920*/  FMUL R34, R34, R2.reuse ;  /* 0x0000000222227220 */ /* 0x080fe20000400000 */
[----:B------:R-:W-:Y:S01]  /*1b930*/  FMUL R35, R35, R2 ;  /* 0x0000000223237220 */ /* 0x000fe20000400000 */
[----:B------:R-:W-:Y:S02]  /*1b940*/  F2FP.BF16.F32.PACK_AB R32, RZ, R32 ;  /* 0x00000020ff20723e */ /* 0x000fe400000010ff */
[----:B------:R-:W-:-:S02]  /*1b950*/  F2FP.BF16.F32.PACK_AB R33, RZ, R33 ;  /* 0x00000021ff21723e */ /* 0x000fc400000010ff */
[----:B------:R-:W-:Y:S01]  /*1b960*/  F2FP.BF16.F32.PACK_AB R34, RZ, R34 ;  /* 0x00000022ff22723e */ /* 0x000fe200000010ff */
[----:B------:R0:W-:Y:S01]  /*1b970*/  @P0 STG.E.U16 desc[UR6][R4.64+0x1c0], R32 ;  /* 0x0001c02004000986 */ /* 0x0001e2000c101506 */
[----:B------:R-:W-:Y:S02]  /*1b980*/  F2FP.BF16.F32.PACK_AB R35, RZ, R35 ;  /* 0x00000023ff23723e */ /* 0x000fe400000010ff */
[C---:B------:R-:W-:Y:S01]  /*1b990*/  ISETP.GT.AND P0, PT, R3.reuse, 0xe9, PT ;  /* 0x000000e90300780c */ /* 0x040fe20003f04270 */
[----:B------:R0:W-:Y:S01]  /*1b9a0*/  @P1 STG.E.U16 desc[UR6][R4.64+0x1c2], R33 ;  /* 0x0001c22104001986 */ /* 0x0001e2000c101506 */
[----:B------:R-:W-:-:S03]  /*1b9b0*/  ISETP.GT.AND P1, PT, R3, 0xe8, PT ;  /* 0x000000e80300780c */ /* 0x000fc60003f24270 */
[----:B------:R0:W-:Y:S01]  /*1b9c0*/  @P4 STG.E.U16 desc[UR6][R10.64+0x1c0], R34 ;  /* 0x0001c0220a004986 */ /* 0x0001e2000c101506 */
[----:B------:R-:W-:-:S03]  /*1b9d0*/  ISETP.GT.AND P4, PT, R0, RZ, P0 ;  /* 0x000000ff0000720c */ /* 0x000fc60000784270 */
[----:B------:R0:W-:Y:S01]  /*1b9e0*/  @P5 STG.E.U16 desc[UR6][R10.64+0x1c2], R35 ;  /* 0x0001c2230a005986 */ /* 0x0001e2000c101506 */
[----:B------:R-:W-:Y:S01]  /*1b9f0*/  ISETP.GT.AND P5, PT, R0, RZ, P1 ;  /* 0x000000ff0000720c */ /* 0x000fe20000fa4270 */
[-C--:B------:R-:W-:Y:S01]  /*1ba00*/  FMUL R36, R36, R2.reuse ;  /* 0x0000000224247220 */ /* 0x080fe20000400000 */
[----:B------:R-:W-:-:S04]  /*1ba10*/  FMUL R37, R37, R2 ;  /* 0x0000000225257220 */ /* 0x000fc80000400000 */
[----:B------:R-:W-:Y:S02]  /*1ba20*/  F2FP.BF16.F32.PACK_AB R36, RZ, R36 ;  /* 0x00000024ff24723e */ /* 0x000fe400000010ff */
[----:B------:R-:W-:Y:S01]  /*1ba30*/  F2FP.BF16.F32.PACK_AB R37, RZ, R37 ;  /* 0x00000025ff25723e */ /* 0x000fe200000010ff */
[----:B------:R-:W-:-:S04]  /*1ba40*/  FMUL R38, R38, R2 ;  /* 0x0000000226267220 */ /* 0x000fc80000400000 */
[----:B------:R0:W-:Y:S01]  /*1ba50*/  @P5 STG.E.U16 desc[UR6][R4.64+0x1d0], R36 ;  /* 0x0001d02404005986 */ /* 0x0001e2000c101506 */
[----:B------:R-:W-:-:S03]  /*1ba60*/  ISETP.GT.AND P5, PT, R0, 0x8, P1 ;  /* 0x000000080000780c */ /* 0x000fc60000fa4270 */
[----:B------:R0:W-:Y:S01]  /*1ba70*/  @P4 STG.E.U16 desc[UR6][R4.64+0x1d2], R37 ;  /* 0x0001d22504004986 */ /* 0x0001e2000c101506 */
[----:B------:R-:W-:Y:S01]  /*1ba80*/  ISETP.GT.AND P4, PT, R0, 0x8, P0 ;  /* 0x000000080000780c */ /* 0x000fe20000784270 */
[----:B------:R-:W-:Y:S01]  /*1ba90*/  FMUL R39, R39, R2 ;  /* 0x0000000227277220 */ /* 0x000fe20000400000 */
[----:B------:R-:W-:-:S04]  /*1baa0*/  F2FP.BF16.F32.PACK_AB R38, RZ, R38 ;  /* 0x00000026ff26723e */ /* 0x000fc800000010ff */
        /* <DEDUP_REMOVED lines=8> */
[----:B------:R-:W-:Y:S02]  /*1bb30*/  F2FP.BF16.F32.PACK_AB R25, RZ, R25 ;  /* 0x00000019ff19723e */ /* 0x000fe400000010ff */
[C---:B------:R-:W-:Y:S02]  /*1bb40*/  ISETP.GT.AND P2, PT, R0.reuse, 0x88, P2 ;  /* 0x000000880000780c */ /* 0x040fe40001744270 */
[C---:B------:R-:W-:Y:S01]  /*1bb50*/  ISETP.GT.AND P3, PT, R0.reuse, 0x88, P3 ;  /* 0x000000880000780c */ /* 0x040fe20001f64270 */
[----:B------:R0:W-:Y:S01]  /*1bb60*/  @P4 STG.E.U16 desc[UR6][R6.64+0x1c0], R24 ;  /* 0x0001c01806004986 */ /* 0x0001e2000c101506 */
[----:B------:R-:W-:-:S03]  /*1bb70*/  ISETP.GT.AND P4, PT, R0, 0x80, P0 ;  /* 0x000000800000780c */ /* 0x000fc60000784270 */
[----:B------:R0:W-:Y:S01]  /*1bb80*/  @P5 STG.E.U16 desc[UR6][R6.64+0x1c2], R25 ;  /* 0x0001c21906005986 */ /* 0x0001e2000c101506 */
[----:B------:R-:W-:Y:S01]  /*1bb90*/  ISETP.GT.AND P5, PT, R0, 0x80, P1 ;  /* 0x000000800000780c */ /* 0x000fe20000fa4270 */
[-C--:B------:R-:W-:Y:S01]  /*1bba0*/  FMUL R26, R26, R2.reuse ;  /* 0x000000021a1a7220 */ /* 0x080fe20000400000 */
[C---:B------:R-:W-:Y:S01]  /*1bbb0*/  ISETP.GT.AND P1, PT, R0.reuse, 0x88, P1 ;  /* 0x000000880000780c */ /* 0x040fe20000f24270 */
[-C--:B------:R-:W-:Y:S01]  /*1bbc0*/  FMUL R27, R27, R2.reuse ;  /* 0x000000021b1b7220 */ /* 0x080fe20000400000 */
[----:B------:R-:W-:Y:S01]  /*1bbd0*/  ISETP.GT.AND P0, PT, R0, 0x88, P0 ;  /* 0x000000880000780c */ /* 0x000fe20000704270 */
[-C--:B------:R-:W-:Y:S01]  /*1bbe0*/  FMUL R28, R28, R2.reuse ;  /* 0x000000021c1c7220 */ /* 0x080fe20000400000 */
[-C--:B------:R-:W-:Y:S01]  /*1bbf0*/  FMUL R29, R29, R2.reuse ;  /* 0x000000021d1d7220 */ /* 0x080fe20000400000 */
[-C--:B------:R-:W-:Y:S01]  /*1bc00*/  FMUL R30, R30, R2.reuse ;  /* 0x000000021e1e7220 */ /* 0x080fe20000400000 */
[----:B------:R-:W-:Y:S01]  /*1bc10*/  FMUL R31, R31, R2 ;  /* 0x000000021f1f7220 */ /* 0x000fe20000400000 */
[----:B------:R-:W-:-:S02]  /*1bc20*/  F2FP.BF16.F32.PACK_AB R26, RZ, R26 ;  /* 0x0000001aff1a723e */ /* 0x000fc400000010ff */
[----:B------:R-:W-:Y:S02]  /*1bc30*/  F2FP.BF16.F32.PACK_AB R27, RZ, R27 ;  /* 0x0000001bff1b723e */ /* 0x000fe400000010ff */
[----:B------:R-:W-:Y:S02]  /*1bc40*/  F2FP.BF16.F32.PACK_AB R28, RZ, R28 ;  /* 0x0000001cff1c723e */ /* 0x000fe400000010ff */
[----:B------:R-:W-:Y:S02]  /*1bc50*/  F2FP.BF16.F32.PACK_AB R29, RZ, R29 ;  /* 0x0000001dff1d723e */ /* 0x000fe400000010ff */
[----:B------:R-:W-:Y:S02]  /*1bc60*/  F2FP.BF16.F32.PACK_AB R30, RZ, R30 ;  /* 0x0000001eff1e723e */ /* 0x000fe400000010ff */
[----:B------:R-:W-:Y:S01]  /*1bc70*/  F2FP.BF16.F32.PACK_AB R31, RZ, R31 ;  /* 0x0000001fff1f723e */ /* 0x000fe200000010ff */
[----:B------:R0:W-:Y:S04]  /*1bc80*/  @P2 STG.E.U16 desc[UR6][R8.64+0x1c0], R26 ;  /* 0x0001c01a08002986 */ /* 0x0001e8000c101506 */
[----:B------:R0:W-:Y:S04]  /*1bc90*/  @P3 STG.E.U16 desc[UR6][R8.64+0x1c2], R27 ;  /* 0x0001c21b08003986 */ /* 0x0001e8000c101506 */
[----:B------:R0:W-:Y:S04]  /*1bca0*/  @P5 STG.E.U16 desc[UR6][R6.64+0x1d0], R28 ;  /* 0x0001d01c06005986 */ /* 0x0001e8000c101506 */
[----:B------:R0:W-:Y:S04]  /*1bcb0*/  @P4 STG.E.U16 desc[UR6][R6.64+0x1d2], R29 ;  /* 0x0001d21d06004986 */ /* 0x0001e8000c101506 */
[----:B------:R0:W-:Y:S04]  /*1bcc0*/  @P1 STG.E.U16 desc[UR6][R8.64+0x1d0], R30 ;  /* 0x0001d01e08001986 */ /* 0x0001e8000c101506 */
[----:B------:R0:W-:Y:S02]  /*1bcd0*/  @P0 STG.E.U16 desc[UR6][R8.64+0x1d2], R31 ;  /* 0x0001d21f08000986 */ /* 0x0001e4000c101506 */
.L_x_508:
[----:B------:R-:W-:Y:S05]  /*1bce0*/  BSYNC B0 ;  /* 0x0000000000007941 */ /* 0x000fea0003800000 */
.L_x_32:
[----:B0-----:R-:W2:Y:S04]  /*1bcf0*/  LDL.LU R5, [R1+0xc0] ;  /* 0x0000c00001057983 */ /* 0x001ea80000300800 */
[----:B------:R-:W2:Y:S01]  /*1bd00*/  LDL.LU R4, [R1+0xc4] ;  /* 0x0000c40001047983 */ /* 0x000ea20000300800 */
[----:B------:R-:W-:Y:S01]  /*1bd10*/  ULDC UR4, c[0x0][0xc] ;  /* 0x0000030000047ab9 */ /* 0x000fe20000000800 */
[----:B------:R-:W-:Y:S01]  /*1bd20*/  ULDC UR5, c[0x0][0x10] ;  /* 0x0000040000057ab9 */ /* 0x000fe20000000800 */
[----:B------:R-:W2:Y:S01]  /*1bd30*/  LDC R3, c[0x0][0x14] ;  /* 0x00000500ff037b82 */ /* 0x000ea20000000800 */
[----:B------:R-:W-:Y:S01]  /*1bd40*/  UIMAD.WIDE.U32 UR4, UR4, UR5, URZ ;  /* 0x00000005040472a5 */ /* 0x000fe2000f8e003f */
[----:B------:R0:W5:Y:S01]  /*1bd50*/  LDL R28, [R1+0xdc] ;  /* 0x0000dc00011c7983 */ /* 0x0001620000100800 */
[----:B------:R-:W-:Y:S01]  /*1bd60*/  PRMT R0, RZ, 0x7610, R0 ;  /* 0x00007610ff007816 */ /* 0x000fe20000000000 */
[----:B---3--:R-:W-:-:S03]  /*1bd70*/  IMAD.MOV.U32 R19, RZ, RZ, -0x1 ;  /* 0xffffffffff137424 */ /* 0x008fc600078e00ff */
[----:B--2---:R-:W-:-:S04]  /*1bd80*/  IMAD.WIDE.U32 R4, R3, UR4, R4 ;  /* 0x0000000403047c25 */ /* 0x004fc8000f8e0004 */
[----:B------:R-:W-:Y:S01]  /*1bd90*/  IMAD R3, R3, UR5, RZ ;  /* 0x0000000503037c24 */ /* 0x000fe2000f8e02ff */
[----:B------:R-:W-:Y:S01]  /*1bda0*/  ULDC.64 UR4, c[0x0][0x650] ;  /* 0x0001940000047ab9 */ /* 0x000fe20000000a00 */
[----:B------:R-:W-:Y:S01]  /*1bdb0*/  IMAD.MOV.U32 R21, RZ, RZ, R4 ;  /* 0x000000ffff157224 */ /* 0x000fe200078e0004 */
[----:B------:R-:W-:Y:S01]  /*1bdc0*/  ISETP.GE.U32.AND P0, PT, R4, UR4, PT ;  /* 0x0000000404007c0c */ /* 0x000fe2000bf06070 */
[----:B------:R-:W-:Y:S02]  /*1bdd0*/  IMAD.IADD R23, R5, 0x1, R3 ;  /* 0x0000000105177824 */ /* 0x000fe400078e0203 */
[----:B------:R-:W-:-:S03]  /*1bde0*/  IMAD.MOV.U32 R3, RZ, RZ, -0x1 ;  /* 0xffffffffff037424 */ /* 0x000fc600078e00ff */
[----:B------:R0:W-:Y:S01]  /*1bdf0*/  STL [R1+0xc0], R23 ;  /* 0x0000c01701007387 */ /* 0x0001e20000100800 */
[----:B------:R-:W-:-:S03]  /*1be00*/  ISETP.GE.U32.AND.EX P0, PT, R23, UR5, PT, P0 ;  /* 0x0000000517007c0c */ /* 0x000fc6000bf06100 */
[----:B------:R0:W-:Y:S04]  /*1be10*/  STL [R1+0xc4], R21 ;  /* 0x0000c41501007387 */ /* 0x0001e80000100800 */
[----:B------:R0:W-:Y:S06]  /*1be20*/  STL [R1+0xbc], R3 ;  /* 0x0000bc0301007387 */ /* 0x0001ec0000100800 */
[----:B------:R-:W-:Y:S05]  /*1be30*/  @P0 BRA `(.L_x_509) ;  /* 0x0000000400780947 */ /* 0x000fea0003800000 */
[----:B-----5:R-:W2:Y:S01]  /*1be40*/  S2R R17, SR_CTAID.X ;  /* 0x0000000000117919 */ /* 0x020ea20000002500 */
[----:B----4-:R-:W3:Y:S01]  /*1be50*/  LDC.64 R10, c[0x0][0x628] ;  /* 0x00018a00ff0a7b82 */ /* 0x010ee20000000a00 */
[----:B------:R-:W-:Y:S01]  /*1be60*/  ULDC UR4, c[0x0][0x150] ;  /* 0x0000540000047ab9 */ /* 0x000fe20000000800 */
[----:B-1----:R-:W-:Y:S01]  /*1be70*/  IMAD.MOV.U32 R8, RZ, RZ, R21 ;  /* 0x000000ffff087224 */ /* 0x002fe200078e0015 */
[----:B------:R-:W1:Y:S01]  /*1be80*/  S2R R19, SR_CTAID.Y ;  /* 0x0000000000137919 */ /* 0x000e620000002600 */
[----:B------:R-:W-:-:S04]  /*1be90*/  IMAD.MOV.U32 R9, RZ, RZ, R23 ;  /* 0x000000ffff097224 */ /* 0x000fc800078e0017 */
[----:B------:R-:W4:Y:S08]  /*1bea0*/  LDC R20, c[0x0][0x144] ;  /* 0x00005100ff147b82 */ /* 0x000f300000000800 */
[----:B------:R-:W0:Y:S08]  /*1beb0*/  LDC R12, c[0x0][0x630] ;  /* 0x00018c00ff0c7b82 */ /* 0x000e300000000800 */
[----:B------:R-:W0:Y:S01]  /*1bec0*/  LDC.64 R14, c[0x0][0x620] ;  /* 0x00018800ff0e7b82 */ /* 0x000e220000000a00 */
[----:B---3--:R-:W-:-:S04]  /*1bed0*/  ISETP.NE.U32.AND P0, PT, R10, RZ, PT ;  /* 0x000000ff0a00720c */ /* 0x008fc80003f05070 */
[----:B------:R-:W-:Y:S02]  /*1bee0*/  ISETP.NE.AND.EX P0, PT, R11, RZ, PT, P0 ;  /* 0x000000ff0b00720c */ /* 0x000fe40003f05300 */
[----:B--2---:R-:W-:-:S05]  /*1bef0*/  I2FP.F32.U32 R0, R17 ;  /* 0x0000001100007245 */ /* 0x004fca0000201000 */
[----:B------:R-:W-:-:S04]  /*1bf00*/  FMUL R0, R0, UR4 ;  /* 0x0000000400007c20 */ /* 0x000fc80008400000 */
[----:B------:R2:W3:Y:S02]  /*1bf10*/  F2I.U32.TRUNC.NTZ R18, R0 ;  /* 0x0000000000127305 */ /* 0x0004e4000020f000 */
[----:B-1--4-:R-:W-:Y:S05]  /*1bf20*/  @!P0 BRA `(.L_x_510) ;  /* 0x0000000000288947 */ /* 0x012fea0003800000 */
[----:B--2---:R-:W0:Y:S02]  /*1bf30*/  LDC R0, c[0x0][0x634] ;  /* 0x00018d00ff007b82 */ /* 0x004e240000000800 */
[----:B0-----:R-:W-:-:S05]  /*1bf40*/  IADD3 R3, P0, R21, R0, RZ ;  /* 0x0000000015037210 */ /* 0x001fca0007f1e0ff */
        /* <DEDUP_REMOVED lines=8> */
.L_x_510:
[-CC-:B0-----:R-:W-:Y:S01]  /*1bfd0*/  SHF.R.U64 R13, R8, R12.reuse, R9.reuse ;  /* 0x0000000c080d7219 */ /* 0x181fe20000001209 */
[----:B------:R-:W0:Y:S01]  /*1bfe0*/  LDC.64 R24, c[0x0][0x640] ;  /* 0x00019000ff187b82 */ /* 0x000e220000000a00 */
[----:B--2---:R-:W-:Y:S01]  /*1bff0*/  SHF.R.U32.HI R0, RZ, R12, R9 ;  /* 0x0000000cff007219 */ /* 0x004fe20000011609 */
[----:B------:R-:W-:Y:S01]  /*1c000*/  IMAD.MOV.U32 R4, RZ, RZ, R21 ;  /* 0x000000ffff047224 */ /* 0x000fe200078e0015 */
[----:B------:R-:W-:Y:S01]  /*1c010*/  IADD3 R3, P0, RZ, -R13, RZ ;  /* 0x8000000dff037210 */ /* 0x000fe20007f1e0ff */
[----:B---3--:R-:W-:Y:S01]  /*1c020*/  IMAD.MOV R18, RZ, RZ, -R18 ;  /* 0x000000ffff127224 */ /* 0x008fe200078e0a12 */
[----:B------:R-:W-:Y:S01]  /*1c030*/  ULDC UR4, c[0x0][0x154] ;  /* 0x0000550000047ab9 */ /* 0x000fe20000000800 */
[----:B------:R-:W-:Y:S02]  /*1c040*/  IMAD.MOV.U32 R7, RZ, RZ, 0x1 ;  /* 0x00000001ff077424 */ /* 0x000fe400078e00ff */
[----:B------:R-:W1:Y:S01]  /*1c050*/  LDC R6, c[0x0][0x618] ;  /* 0x00018600ff067b82 */ /* 0x000e620000000800 */
[----:B------:R-:W-:-:S02]  /*1c060*/  IMAD.X R5, RZ, RZ, ~R0, P0 ;  /* 0x000000ffff057224 */ /* 0x000fc400000e0e00 */
[----:B------:R-:W-:Y:S02]  /*1c070*/  IMAD R20, R20, R18, R17 ;  /* 0x0000001214147224 */ /* 0x000fe400078e0211 */
[-C--:B------:R-:W-:Y:S02]  /*1c080*/  IMAD R0, R5, R14.reuse, RZ ;  /* 0x0000000e05007224 */ /* 0x080fe400078e02ff */
[----:B------:R-:W-:Y:S01]  /*1c090*/  IMAD.MOV.U32 R5, RZ, RZ, R23 ;  /* 0x000000ffff057224 */ /* 0x000fe200078e0017 */
[----:B------:R-:W2:Y:S01]  /*1c0a0*/  LDC R8, c[0x0][0x608] ;  /* 0x00018200ff087b82 */ /* 0x000ea20000000800 */
[----:B------:R-:W-:-:S04]  /*1c0b0*/  IMAD.WIDE.U32 R4, R3, R14, R4 ;  /* 0x0000000e03047225 */ /* 0x000fc800078e0004 */
[----:B------:R-:W-:-:S03]  /*1c0c0*/  IMAD R3, R3, R15, R0 ;  /* 0x0000000f03037224 */ /* 0x000fc600078e0200 */
[----:B------:R-:W3:Y:S01]  /*1c0d0*/  LDC R22, c[0x0][0x658] ;  /* 0x00019600ff167b82 */ /* 0x000ee20000000800 */
[----:B------:R-:W-:Y:S01]  /*1c0e0*/  I2FP.F32.U32 R0, R19 ;  /* 0x0000001300007245 */ /* 0x000fe20000201000 */
[----:B------:R-:W-:Y:S01]  /*1c0f0*/  IMAD.IADD R3, R5, 0x1, R3 ;  /* 0x0000000105037824 */ /* 0x000fe200078e0203 */
[----:B0-----:R-:W-:Y:S01]  /*1c100*/  ISETP.NE.U32.AND P0, PT, R24, RZ, PT ;  /* 0x000000ff1800720c */ /* 0x001fe20003f05070 */
[----:B------:R-:W-:Y:S02]  /*1c110*/  IMAD.MOV.U32 R5, RZ, RZ, -0x1 ;  /* 0xffffffffff057424 */ /* 0x000fe400078e00ff */
[----:B------:R-:W-:Y:S02]  /*1c120*/  FMUL R0, R0, UR4 ;  /* 0x0000000400007c20 */ /* 0x000fe40008400000 */
[----:B------:R-:W0:Y:S01]  /*1c130*/  LDC R18, c[0x0][0x148] ;  /* 0x00005200ff127b82 */ /* 0x000e220000000800 */
[----:B-1----:R-:W-:Y:S01]  /*1c140*/  SHF.R.U64 R12, R4, R6, R3 ;  /* 0x00000006040c7219 */ /* 0x002fe20000001203 */
[----:B------:R1:W4:Y:S01]  /*1c150*/  F2I.U32.TRUNC.NTZ R14, R0 ;  /* 0x00000000000e7305 */ /* 0x000322000020f000 */
[----:B------:R-:W-:-:S02]  /*1c160*/  ISETP.NE.AND.EX P0, PT, R25, RZ, PT, P0 ;  /* 0x000000ff1900720c */ /* 0x000fc40003f05300 */
[----:B------:R-:W-:-:S03]  /*1c170*/  SHF.R.U32.HI R3, RZ, R6, R3 ;  /* 0x00000006ff037219 */ /* 0x000fc60000011603 */
[----:B------:R-:W0:Y:S01]  /*1c180*/  LDC R17, c[0x0][0x600] ;  /* 0x00018000ff117b82 */ /* 0x000e220000000800 */
[-CC-:B--2---:R-:W-:Y:S02]  /*1c190*/  SHF.R.U64 R10, R12, R8.reuse, R3.reuse ;  /* 0x000000080c0a7219 */ /* 0x184fe40000001203 */
[----:B------:R-:W-:-:S05]  /*1c1a0*/  SHF.R.U32.HI R3, RZ, R8, R3 ;  /* 0x00000008ff037219 */ /* 0x000fca0000011603 */
[----:B------:R-:W2:Y:S01]  /*1c1b0*/  LDC R23, c[0x0][0x648] ;  /* 0x00019200ff177b82 */ /* 0x000ea20000000800 */
[-C--:B---3--:R-:W-:Y:S02]  /*1c1c0*/  SHF.L.U32 R4, R5, R22.reuse, RZ ;  /* 0x0000001605047219 */ /* 0x088fe400000006ff */
[-CC-:B------:R-:W-:Y:S02]  /*1c1d0*/  SHF.R.U64 R15, R10, R22.reuse, R3.reuse ;  /* 0x000000160a0f7219 */ /* 0x180fe40000001203 */
[----:B------:R-:W-:Y:S02]  /*1c1e0*/  SHF.R.U32.HI R5, RZ, R22, R3 ;  /* 0x00000016ff057219 */ /* 0x000fe40000011603 */
[----:B------:R-:W-:Y:S01]  /*1c1f0*/  LOP3.LUT R21, RZ, R4, RZ, 0x33, !PT ;  /* 0x00000004ff157212 */ /* 0x000fe200078e33ff */
[----:B------:R-:W3:Y:S01]  /*1c200*/  LDC R26, c[0x0][0x638] ;  /* 0x00018e00ff1a7b82 */ /* 0x000ee20000000800 */
[----:B------:R-:W-:Y:S01]  /*1c210*/  SHF.L.U32 R22, R7, R22, RZ ;  /* 0x0000001607167219 */ /* 0x000fe200000006ff */
[----:B------:R-:W-:-:S06]  /*1c220*/  IMAD.MOV.U32 R4, RZ, RZ, R15 ;  /* 0x000000ffff047224 */ /* 0x000fcc00078e000f */
[----:B------:R-:W0:Y:S01]  /*1c230*/  LDC R27, c[0x0][0x610] ;  /* 0x00018400ff1b7b82 */ /* 0x000e220000000800 */
[----:B-1--4-:R-:W-:Y:S05]  /*1c240*/  @!P0 BRA `(.L_x_511) ;  /* 0x0000000000288947 */ /* 0x012fea0003800000 */
[----:B------:R-:W1:Y:S02]  /*1c250*/  LDC R0, c[0x0][0x64c] ;  /* 0x00019300ff007b82 */ /* 0x000e640000000800 */
[----:B-1----:R-:W-:-:S05]  /*1c260*/  IADD3 R3, P0, R15, R0, RZ ;  /* 0x000000000f037210 */ /* 0x002fca0007f1e0ff */
        /* <DEDUP_REMOVED lines=8> */
.L_x_511:
[----:B------:R-:W1:Y:S01]  /*1c2f0*/  LDC R3, c[0x0][0x65c] ;  /* 0x00019700ff037b82 */ /* 0x000e620000000800 */
[----:B--2---:R-:W-:Y:S01]  /*1c300*/  SHF.R.U64 R0, R4, R23, R5 ;  /* 0x0000001704007219 */ /* 0x004fe20000001205 */
[----:B------:R-:W-:Y:S01]  /*1c310*/  IMAD.MOV R14, RZ, RZ, -R14 ;  /* 0x000000ffff0e7224 */ /* 0x000fe200078e0a0e */
[----:B0-----:R-:W-:Y:S01]  /*1c320*/  IADD3 R5, R17, -0x1, RZ ;  /* 0xffffffff11057810 */ /* 0x001fe20007ffe0ff */
[----:B------:R2:W-:Y:S01]  /*1c330*/  STL [R1+0xbc], R13 ;  /* 0x0000bc0d01007387 */ /* 0x0005e20000100800 */
[----:B------:R-:W-:Y:S02]  /*1c340*/  IMAD.MOV.U32 R6, RZ, RZ, 0x1 ;  /* 0x00000001ff067424 */ /* 0x000fe400078e00ff */
[----:B------:R-:W-:Y:S01]  /*1c350*/  IMAD.MOV R4, RZ, RZ, -R0 ;  /* 0x000000ffff047224 */ /* 0x000fe200078e0a00 */
[----:B------:R-:W-:Y:S02]  /*1c360*/  LOP3.LUT R5, R12, R5, RZ, 0xc0, !PT ;  /* 0x000000050c057212 */ /* 0x000fe400078ec0ff */
[----:B-1----:R-:W-:-:S02]  /*1c370*/  ISETP.NE.AND P0, PT, R3, 0x1, PT ;  /* 0x000000010300780c */ /* 0x002fc40003f05270 */
[----:B------:R-:W-:-:S05]  /*1c380*/  LOP3.LUT R3, R10, R21, RZ, 0xc0, !PT ;  /* 0x000000150a037212 */ /* 0x000fca00078ec0ff */
[----:B------:R-:W-:Y:S02]  /*1c390*/  IMAD R3, R22, R0, R3 ;  /* 0x0000000016037224 */ /* 0x000fe400078e0203 */
[----:B---3--:R-:W-:-:S04]  /*1c3a0*/  IMAD R0, R4, R26, R15 ;  /* 0x0000001a04007224 */ /* 0x008fc800078e020f */
[----:B------:R-:W-:Y:S02]  /*1c3b0*/  @P0 IMAD R20, R18, R14, R19 ;  /* 0x0000000e12140224 */ /* 0x000fe400078e0213 */
[----:B------:R-:W-:Y:S01]  /*1c3c0*/  IMAD R4, R0, R17, R5 ;  /* 0x0000001100047224 */ /* 0x000fe200078e0205 */
[----:B------:R-:W-:Y:S01]  /*1c3d0*/  PRMT R0, R6, 0x7610, R0 ;  /* 0x0000761006007816 */ /* 0x000fe20000000000 */
[----:B------:R-:W-:-:S05]  /*1c3e0*/  IMAD R3, R3, R27, R20 ;  /* 0x0000001b03037224 */ /* 0x000fca00078e0214 */
[----:B------:R-:W-:Y:S02]  /*1c3f0*/  SEL R28, R3, R4, !P0 ;  /* 0x00000004031c7207 */ /* 0x000fe40004000000 */
[----:B------:R-:W-:-:S03]  /*1c400*/  SEL R19, R4, R3, !P0 ;  /* 0x0000000304137207 */ /* 0x000fc60004000000 */
[----:B------:R2:W-:Y:S04]  /*1c410*/  STL [R1+0xdc], R28 ;  /* 0x0000dc1c01007387 */ /* 0x0005e80000100800 */
.L_x_509:
[----:B------:R-:W-:Y:S01]  /*1c420*/  LOP3.LUT P0, RZ, R0, 0xff, RZ, 0xc0, !PT ;  /* 0x000000ff00ff7812 */ /* 0x000fe2000780c0ff */
[----:B-----5:R-:W-:-:S12]  /*1c430*/  IMAD.MOV.U32 R18, RZ, RZ, R28 ;  /* 0x000000ffff127224 */ /* 0x020fd800078e001c */
[----:B------:R-:W-:Y:S05]  /*1c440*/  @P0 BRA `(.L_x_512) ;  /* 0xfffffe4c00b80947 */ /* 0x000fea000383ffff */
[----:B------:R-:W-:Y:S05]  /*1c450*/  EXIT ;  /* 0x000000000000794d */ /* 0x000fea0003800000 */
.L_x_7:
[----:B------:R-:W2:Y:S01]  /*1c460*/  LDL R20, [R1+0xc4] ;  /* 0x0000c40001147983 */ /* 0x000ea20000100800 */
[----:B------:R-:W-:-:S03]  /*1c470*/  ULDC.64 UR4, c[0x0][0x650] ;  /* 0x0001940000047ab9 */ /* 0x000fc60000000a00 */
[----:B------:R-:W3:Y:S01]  /*1c480*/  LDL R24, [R1+0xc0] ;  /* 0x0000c00001187983 */ /* 0x000ee20000100800 */
[----:B------:R-:W-:Y:S01]  /*1c490*/  PRMT R6, RZ, 0x7610, R6 ;  /* 0x00007610ff067816 */ /* 0x000fe20000000006 */
[----:B------:R-:W-:Y:S02]  /*1c4a0*/  IMAD.MOV.U32 R12, RZ, RZ, -0x1 ;  /* 0xffffffffff0c7424 */ /* 0x000fe400078e00ff */
[----:B------:R-:W-:Y:S02]  /*1c4b0*/  IMAD.MOV.U32 R17, RZ, RZ, -0x1 ;  /* 0xffffffffff117424 */ /* 0x000fe400078e00ff */
[----:B------:R-:W-:Y:S01]  /*1c4c0*/  IMAD.MOV.U32 R13, RZ, RZ, -0x1 ;  /* 0xffffffffff0d7424 */ /* 0x000fe200078e00ff */
[----:B--2---:R-:W-:-:S04]  /*1c4d0*/  ISETP.GE.U32.AND P0, PT, R20, UR4, PT ;  /* 0x0000000414007c0c */ /* 0x004fc8000bf06070 */
[----:B---3--:R-:W-:-:S13]  /*1c4e0*/  ISETP.GE.U32.AND.EX P0, PT, R24, UR5, PT, P0 ;  /* 0x0000000518007c0c */ /* 0x008fda000bf06100 */
[----:B------:R-:W-:Y:S05]  /*1c4f0*/  @P0 BRA `(.L_x_513) ;  /* 0x0000000400340947 */ /* 0x000fea0003800000 */
        /* <DEDUP_REMOVED lines=10> */
[----:B0-----:R-:W-:-:S04]  /*1c5a0*/  IMAD.X R15, RZ, RZ, R24, P0 ;  /* 0x000000ffff0f7224 */ /* 0x001fc800000e0618 */
[----:B------:R-:W-:-:S04]  /*1c5b0*/  IMAD.WIDE.U32 R6, R15, R12, RZ ;  /* 0x0000000c0f067225 */ /* 0x000fc800078e00ff */
[----:B------:R-:W-:-:S04]  /*1c5c0*/  IMAD.WIDE.U32 R8, P0, R11, R13, R6 ;  /* 0x0000000d0b087225 */ /* 0x000fc80007800006 */
[----:B------:R-:W-:-:S04]  /*1c5d0*/  IMAD.WIDE.U32 R6, R11, R12, RZ ;  /* 0x0000000c0b067225 */ /* 0x000fc800078e00ff */
[----:B------:R-:W-:Y:S01]  /*1c5e0*/  IMAD.X R11, RZ, RZ, RZ, P0 ;  /* 0x000000ffff0b7224 */ /* 0x000fe200000e06ff */
[----:B------:R-:W-:Y:S01]  /*1c5f0*/  IADD3 RZ, P0, R7, R8, RZ ;  /* 0x0000000807ff7210 */ /* 0x000fe20007f1e0ff */
[----:B------:R-:W-:-:S04]  /*1c600*/  IMAD.MOV.U32 R10, RZ, RZ, R9 ;  /* 0x000000ffff0a7224 */ /* 0x000fc800078e0009 */
[----:B------:R-:W-:-:S08]  /*1c610*/  IMAD.WIDE.U32.X R10, R15, R13, R10, P0 ;  /* 0x0000000d0f0a7225 */ /* 0x000fd000000e040a */
.L_x_514:
[----:B0-----:R-:W0:Y:S01]  /*1c620*/  LDC.64 R22, c[0x0][0x640] ;  /* 0x00019000ff167b82 */ /* 0x001e220000000a00 */
[-CC-:B------:R-:W-:Y:S02]  /*1c630*/  SHF.R.U64 R15, R10, R16.reuse, R11.reuse ;  /* 0x000000100a0f7219 */ /* 0x180fe4000000120b */
[----:B------:R-:W-:Y:S02]  /*1c640*/  SHF.R.U32.HI R6, RZ, R16, R11 ;  /* 0x00000010ff067219 */ /* 0x000fe4000001160b */
[----:B------:R-:W-:-:S03]  /*1c650*/  IADD3 R9, P0, RZ, -R15, RZ ;  /* 0x8000000fff097210 */ /* 0x000fc60007f1e0ff */
[----:B------:R-:W1:Y:S02]  /*1c660*/  LDC R10, c[0x0][0x618] ;  /* 0x00018600ff0a7b82 */ /* 0x000e640000000800 */
[----:B------:R-:W-:Y:S01]  /*1c670*/  IMAD.X R7, RZ, RZ, ~R6, P0 ;  /* 0x000000ffff077224 */ /* 0x000fe200000e0e06 */
[----:B------:R-:W-:-:S03]  /*1c680*/  MOV R6, R20 ;  /* 0x0000001400067202 */ /* 0x000fc60000000f00 */
[-C--:B------:R-:W-:Y:S02]  /*1c690*/  IMAD R8, R7, R18.reuse, RZ ;  /* 0x0000001207087224 */ /* 0x080fe400078e02ff */
[----:B------:R-:W2:Y:S01]  /*1c6a0*/  LDC R16, c[0x0][0x608] ;  /* 0x00018200ff107b82 */ /* 0x000ea20000000800 */
[----:B------:R-:W-:Y:S02]  /*1c6b0*/  IMAD.MOV.U32 R7, RZ, RZ, R24 ;  /* 0x000000ffff077224 */ /* 0x000fe400078e0018 */
[----:B------:R-:W-:Y:S02]  /*1c6c0*/  IMAD.MOV.U32 R24, RZ, RZ, 0x1 ;  /* 0x00000001ff187424 */ /* 0x000fe400078e00ff */
[----:B------:R-:W-:-:S03]  /*1c6d0*/  IMAD.WIDE.U32 R6, R9, R18, R6 ;  /* 0x0000001209067225 */ /* 0x000fc600078e0006 */
[----:B------:R-:W3:Y:S01]  /*1c6e0*/  LDC R21, c[0x0][0x658] ;  /* 0x00019600ff157b82 */ /* 0x000ee20000000800 */
[----:B------:R-:W-:Y:S01]  /*1c6f0*/  IMAD R9, R9, R19, R8 ;  /* 0x0000001309097224 */ /* 0x000fe200078e0208 */
[----:B0-----:R-:W-:Y:S01]  /*1c700*/  ISETP.NE.U32.AND P0, PT, R22, RZ, PT ;  /* 0x000000ff1600720c */ /* 0x001fe20003f05070 */
[----:B------:R-:W-:Y:S02]  /*1c710*/  IMAD.MOV.U32 R8, RZ, RZ, -0x1 ;  /* 0xffffffffff087424 */ /* 0x000fe400078e00ff */
[----:B------:R-:W-:Y:S01]  /*1c720*/  IMAD.IADD R7, R7, 0x1, R9 ;  /* 0x0000000107077824 */ /* 0x000fe200078e0209 */
[----:B------:R-:W-:Y:S02]  /*1c730*/  ISETP.NE.AND.EX P0, PT, R23, RZ, PT, P0 ;  /* 0x000000ff1700720c */ /* 0x000fe40003f05300 */
[----:B------:R-:W0:Y:S02]  /*1c740*/  LDC R18, c[0x0][0x600] ;  /* 0x00018000ff127b82 */ /* 0x000e240000000800 */
[----:B-1----:R-:W-:-:S02]  /*1c750*/  SHF.R.U64 R12, R6, R10, R7 ;  /* 0x0000000a060c7219 */ /* 0x002fc40000001207 */
[----:B------:R-:W-:-:S04]  /*1c760*/  SHF.R.U32.HI R7, RZ, R10, R7 ;  /* 0x0000000aff077219 */ /* 0x000fc80000011607 */
[----:B------:R-:W1:Y:S01]  /*1c770*/  LDC R19, c[0x0][0x648] ;  /* 0x00019200ff137b82 */ /* 0x000e620000000800 */
[-CC-:B--2---:R-:W-:Y:S02]  /*1c780*/  SHF.R.U64 R17, R12, R16.reuse, R7.reuse ;  /* 0x000000100c117219 */ /* 0x184fe40000001207 */
[----:B------:R-:W-:-:S05]  /*1c790*/  SHF.R.U32.HI R6, RZ, R16, R7 ;  /* 0x00000010ff067219 */ /* 0x000fca0000011607 */
[----:B------:R-:W2:Y:S01]  /*1c7a0*/  LDC R20, c[0x0][0x638] ;  /* 0x00018e00ff147b82 */ /* 0x000ea20000000800 */
[-CC-:B---3--:R-:W-:Y:S02]  /*1c7b0*/  SHF.R.U64 R16, R17, R21.reuse, R6.reuse ;  /* 0x0000001511107219 */ /* 0x188fe40000001206 */
[-C--:B------:R-:W-:Y:S02]  /*1c7c0*/  SHF.L.U32 R8, R8, R21.reuse, RZ ;  /* 0x0000001508087219 */ /* 0x080fe400000006ff */
[----:B------:R-:W-:Y:S01]  /*1c7d0*/  SHF.R.U32.HI R7, RZ, R21, R6 ;  /* 0x00000015ff077219 */ /* 0x000fe20000011606 */
[----:B------:R-:W-:Y:S01]  /*1c7e0*/  IMAD.MOV.U32 R6, RZ, RZ, R16 ;  /* 0x000000ffff067224 */ /* 0x000fe200078e0010 */
[----:B------:R-:W-:Y:S01]  /*1c7f0*/  LOP3.LUT R26, RZ, R8, RZ, 0x33, !PT ;  /* 0x00000008ff1a7212 */ /* 0x000fe200078e33ff */
[----:B------:R-:W3:Y:S01]  /*1c800*/  LDC R25, c[0x0][0x610] ;  /* 0x00018400ff197b82 */ /* 0x000ee20000000800 */
        /* <DEDUP_REMOVED lines=11> */
.L_x_515:
[----:B------:R-:W4:Y:S01]  /*1c8c0*/  LDC R8, c[0x0][0x65c] ;  /* 0x00019700ff087b82 */ /* 0x000f220000000800 */
[----:B-1----:R-:W-:Y:S01]  /*1c8d0*/  SHF.R.U64 R6, R6, R19, R7 ;  /* 0x0000001306067219 */ /* 0x002fe20000001207 */
[----:B0-----:R-:W-:Y:S01]  /*1c8e0*/  VIADD R9, R18, 0xffffffff ;  /* 0xffffffff12097836 */ /* 0x001fe20000000000 */
[----:B------:R-:W-:Y:S01]  /*1c8f0*/  SHF.L.U32 R24, R24, R21, RZ ;  /* 0x0000001518187219 */ /* 0x000fe200000006ff */
[----:B------:R-:W-:Y:S01]  /*1c900*/  IMAD.MOV.U32 R13, RZ, RZ, R15 ;  /* 0x000000ffff0d7224 */ /* 0x000fe200078e000f */
[----:B------:R-:W-:Y:S01]  /*1c910*/  LOP3.LUT R3, R17, R26, RZ, 0xc0, !PT ;  /* 0x0000001a11037212 */ /* 0x000fe200078ec0ff */
[----:B------:R-:W-:-:S04]  /*1c920*/  IMAD.MOV R7, RZ, RZ, -R6 ;  /* 0x000000ffff077224 */ /* 0x000fc800078e0a06 */
[----:B------:R-:W-:Y:S02]  /*1c930*/  IMAD R3, R24, R6, R3 ;  /* 0x0000000618037224 */ /* 0x000fe400078e0203 */
[----:B------:R-:W-:Y:S01]  /*1c940*/  IMAD.MOV.U32 R6, RZ, RZ, 0x1 ;  /* 0x00000001ff067424 */ /* 0x000fe200078e00ff */
[----:B----4-:R-:W-:-:S13]  /*1c950*/  ISETP.NE.AND P0, PT, R8, 0x1, PT ;  /* 0x000000010800780c */ /* 0x010fda0003f05270 */
[----:B------:R-:W-:Y:S01]  /*1c960*/  @P0 IMAD R4, R5, R14, R2 ;  /* 0x0000000e05040224 */ /* 0x000fe200078e0202 */
[----:B------:R-:W-:Y:S01]  /*1c970*/  LOP3.LUT R5, R12, R9, RZ, 0xc0, !PT ;  /* 0x000000090c057212 */ /* 0x000fe200078ec0ff */
[----:B--2---:R-:W-:Y:S02]  /*1c980*/  IMAD R2, R7, R20, R16 ;  /* 0x0000001407027224 */ /* 0x004fe400078e0210 */
[----:B---3--:R-:W-:Y:S02]  /*1c990*/  IMAD R4, R3, R25, R4 ;  /* 0x0000001903047224 */ /* 0x008fe400078e0204 */
[----:B------:R-:W-:-:S05]  /*1c9a0*/  IMAD R3, R2, R18, R5 ;  /* 0x0000001202037224 */ /* 0x000fca00078e0205 */
[----:B------:R-:W-:Y:S02]  /*1c9b0*/  SEL R17, R3, R4, !P0 ;  /* 0x0000000403117207 */ /* 0x000fe40004000000 */
[----:B------:R-:W-:-:S07]  /*1c9c0*/  SEL R12, R4, R3, !P0 ;  /* 0x00000003040c7207 */ /* 0x000fce0004000000 */
.L_x_513:
[----:B------:R-:W-:-:S08]  /*1c9d0*/  NOP ;  /* 0x0000000000007918 */ /* 0x000fd00000000000 */
[----:B0-----:R-:W0:-:S00]  /*1c9e0*/  USETMAXREG.DEALLOC.CTAPOOL 0x28 ;  /* 0x00000028000079c8 */ /* 0x001e0000080e0500 */
[----:B0-----:R-:W-:-:S13]  /*1c9f0*/  ISETP.NE.AND P0, PT, R0, RZ, PT ;  /* 0x000000ff0000720c */ /* 0x001fda0003f05270 */
[----:B------:R-:W-:Y:S05]  /*1ca00*/  @P0 EXIT ;  /* 0x000000000000094d */ /* 0x000fea0003800000 */
[----:B------:R-:W-:Y:S01]  /*1ca10*/  LOP3.LUT P0, RZ, R6, 0xff, RZ, 0xc0, !PT ;  /* 0x000000ff06ff7812 */ /* 0x000fe2000780c0ff */
[----:B------:R-:W-:Y:S01]  /*1ca20*/  IMAD.MOV.U32 R6, RZ, RZ, RZ ;  /* 0x000000ffff067224 */ /* 0x000fe200078e00ff */
[----:B------:R-:W-:-:S11]  /*1ca30*/  MOV R0, 0x1 ;  /* 0x0000000100007802 */ /* 0x000fd60000000f00 */
[----:B------:R-:W-:Y:S05]  /*1ca40*/  @!P0 BRA `(.L_x_516) ;  /* 0x0000000c00608947 */ /* 0x000fea0003800000 */
[----:B------:R-:W2:Y:S01]  /*1ca50*/  LDL R2, [R1+0xb8] ;  /* 0x0000b80001027983 */ /* 0x000ea20000100800 */
[----:B------:R-:W0:Y:S01]  /*1ca60*/  LDC R0, c[0x0][0x28c] ;  /* 0x0000a300ff007b82 */ /* 0x000e220000000800 */
[----:B------:R-:W-:Y:S01]  /*1ca70*/  ULDC UR5, c[0x0][0x600] ;  /* 0x0001800000057ab9 */ /* 0x000fe20000000800 */
[----:B------:R-:W-:Y:S01]  /*1ca80*/  ULDC UR4, c[0x0][0xc] ;  /* 0x0000030000047ab9 */ /* 0x000fe20000000800 */
[----:B------:R-:W1:Y:S01]  /*1ca90*/  S2R R8, SR_CgaCtaId ;  /* 0x0000000000087919 */ /* 0x000e620000008800 */
[----:B------:R-:W-:Y:S01]  /*1caa0*/  UIADD3 UR16, UR5, -0x1, URZ ;  /* 0xffffffff05107890 */ /* 0x000fe2000fffe03f */
[----:B------:R-:W-:Y:S01]  /*1cab0*/  BSSY B0, `(.L_x_516) ;  /* 0x00000d1000007945 */ /* 0x000fe20003800000 */
[----:B------:R-:W-:Y:S01]  /*1cac0*/  ULDC UR6, c[0x0][0x658] ;  /* 0x0001960000067ab9 */ /* 0x000fe20000000800 */
[----:B------:R-:W-:Y:S01]  /*1cad0*/  ULDC UR5, c[0x0][0x10] ;  /* 0x0000040000057ab9 */ /* 0x000fe20000000800 */
[----:B------:R-:W-:Y:S01]  /*1cae0*/  UMOV UR7, 0xffffffff ;  /* 0xffffffff00077882 */ /* 0x000fe20000000000 */
[----:B------:R-:W-:Y:S01]  /*1caf0*/  UMOV UR8, 0x1 ;  /* 0x0000000100087882 */ /* 0x000fe20000000000 */
[----:B------:R-:W-:Y:S01]  /*1cb00*/  UIMAD.WIDE.U32 UR4, UR4, UR5, URZ ;  /* 0x00000005040472a5 */ /* 0x000fe2000f8e003f */
[----:B------:R-:W-:Y:S01]  /*1cb10*/  IMAD.MOV.U32 R9, RZ, RZ, 0x1 ;  /* 0x00000001ff097424 */ /* 0x000fe200078e00ff */
[----:B------:R-:W-:Y:S01]  /*1cb20*/  USHF.L.U32 UR7, UR7, UR6, URZ ;  /* 0x0000000607077299 */ /* 0x000fe2000800063f */
[----:B------:R-:W-:Y:S01]  /*1cb30*/  IMAD.MOV.U32 R6, RZ, RZ, RZ ;  /* 0x000000ffff067224 */ /* 0x000fe200078e00ff */
[----:B------:R-:W-:-:S02]  /*1cb40*/  USHF.L.U32 UR18, UR8, UR6, URZ ;  /* 0x0000000608127299 */ /* 0x000fc4000800063f */
[----:B------:R-:W-:Y:S01]  /*1cb50*/  ULOP3.LUT UR17, URZ, UR7, URZ, 0x33, !UPT ;  /* 0x000000073f117292 */ /* 0x000fe2000f8e333f */
[----:B------:R-:W-:Y:S01]  /*1cb60*/  ULDC UR6, c[0x0][0x14] ;  /* 0x0000050000067ab9 */ /* 0x000fe20000000800 */
[----:B------:R-:W-:Y:S01]  /*1cb70*/  ULDC.64 UR22, c[0x0][0x198] ;  /* 0x0000660000167ab9 */ /* 0x000fe20000000a00 */
[----:B------:R-:W-:Y:S02]  /*1cb80*/  UIMAD.WIDE.U32 UR20, UR4, UR6, URZ ;  /* 0x00000006041472a5 */ /* 0x000fe4000f8e003f */
[----:B------:R-:W-:Y:S01]  /*1cb90*/  UIMAD UR13, UR5, UR6, URZ ;  /* 0x00000006050d72a4 */ /* 0x000fe2000f8e023f */
[----:B0-----:R-:W-:-:S03]  /*1cba0*/  VIADD R0, R0, 0x3f ;  /* 0x0000003f00007836 */ /* 0x001fc60000000000 */
[----:B------:R-:W-:Y:S02]  /*1cbb0*/  UIADD3 UR13, UR21, UR13, URZ ;  /* 0x0000000d150d7290 */ /* 0x000fe4000fffe03f */
[----:B------:R-:W-:-:S04]  /*1cbc0*/  SHF.R.S32.HI R3, RZ, 0x1f, R0 ;  /* 0x0000001fff037819 */ /* 0x000fc80000011400 */
[----:B------:R-:W-:Y:S01]  /*1cbd0*/  LEA.HI R3, R3, R0, RZ, 0x6 ;  /* 0x0000000003037211 */ /* 0x000fe200078f30ff */
[----:B------:R-:W-:Y:S01]  /*1cbe0*/  IMAD.MOV.U32 R0, RZ, RZ, 0x1 ;  /* 0x00000001ff007424 */ /* 0x000fe200078e00ff */
[----:B-1----:R-:W-:Y:S02]  /*1cbf0*/  LOP3.LUT R8, R8, 0x1, RZ, 0xc0, !PT ;  /* 0x0000000108087812 */ /* 0x002fe400078ec0ff */
[----:B------:R-:W-:-:S05]  /*1cc00*/  SHF.R.S32.HI R7, RZ, 0x6, R3 ;  /* 0x00000006ff077819 */ /* 0x000fca0000011403 */
[----:B------:R-:W-:Y:S01]  /*1cc10*/  VIADD R10, R7, 0x1 ;  /* 0x00000001070a7836 */ /* 0x000fe20000000000 */
[----:B--2---:R-:W-:-:S07]  /*1cc20*/  LOP3.LUT R11, R2, 0x2, RZ, 0xfc, !PT ;  /* 0x00000002020b7812 */ /* 0x004fce00078efcff */
.L_x_527:
[----:B------:R-:W-:-:S03]  /*1cc30*/  UMOV UR4, 0xffffffff ;  /* 0xffffffff00047882 */ /* 0x000fc60000000000 */
[----:B------:R-:W-:Y:S05]  /*1cc40*/  BRA.DIV UR4, `(.L_x_517) ;  /* 0x0000000e04d07947 */ /* 0x000fea000b800000 */
[----:B------:R-:W-:-:S13]  /*1cc50*/  ELECT P6, URZ, PT ;  /* 0x00000000003f782f */ /* 0x000fda00038c0000 */
.L_x_538:
[----:B------:R-:W0:Y:S01]  /*1cc60*/  LDC R2, c[0x0][0x28c] ;  /* 0x0000a300ff027b82 */ /* 0x000e220000000800 */
[----:B------:R-:W-:Y:S01]  /*1cc70*/  BSSY B1, `(.L_x_518) ;  /* 0x000003b000017945 */ /* 0x000fe20003800000 */
[----:B0-----:R-:W-:-:S13]  /*1cc80*/  ISETP.LT.OR P6, PT, R2, 0x1, !P6 ;  /* 0x000000010200780c */ /* 0x001fda00077c1670 */
[----:B------:R-:W-:Y:S05]  /*1cc90*/  @P6 BRA `(.L_x_519) ;  /* 0x0000000000e06947 */ /* 0x000fea0003800000 */
[----:B------:R-:W-:Y:S02]  /*1cca0*/  IMAD R17, R17, 0x2, R8 ;  /* 0x0000000211117824 */ /* 0x000fe400078e0208 */
[----:B------:R-:W-:Y:S02]  /*1ccb0*/  IMAD R14, R12, 0xc0, RZ ;  /* 0x000000c00c0e7824 */ /* 0x000fe400078e02ff */
[----:B------:R-:W-:Y:S02]  /*1ccc0*/  IMAD.MOV.U32 R18, RZ, RZ, RZ ;  /* 0x000000ffff127224 */ /* 0x000fe400078e00ff */
[----:B------:R-:W-:Y:S02]  /*1ccd0*/  IMAD.MOV.U32 R2, RZ, RZ, R10 ;  /* 0x000000ffff027224 */ /* 0x000fe400078e000a */
[----:B------:R-:W-:Y:S02]  /*1cce0*/  IMAD.MOV.U32 R3, RZ, RZ, R0 ;  /* 0x000000ffff037224 */ /* 0x000fe400078e0000 */
[----:B------:R-:W-:-:S02]  /*1ccf0*/  IMAD.MOV.U32 R5, RZ, RZ, R6 ;  /* 0x000000ffff057224 */ /* 0x000fc400078e0006 */
[----:B------:R-:W-:-:S07]  /*1cd00*/  IMAD R17, R17, 0x78, RZ ;  /* 0x0000007811117824 */ /* 0x000fce00078e02ff */
.L_x_522:
[----:B------:R-:W0:Y:S01]  /*1cd10*/  S2R R15, SR_CgaCtaId ;  /* 0x00000000000f7919 */ /* 0x000e220000008800 */
[----:B------:R-:W-:Y:S01]  /*1cd20*/  MOV R4, 0x400 ;  /* 0x0000040000047802 */ /* 0x000fe20000000f00 */
[----:B------:R-:W1:Y:S03]  /*1cd30*/  S2R R12, SR_TID.X ;  /* 0x00000000000c7919 */ /* 0x000e660000002100 */
[----:B0-----:R-:W-:Y:S02]  /*1cd40*/  LEA R16, R15, R4, 0x18 ;  /* 0x000000040f107211 */ /* 0x001fe400078ec0ff */
[----:B------:R-:W-:Y:S02]  /*1cd50*/  SHF.L.U32 R4, R3, 0x1f, RZ ;  /* 0x0000001f03047819 */ /* 0x000fe400000006ff */
[----:B-1----:R-:W-:Y:S01]  /*1cd60*/  LOP3.LUT P1, RZ, R12, 0x7f, RZ, 0xc0, !PT ;  /* 0x0000007f0cff7812 */ /* 0x002fe2000782c0ff */
[----:B------:R-:W-:-:S04]  /*1cd70*/  IMAD R15, R5, 0x8, R16 ;  /* 0x00000008050f7824 */ /* 0x000fc800078e0210 */
[----:B------:R-:W0:Y:S08]  /*1cd80*/  SYNCS.PHASECHK.TRANS64.TRYWAIT P0, [R15+URZ+0x20], R4 ;  /* 0x000020040f0075a7 */ /* 0x000e30000800017f */
[----:B------:R-:W1:Y:S01]  /*1cd90*/  @!P1 LDC R12, c[0x0][0x500] ;  /* 0x00014000ff0c9b82 */ /* 0x000e620000000800 */
[----:B0-----:R-:W-:Y:S05]  /*1cda0*/  @!P0 BRA `(.L_x_520) ;  /* 0x0000000c00988947 */ /* 0x001fea0003800000 */
.L_x_539:
[----:B0-----:R-:W-:Y:S01]  /*1cdb0*/  PRMT R4, R11, 0x9910, RZ ;  /* 0x000099100b047816 */ /* 0x001fe200000000ff */
[----:B-1----:R0:W-:Y:S03]  /*1cdc0*/  @!P1 SYNCS.ARRIVE.TRANS64 RZ, [R15+URZ], R12 ;  /* 0x0000000c0fff99a7 */ /* 0x0021e6000800003f */
[----:B------:R-:W-:-:S13]  /*1cdd0*/  ISETP.NE.AND P0, PT, R4, 0x2, PT ;  /* 0x000000020400780c */ /* 0x000fda0003f05270 */
[----:B0-----:R-:W-:Y:S05]  /*1cde0*/  @P0 BRA `(.L_x_521) ;  /* 0x0000000000040947 */ /* 0x001fea0003800000 */
[----:B------:R-:W-:Y:S01]  /*1cdf0*/  BPT.TRAP 0x1 ;  /* 0x000000040000795c */ /* 0x000fe20000300000 */
.L_x_521:
[C---:B------:R-:W-:Y:S01]  /*1ce00*/  LEA R4, R5.reuse, R8, 0x1 ;  /* 0x0000000805047211 */ /* 0x040fe200078e08ff */
[--C-:B------:R-:W-:Y:S01]  /*1ce10*/  IMAD R12, R5, 0x6000, R16.reuse ;  /* 0x00006000050c7824 */ /* 0x100fe200078e0210 */
[----:B------:R-:W-:Y:S01]  /*1ce20*/  R2UR UR9, R15 ;  /* 0x000000000f0972ca */ /* 0x000fe200000e0000 */
[----:B------:R-:W-:Y:S01]  /*1ce30*/  VIADD R2, R2, 0xffffffff ;  /* 0xffffffff02027836 */ /* 0x000fe20000000000 */
[----:B------:R-:W-:Y:S01]  /*1ce40*/  UIADD3 UR4, UP0, UR22, 0xf0, URZ ;  /* 0x000000f016047890 */ /* 0x000fe2000ff1e03f */
[----:B------:R-:W-:Y:S01]  /*1ce50*/  IMAD R4, R4, 0x1e00, RZ ;  /* 0x00001e0004047824 */ /* 0x000fe200078e02ff */
[----:B------:R-:W-:Y:S01]  /*1ce60*/  R2UR UR5, R12 ;  /* 0x000000000c0572ca */ /* 0x000fe200000e0000 */
[----:B------:R-:W-:Y:S01]  /*1ce70*/  UIADD3 UR24, UP1, UR22, 0x1f0, URZ ;  /* 0x000001f016187890 */ /* 0x000fe2000ff3e03f */
[----:B------:R-:W-:Y:S01]  /*1ce80*/  R2UR UR11, R14 ;  /* 0x000000000e0b72ca */ /* 0x000fe200000e0000 */
[----:B------:R-:W-:Y:S01]  /*1ce90*/  IMAD R4, R4, 0x2, R16 ;  /* 0x0000000204047824 */ /* 0x000fe200078e0210 */
[----:B------:R-:W-:Y:S01]  /*1cea0*/  R2UR UR10, R18 ;  /* 0x00000000120a72ca */ /* 0x000fe200000e0000 */
[----:B------:R-:W-:Y:S01]  /*1ceb0*/  VIADD R5, R5, 0x1 ;  /* 0x0000000105057836 */ /* 0x000fe20000000000 */
[----:B------:R-:W-:Y:S01]  /*1cec0*/  R2UR UR12, R13 ;  /* 0x000000000d0c72ca */ /* 0x000fe200000e0000 */
[----:B------:R-:W-:Y:S01]  /*1ced0*/  UIADD3.X UR25, URZ, UR23, URZ, UP1, !UPT ;  /* 0x000000173f197290 */ /* 0x000fe20008ffe43f */
[----:B------:R-:W-:Y:S01]  /*1cee0*/  R2UR UR8, R4 ;  /* 0x00000000040872ca */ /* 0x000fe200000e0000 */
[----:B------:R-:W-:Y:S01]  /*1cef0*/  UMOV UR6, 0x0 ;  /* 0x0000000000067882 */ /* 0x000fe20000000000 */
[----:B------:R-:W-:Y:S01]  /*1cf00*/  R2UR UR19, R17 ;  /* 0x00000000111372ca */ /* 0x000fe200000e0000 */
[----:B------:R-:W-:Y:S01]  /*1cf10*/  UMOV UR7, 0x10000000 ;  /* 0x1000000000077882 */ /* 0x000fe20000000000 */
[----:B------:R-:W-:Y:S01]  /*1cf20*/  ISETP.GT.AND P1, PT, R2, 0x1, PT ;  /* 0x000000010200780c */ /* 0x000fe20003f24270 */
[----:B------:R-:W-:Y:S01]  /*1cf30*/  UIADD3 UR14, UR5, 0x100, URZ ;  /* 0x00000100050e7890 */ /* 0x000fe2000fffe03f */
[----:B------:R-:W-:Y:S01]  /*1cf40*/  ISETP.NE.AND P0, PT, R5, 0x4, PT ;  /* 0x000000040500780c */ /* 0x000fe20003f05270 */
[----:B------:R-:W-:Y:S01]  /*1cf50*/  UIADD3.X UR5, URZ, UR23, URZ, UP0, !UPT ;  /* 0x000000173f057290 */ /* 0x000fe200087fe43f */
[----:B------:R-:W-:Y:S01]  /*1cf60*/  VIADD R18, R18, 0x40 ;  /* 0x0000004012127836 */ /* 0x000fe20000000000 */
[----:B------:R-:W-:Y:S01]  /*1cf70*/  UMOV UR26, 0x30000 ;  /* 0x00030000001a7882 */ /* 0x000fe20000000000 */
[----:B------:R-:W-:-:S02]  /*1cf80*/  SEL R4, RZ, 0x1, P0 ;  /* 0x00000001ff047807 */ /* 0x000fc40000000000 */
[----:B------:R-:W-:Y:S01]  /*1cf90*/  SEL R5, R5, RZ, P0 ;  /* 0x000000ff05057207 */ /* 0x000fe20000000000 */
[----:B------:R-:W-:Y:S01]  /*1cfa0*/  UIADD3 UR15, UR8, 0x18100, URZ ;  /* 0x00018100080f7890 */ /* 0x000fe2000fffe03f */
[----:B------:R-:W-:Y:S02]  /*1cfb0*/  LOP3.LUT R3, R3, R4, RZ, 0x3c, !PT ;  /* 0x0000000403037212 */ /* 0x000fe400078e3cff */
[----:B------:R-:W-:Y:S02]  /*1cfc0*/  UMOV UR8, UR14 ;  /* 0x0000000e00087c82 */ /* 0x000fe40008000000 */
[----:B------:R0:W-:Y:S02]  /*1cfd0*/  UTMALDG.3D [UR8], [UR4], desc[UR6] ;  /* 0x00000608040075b4 */ /* 0x0001e40008011000 */
[----:B0-----:R-:W-:Y:S01]  /*1cfe0*/  UMOV UR8, UR15 ;  /* 0x0000000f00087c82 */ /* 0x001fe20008000000 */
[----:B------:R-:W-:Y:S02]  /*1cff0*/  UMOV UR11, UR19 ;  /* 0x00000013000b7c82 */ /* 0x000fe40008000000 */
[----:B------:R0:W-:Y:S02]  /*1d000*/  UTMALDG.3D.MULTICAST [UR8], [UR24], UR26, desc[UR6] ;  /* 0x00000608180073b4 */ /* 0x0001e4000801181a */
[----:B0-----:R-:W-:Y:S05]  /*1d010*/  @P1 BRA `(.L_x_522) ;  /* 0xfffffffc003c1947 */ /* 0x001fea000383ffff */
.L_x_519:
[----:B------:R-:W-:Y:S05]  /*1d020*/  BSYNC B1 ;  /* 0x0000000000017941 */ /* 0x000fea0003800000 */
.L_x_518:
[----:B------:R-:W2:Y:S01]  /*1d030*/  LDL.LU R20, [R1+0xc0] ;  /* 0x0000c00001147983 */ /* 0x000ea20000300800 */
[----:B------:R-:W-:Y:S01]  /*1d040*/  LOP3.LUT P1, RZ, R9, 0xff, RZ, 0xc0, !PT ;  /* 0x000000ff09ff7812 */ /* 0x000fe2000782c0ff */
[C---:B------:R-:W-:Y:S01]  /*1d050*/  IMAD.IADD R6, R7.reuse, 0x1, R6 ;  /* 0x0000000107067824 */ /* 0x040fe200078e0206 */
[----:B------:R-:W-:Y:S01]  /*1d060*/  ULDC.64 UR4, c[0x0][0x650] ;  /* 0x0001940000047ab9 */ /* 0x000fe20000000a00 */
[----:B------:R-:W3:Y:S01]  /*1d070*/  LDL.LU R19, [R1+0xc4] ;  /* 0x0000c40001137983 */ /* 0x000ee20000300800 */
[----:B------:R-:W-:Y:S01]  /*1d080*/  BSSY B1, `(.L_x_523) ;  /* 0x0000071000017945 */ /* 0x000fe20003800000 */
[----:B------:R-:W-:Y:S01]  /*1d090*/  IMAD.MOV.U32 R12, RZ, RZ, -0x1 ;  /* 0xffffffffff0c7424 */ /* 0x000fe200078e00ff */
[----:B------:R-:W-:Y:S01]  /*1d0a0*/  ISETP.GT.U32.AND P0, PT, R6, 0x3, PT ;  /* 0x000000030600780c */ /* 0x000fe20003f04070 */
[----:B------:R-:W-:Y:S01]  /*1d0b0*/  IMAD.MOV.U32 R17, RZ, RZ, -0x1 ;  /* 0xffffffffff117424 */ /* 0x000fe200078e00ff */
[----:B------:R-:W-:Y:S01]  /*1d0c0*/  SHF.R.U32.HI R2, RZ, 0x2, R6 ;  /* 0x00000002ff027819 */ /* 0x000fe20000011606 */
[----:B------:R-:W-:Y:S01]  /*1d0d0*/  IMAD.MOV.U32 R13, RZ, RZ, -0x1 ;  /* 0xffffffffff0d7424 */ /* 0x000fe200078e00ff */
[----:B------:R-:W-:-:S02]  /*1d0e0*/  ISETP.LT.U32.AND P0, PT, R7, 0x4, P0 ;  /* 0x000000040700780c */ /* 0x000fc40000701070 */
[----:B------:R-:W-:Y:S01]  /*1d0f0*/  LOP3.LUT R2, R2, 0x1, RZ, 0xc0, !PT ;  /* 0x0000000102027812 */ /* 0x000fe200078ec0ff */
[----:B------:R-:W0:Y:S01]  /*1d100*/  @P1 S2R R4, SR_CgaCtaId ;  /* 0x0000000000041919 */ /* 0x000e220000008800 */
[----:B------:R-:W-:Y:S02]  /*1d110*/  @P1 MOV R3, 0x400 ;  /* 0x0000040000031802 */ /* 0x000fe40000000f00 */
[----:B------:R-:W-:Y:S02]  /*1d120*/  LOP3.LUT R6, R6, 0x3, RZ, 0xc0, !PT ;  /* 0x0000000306067812 */ /* 0x000fe400078ec0ff */
[----:B------:R-:W-:Y:S02]  /*1d130*/  PRMT R9, RZ, 0x7610, R9 ;  /* 0x00007610ff097816 */ /* 0x000fe40000000009 */
[----:B0-----:R-:W-:-:S04]  /*1d140*/  @P1 LEA R3, R4, R3, 0x18 ;  /* 0x0000000304031211 */ /* 0x001fc800078ec0ff */
[----:B------:R0:W-:Y:S01]  /*1d150*/  @P1 SYNCS.ARRIVE.TRANS64.A1T0 RZ, [R3+URZ+0x58], RZ ;  /* 0x000058ff03ff19a7 */ /* 0x0001e2000810003f */
[----:B------:R-:W-:-:S04]  /*1d160*/  ISETP.NE.U32.AND P1, PT, R2, 0x1, PT ;  /* 0x000000010200780c */ /* 0x000fc80003f25070 */
[----:B------:R-:W-:Y:S02]  /*1d170*/  ISETP.GT.U32.AND P1, PT, R7, 0x3, !P1 ;  /* 0x000000030700780c */ /* 0x000fe40004f24070 */
[----:B0-----:R-:W-:Y:S02]  /*1d180*/  SEL R3, RZ, 0x1, !P0 ;  /* 0x00000001ff037807 */ /* 0x001fe40004000000 */
[----:B------:R-:W-:-:S04]  /*1d190*/  SEL R2, RZ, 0x1, !P1 ;  /* 0x00000001ff027807 */ /* 0x000fc80004800000 */
[----:B------:R-:W-:Y:S02]  /*1d1a0*/  LOP3.LUT R0, R2, R0, R3, 0x96, !PT ;  /* 0x0000000002007212 */ /* 0x000fe400078e9603 */
[----:B------:R-:W-:Y:S02]  /*1d1b0*/  PRMT R2, RZ, 0x7610, R2 ;  /* 0x00007610ff027816 */ /* 0x000fe40000000002 */
[----:B---3--:R-:W-:-:S04]  /*1d1c0*/  IADD3 R19, P2, R19, UR20, RZ ;  /* 0x0000001413137c10 */ /* 0x008fc8000ff5e0ff */
[----:B--2---:R-:W-:Y:S01]  /*1d1d0*/  IADD3.X R20, R20, UR13, RZ, P2, !PT ;  /* 0x0000000d14147c10 */ /* 0x004fe200097fe4ff */
[----:B------:R0:W-:Y:S01]  /*1d1e0*/  STL [R1+0xc4], R19 ;  /* 0x0000c41301007387 */ /* 0x0001e20000100800 */
[----:B------:R-:W-:-:S03]  /*1d1f0*/  ISETP.GE.U32.AND P2, PT, R19, UR4, PT ;  /* 0x0000000413007c0c */ /* 0x000fc6000bf46070 */
[----:B------:R0:W-:Y:S01]  /*1d200*/  STL [R1+0xc0], R20 ;  /* 0x0000c01401007387 */ /* 0x0001e20000100800 */
[----:B------:R-:W-:-:S13]  /*1d210*/  ISETP.GE.U32.AND.EX P0, PT, R20, UR5, PT, P2 ;  /* 0x0000000514007c0c */ /* 0x000fda000bf06120 */
[----:B0-----:R-:W-:Y:S05]  /*1d220*/  @P0 BRA `(.L_x_524) ;  /* 0x0000000400580947 */ /* 0x001fea0003800000 */
[----:B------:R-:W0:Y:S01]  /*1d230*/  S2R R14, SR_CTAID.X ;  /* 0x00000000000e7919 */ /* 0x000e220000002500 */
[----:B------:R-:W-:Y:S01]  /*1d240*/  ULDC.64 UR4, c[0x0][0x628] ;  /* 0x00018a0000047ab9 */ /* 0x000fe20000000a00 */
[----:B------:R-:W1:Y:S01]  /*1d250*/  LDC R15, c[0x0][0x144] ;  /* 0x00005100ff0f7b82 */ /* 0x000e620000000800 */
[----:B------:R-:W-:Y:S01]  /*1d260*/  ISETP.NE.U32.AND P0, PT, RZ, UR4, PT ;  /* 0x00000004ff007c0c */ /* 0x000fe2000bf05070 */
[----:B------:R-:W2:Y:S01]  /*1d270*/  S2R R12, SR_CTAID.Y ;  /* 0x00000000000c7919 */ /* 0x000ea20000002600 */
[----:B------:R-:W-:Y:S01]  /*1d280*/  ULDC UR7, c[0x0][0x630] ;  /* 0x00018c0000077ab9 */ /* 0x000fe20000000800 */
[----:B------:R-:W-:Y:S01]  /*1d290*/  ULDC UR8, c[0x0][0x150] ;  /* 0x0000540000087ab9 */ /* 0x000fe20000000800 */
[----:B------:R-:W-:Y:S01]  /*1d2a0*/  ISETP.NE.AND.EX P0, PT, RZ, UR5, PT, P0 ;  /* 0x00000005ff007c0c */ /* 0x000fe2000bf05300 */
[----:B------:R-:W-:Y:S02]  /*1d2b0*/  IMAD.MOV.U32 R2, RZ, RZ, R19 ;  /* 0x000000ffff027224 */ /* 0x000fe400078e0013 */
[----:B------:R-:W-:Y:S01]  /*1d2c0*/  IMAD.MOV.U32 R3, RZ, RZ, R20 ;  /* 0x000000ffff037224 */ /* 0x000fe200078e0014 */
[----:B0-----:R-:W-:-:S09]  /*1d2d0*/  I2FP.F32.U32 R16, R14 ;  /* 0x0000000e00107245 */ /* 0x001fd20000201000 */
[----:B------:R-:W-:Y:S05]  /*1d2e0*/  @!P0 BRA `(.L_x_525) ;  /* 0x0000000000288947 */ /* 0x000fea0003800000 */
[----:B------:R-:W-:Y:S02]  /*1d2f0*/  ULDC UR6, c[0x0][0x634] ;  /* 0x00018d0000067ab9 */ /* 0x000fe40000000800 */
[----:B------:R-:W-:-:S05]  /*1d300*/  IADD3 R3, P0, R19, UR6, RZ ;  /* 0x0000000613037c10 */ /* 0x000fca000ff1e0ff */
[----:B------:R-:W-:-:S04]  /*1d310*/  IMAD.X R13, RZ, RZ, R20, P0 ;  /* 0x000000ffff0d7224 */ /* 0x000fc800000e0614 */
[----:B------:R-:W-:-:S04]  /*1d320*/  IMAD.WIDE.U32 R4, R13, UR4, RZ ;  /* 0x000000040d047c25 */ /* 0x000fc8000f8e00ff */
[----:B------:R-:W-:-:S04]  /*1d330*/  IMAD.WIDE.U32 R4, P0, R3, UR5, R4 ;  /* 0x0000000503047c25 */ /* 0x000fc8000f800004 */
[----:B------:R-:W-:Y:S01]  /*1d340*/  IMAD.WIDE.U32 R2, R3, UR4, RZ ;  /* 0x0000000403027c25 */ /* 0x000fe2000f8e00ff */
[----:B------:R-:W-:-:S04]  /*1d350*/  MOV R2, R5 ;  /* 0x0000000500027202 */ /* 0x000fc80000000f00 */
[----:B------:R-:W-:Y:S01]  /*1d360*/  IADD3 RZ, P1, R3, R4, RZ ;  /* 0x0000000403ff7210 */ /* 0x000fe20007f3e0ff */
[----:B------:R-:W-:-:S04]  /*1d370*/  IMAD.X R3, RZ, RZ, RZ, P0 ;  /* 0x000000ffff037224 */ /* 0x000fc800000e06ff */
[----:B------:R-:W-:-:S08]  /*1d380*/  IMAD.WIDE.U32.X R2, R13, UR5, R2, P1 ;  /* 0x000000050d027c25 */ /* 0x000fd000088e0402 */
.L_x_525:
[----:B------:R-:W-:Y:S01]  /*1d390*/  FMUL R16, R16, UR8 ;  /* 0x0000000810107c20 */ /* 0x000fe20008400000 */
[--C-:B------:R-:W-:Y:S01]  /*1d3a0*/  SHF.R.U64 R13, R2, UR7, R3.reuse ;  /* 0x00000007020d7c19 */ /* 0x100fe20008001203 */
[----:B------:R-:W-:Y:S01]  /*1d3b0*/  ULDC.64 UR4, c[0x0][0x620] ;  /* 0x0001880000047ab9 */ /* 0x000fe20000000a00 */
[----:B------:R-:W-:Y:S01]  /*1d3c0*/  SHF.R.U32.HI R2, RZ, UR7, R3 ;  /* 0x00000007ff027c19 */ /* 0x000fe20008011603 */
[----:B------:R-:W-:Y:S01]  /*1d3d0*/  IMAD.MOV.U32 R3, RZ, RZ, R20 ;  /* 0x000000ffff037224 */ /* 0x000fe200078e0014 */
[----:B------:R-:W-:Y:S01]  /*1d3e0*/  IADD3 R17, P0, RZ, -R13, RZ ;  /* 0x8000000dff117210 */ /* 0x000fe20007f1e0ff */
[----:B------:R-:W0:Y:S01]  /*1d3f0*/  F2I.U32.TRUNC.NTZ R16, R16 ;  /* 0x0000001000107305 */ /* 0x000e22000020f000 */
[----:B------:R-:W-:-:S03]  /*1d400*/  ULDC.64 UR6, c[0x0][0x640] ;  /* 0x0001900000067ab9 */ /* 0x000fc60000000a00 */
[----:B------:R-:W-:Y:S01]  /*1d410*/  IMAD.X R2, RZ, RZ, ~R2, P0 ;  /* 0x000000ffff027224 */ /* 0x000fe200000e0e02 */
[----:B------:R-:W-:-:S03]  /*1d420*/  ISETP.NE.U32.AND P0, PT, RZ, UR6, PT ;  /* 0x00000006ff007c0c */ /* 0x000fc6000bf05070 */
[----:B------:R-:W-:Y:S01]  /*1d430*/  IMAD R2, R2, UR4, RZ ;  /* 0x0000000402027c24 */ /* 0x000fe2000f8e02ff */
[----:B------:R-:W-:-:S03]  /*1d440*/  ISETP.NE.AND.EX P0, PT, RZ, UR7, PT, P0 ;  /* 0x00000007ff007c0c */ /* 0x000fc6000bf05300 */
[C---:B------:R-:W-:Y:S01]  /*1d450*/  IMAD R5, R17.reuse, UR5, R2 ;  /* 0x0000000511057c24 */ /* 0x040fe2000f8e0202 */
[----:B------:R-:W-:Y:S01]  /*1d460*/  ULDC UR5, c[0x0][0x154] ;  /* 0x0000550000057ab9 */ /* 0x000fe20000000800 */
[----:B------:R-:W-:Y:S02]  /*1d470*/  IMAD.MOV.U32 R2, RZ, RZ, R19 ;  /* 0x000000ffff027224 */ /* 0x000fe400078e0013 */
[----:B0-----:R-:W-:Y:S02]  /*1d480*/  IMAD.MOV R4, RZ, RZ, -R16 ;  /* 0x000000ffff047224 */ /* 0x001fe400078e0a10 */
[----:B------:R-:W-:Y:S01]  /*1d490*/  IMAD.WIDE.U32 R2, R17, UR4, R2 ;  /* 0x0000000411027c25 */ /* 0x000fe2000f8e0002 */
[----:B------:R-:W-:-:S03]  /*1d4a0*/  ULDC UR4, c[0x0][0x618] ;  /* 0x0001860000047ab9 */ /* 0x000fc60000000800 */
[----:B-1----:R-:W-:Y:S01]  /*1d4b0*/  IMAD R14, R15, R4, R14 ;  /* 0x000000040f0e7224 */ /* 0x002fe200078e020e */
[----:B--2---:R-:W-:Y:S01]  /*1d4c0*/  I2FP.F32.U32 R4, R12 ;  /* 0x0000000c00047245 */ /* 0x004fe20000201000 */
[----:B------:R-:W-:Y:S01]  /*1d4d0*/  IMAD.IADD R3, R3, 0x1, R5 ;  /* 0x0000000103037824 */ /* 0x000fe200078e0205 */
[----:B------:R-:W0:Y:S03]  /*1d4e0*/  LDC R15, c[0x0][0x148] ;  /* 0x00005200ff0f7b82 */ /* 0x000e260000000800 */
[----:B------:R-:W-:Y:S01]  /*1d4f0*/  FMUL R4, R4, UR5 ;  /* 0x0000000504047c20 */ /* 0x000fe20008400000 */
[--C-:B------:R-:W-:Y:S02]  /*1d500*/  SHF.R.U64 R16, R2, UR4, R3.reuse ;  /* 0x0000000402107c19 */ /* 0x100fe40008001203 */
[----:B------:R-:W-:Y:S01]  /*1d510*/  SHF.R.U32.HI R3, RZ, UR4, R3 ;  /* 0x00000004ff037c19 */ /* 0x000fe20008011603 */
[----:B------:R-:W-:Y:S01]  /*1d520*/  ULDC UR4, c[0x0][0x608] ;  /* 0x0001820000047ab9 */ /* 0x000fe20000000800 */
[----:B------:R1:W2:Y:S02]  /*1d530*/  F2I.U32.TRUNC.NTZ R19, R4 ;  /* 0x0000000400137305 */ /* 0x0002a4000020f000 */
[----:B------:R-:W-:-:S02]  /*1d540*/  SHF.R.U64 R18, R16, UR4, R3 ;  /* 0x0000000410127c19 */ /* 0x000fc40008001203 */
[----:B------:R-:W-:Y:S01]  /*1d550*/  SHF.R.U32.HI R3, RZ, UR4, R3 ;  /* 0x00000004ff037c19 */ /* 0x000fe20008011603 */
[----:B------:R-:W-:-:S03]  /*1d560*/  ULDC UR4, c[0x0][0x658] ;  /* 0x0001960000047ab9 */ /* 0x000fc60000000800 */
[--C-:B------:R-:W-:Y:S02]  /*1d570*/  SHF.R.U64 R17, R18, UR4, R3.reuse ;  /* 0x0000000412117c19 */ /* 0x100fe40008001203 */
[----:B------:R-:W-:-:S03]  /*1d580*/  SHF.R.U32.HI R21, RZ, UR4, R3 ;  /* 0x00000004ff157c19 */ /* 0x000fc60008011603 */
[----:B------:R-:W-:Y:S02]  /*1d590*/  IMAD.MOV.U32 R2, RZ, RZ, R17 ;  /* 0x000000ffff027224 */ /* 0x000fe400078e0011 */
[----:B------:R-:W-:Y:S01]  /*1d5a0*/  IMAD.MOV.U32 R3, RZ, RZ, R21 ;  /* 0x000000ffff037224 */ /* 0x000fe200078e0015 */
[----:B-12---:R-:W-:Y:S06]  /*1d5b0*/  @!P0 BRA `(.L_x_526) ;  /* 0x0000000000288947 */ /* 0x006fec0003800000 */
[----:B------:R-:W-:Y:S02]  /*1d5c0*/  ULDC UR4, c[0x0][0x64c] ;  /* 0x0001930000047ab9 */ /* 0x000fe40000000800 */
[----:B------:R-:W-:-:S05]  /*1d5d0*/  IADD3 R3, P0, R17, UR4, RZ ;  /* 0x0000000411037c10 */ /* 0x000fca000ff1e0ff */
[----:B------:R-:W-:-:S04]  /*1d5e0*/  IMAD.X R21, RZ, RZ, R21, P0 ;  /* 0x000000ffff157224 */ /* 0x000fc800000e0615 */
[----:B------:R-:W-:-:S04]  /*1d5f0*/  IMAD.WIDE.U32 R4, R21, UR6, RZ ;  /* 0x0000000615047c25 */ /* 0x000fc8000f8e00ff */
[----:B------:R-:W-:-:S04]  /*1d600*/  IMAD.WIDE.U32 R4, P0, R3, UR7, R4 ;  /* 0x0000000703047c25 */ /* 0x000fc8000f800004 */
[----:B------:R-:W-:-:S04]  /*1d610*/  IMAD.WIDE.U32 R2, R3, UR6, RZ ;  /* 0x0000000603027c25 */ /* 0x000fc8000f8e00ff */
[----:B------:R-:W-:Y:S01]  /*1d620*/  IMAD.MOV.U32 R2, RZ, RZ, R5 ;  /* 0x000000ffff027224 */ /* 0x000fe200078e0005 */
[----:B------:R-:W-:Y:S01]  /*1d630*/  IADD3 RZ, P1, R3, R4, RZ ;  /* 0x0000000403ff7210 */ /* 0x000fe20007f3e0ff */
[----:B------:R-:W-:-:S04]  /*1d640*/  IMAD.X R3, RZ, RZ, RZ, P0 ;  /* 0x000000ffff037224 */ /* 0x000fc800000e06ff */
[----:B------:R-:W-:-:S08]  /*1d650*/  IMAD.WIDE.U32.X R2, R21, UR7, R2, P1 ;  /* 0x0000000715027c25 */ /* 0x000fd000088e0402 */
.L_x_526:
[----:B------:R-:W1:Y:S01]  /*1d660*/  LDC R4, c[0x0][0x65c] ;  /* 0x00019700ff047b82 */ /* 0x000e620000000800 */
[----:B------:R-:W-:Y:S01]  /*1d670*/  ULDC UR4, c[0x0][0x648] ;  /* 0x0001920000047ab9 */ /* 0x000fe20000000800 */
[----:B------:R-:W-:Y:S01]  /*1d680*/  LOP3.LUT R18, R18, UR17, RZ, 0xc0, !PT ;  /* 0x0000001112127c12 */ /* 0x000fe2000f8ec0ff */
[----:B------:R-:W-:Y:S01]  /*1d690*/  IMAD.MOV R19, RZ, RZ, -R19 ;  /* 0x000000ffff137224 */ /* 0x000fe200078e0a13 */
[----:B------:R-:W-:Y:S01]  /*1d6a0*/  SHF.R.U64 R3, R2, UR4, R3 ;  /* 0x0000000402037c19 */ /* 0x000fe20008001203 */
[----:B------:R-:W-:Y:S01]  /*1d6b0*/  ULDC UR4, c[0x0][0x638] ;  /* 0x00018e0000047ab9 */ /* 0x000fe20000000800 */
[----:B------:R-:W-:Y:S01]  /*1d6c0*/  LOP3.LUT R16, R16, UR16, RZ, 0xc0, !PT ;  /* 0x0000001010107c12 */ /* 0x000fe2000f8ec0ff */
[----:B------:R-:W-:Y:S02]  /*1d6d0*/  ULDC UR5, c[0x0][0x610] ;  /* 0x0001840000057ab9 */ /* 0x000fe40000000800 */
[----:B------:R-:W-:Y:S02]  /*1d6e0*/  IMAD.MOV R2, RZ, RZ, -R3 ;  /* 0x000000ffff027224 */ /* 0x000fe400078e0a03 */
[----:B------:R-:W-:-:S02]  /*1d6f0*/  IMAD R3, R3, UR18, R18 ;  /* 0x0000001203037c24 */ /* 0x000fc4000f8e0212 */
[----:B------:R-:W-:Y:S01]  /*1d700*/  IMAD R17, R2, UR4, R17 ;  /* 0x0000000402117c24 */ /* 0x000fe2000f8e0211 */
[----:B------:R-:W-:Y:S01]  /*1d710*/  ULDC UR4, c[0x0][0x600] ;  /* 0x0001800000047ab9 */ /* 0x000fe20000000800 */
[----:B------:R-:W-:Y:S02]  /*1d720*/  MOV R2, 0x1 ;  /* 0x0000000100027802 */ /* 0x000fe40000000f00 */
[----:B-1----:R-:W-:-:S13]  /*1d730*/  ISETP.NE.AND P0, PT, R4, 0x1, PT ;  /* 0x000000010400780c */ /* 0x002fda0003f05270 */
[----:B0-----:R-:W-:-:S04]  /*1d740*/  @P0 IMAD R14, R15, R19, R12 ;  /* 0x000000130f0e0224 */ /* 0x001fc800078e020c */
[----:B------:R-:W-:Y:S02]  /*1d750*/  IMAD R14, R3, UR5, R14 ;  /* 0x00000005030e7c24 */ /* 0x000fe4000f8e020e */
[----:B------:R-:W-:-:S05]  /*1d760*/  IMAD R3, R17, UR4, R16 ;  /* 0x0000000411037c24 */ /* 0x000fca000f8e0210 */
[----:B------:R-:W-:Y:S02]  /*1d770*/  SEL R17, R3, R14, !P0 ;  /* 0x0000000e03117207 */ /* 0x000fe40004000000 */
[----:B------:R-:W-:-:S07]  /*1d780*/  SEL R12, R14, R3, !P0 ;  /* 0x000000030e0c7207 */ /* 0x000fce0004000000 */
.L_x_524:
[----:B------:R-:W-:Y:S05]  /*1d790*/  BSYNC B1 ;  /* 0x0000000000017941 */ /* 0x000fea0003800000 */
.L_x_523:
[----:B------:R-:W-:-:S13]  /*1d7a0*/  LOP3.LUT P0, RZ, R2, 0xff, RZ, 0xc0, !PT ;  /* 0x000000ff02ff7812 */ /* 0x000fda000780c0ff */
[----:B------:R-:W-:Y:S05]  /*1d7b0*/  @P0 BRA `(.L_x_527) ;  /* 0xfffffff4001c0947 */ /* 0x000fea000383ffff */
[----:B------:R-:W-:Y:S05]  /*1d7c0*/  BSYNC B0 ;  /* 0x0000000000007941 */ /* 0x000fea0003800000 */
.L_x_516:
[----:B------:R-:W-:-:S03]  /*1d7d0*/  UMOV UR4, 0xffffffff ;  /* 0xffffffff00047882 */ /* 0x000fc60000000000 */
[----:B------:R-:W-:Y:S05]  /*1d7e0*/  BRA.DIV UR4, `(.L_x_528) ;  /* 0x00000006041c7947 */ /* 0x000fea000b800000 */
[----:B------:R-:W-:-:S13]  /*1d7f0*/  ELECT P6, URZ, PT ;  /* 0x00000000003f782f */ /* 0x000fda00038c0000 */
.L_x_542:
[----:B------:R-:W-:Y:S04]  /*1d800*/  BSSY B0, `(.L_x_529) ;  /* 0x000002c000007945 */ /* 0x000fe80003800000 */
[----:B------:R-:W-:Y:S05]  /*1d810*/  @!P6 BRA `(.L_x_530) ;  /* 0x0000000000a8e947 */ /* 0x000fea0003800000 */
[----:B------:R-:W2:Y:S02]  /*1d820*/  LDL.LU R2, [R1+0xb8] ;  /* 0x0000b80001027983 */ /* 0x000ea40000300800 */
[----:B--2---:R-:W-:-:S04]  /*1d830*/  LOP3.LUT R2, R2, 0x2, RZ, 0xfc, !PT ;  /* 0x0000000202027812 */ /* 0x004fc800078efcff */
[----:B------:R-:W-:-:S13]  /*1d840*/  ISETP.NE.AND P0, PT, R2, 0x3, PT ;  /* 0x000000030200780c */ /* 0x000fda0003f05270 */
[----:B------:R-:W-:Y:S05]  /*1d850*/  @!P0 BRA `(.L_x_531) ;  /* 0x0000000000048947 */ /* 0x000fea0003800000 */
[----:B------:R-:W-:Y:S01]  /*1d860*/  BPT.TRAP 0x1 ;  /* 0x000000040000795c */ /* 0x000fe20000300000 */
.L_x_531:
[----:B------:R-:W0:Y:S01]  /*1d870*/  S2R R3, SR_CgaCtaId ;  /* 0x0000000000037919 */ /* 0x000e220000008800 */
[----:B------:R-:W-:-:S04]  /*1d880*/  MOV R2, 0x400 ;  /* 0x0000040000027802 */ /* 0x000fc80000000f00 */
[----:B0-----:R-:W-:Y:S02]  /*1d890*/  LEA R3, R3, R2, 0x18 ;  /* 0x0000000203037211 */ /* 0x001fe400078ec0ff */
[----:B------:R-:W-:-:S03]  /*1d8a0*/  SHF.L.U32 R2, R0, 0x1f, RZ ;  /* 0x0000001f00027819 */ /* 0x000fc600000006ff */
[----:B------:R-:W-:-:S04]  /*1d8b0*/  VIADD R3, R3, 0x20 ;  /* 0x0000002003037836 */ /* 0x000fc80000000000 */
[C---:B------:R-:W-:Y:S02]  /*1d8c0*/  IMAD R7, R6.reuse, 0x8, R3 ;  /* 0x0000000806077824 */ /* 0x040fe400078e0203 */
[----:B------:R-:W-:Y:S02]  /*1d8d0*/  VIADD R6, R6, 0x1 ;  /* 0x0000000106067836 */ /* 0x000fe40000000000 */
[----:B------:R-:W0:Y:S03]  /*1d8e0*/  SYNCS.PHASECHK.TRANS64.TRYWAIT P0, [R7+URZ], R2 ;  /* 0x00000002070075a7 */ /* 0x000e26000800017f */
[----:B------:R-:W-:-:S04]  /*1d8f0*/  ISETP.NE.AND P1, PT, R6, 0x4, PT ;  /* 0x000000040600780c */ /* 0x000fc80003f25270 */
[----:B------:R-:W-:Y:S02]  /*1d900*/  SEL R5, RZ, 0x1, P1 ;  /* 0x00000001ff057807 */ /* 0x000fe40000800000 */
[----:B------:R-:W-:Y:S02]  /*1d910*/  SEL R6, R6, RZ, P1 ;  /* 0x000000ff06067207 */ /* 0x000fe40000800000 */
[----:B------:R-:W-:-:S03]  /*1d920*/  LOP3.LUT R5, R0, R5, RZ, 0x3c, !PT ;  /* 0x0000000500057212 */ /* 0x000fc600078e3cff */
[----:B------:R-:W-:Y:S01]  /*1d930*/  IMAD R9, R6, 0x8, R3 ;  /* 0x0000000806097824 */ /* 0x000fe200078e0203 */
[----:B------:R-:W-:Y:S01]  /*1d940*/  SHF.L.U32 R4, R5, 0x1f, RZ ;  /* 0x0000001f05047819 */ /* 0x000fe200000006ff */
[----:B0-----:R-:W-:Y:S06]  /*1d950*/  @!P0 BRA `(.L_x_532) ;  /* 0x0000000000e08947 */ /* 0x001fec0003800000 */
.L_x_543:
[----:B------:R-:W1:Y:S01]  /*1d960*/  SYNCS.PHASECHK.TRANS64.TRYWAIT P0, [R9+URZ], R4 ;  /* 0x00000004090075a7 */ /* 0x000e62000800017f */
[----:B------:R-:W-:-:S05]  /*1d970*/  VIADD R0, R6, 0x1 ;  /* 0x0000000106007836 */ /* 0x000fca0000000000 */
[----:B------:R-:W-:-:S04]  /*1d980*/  ISETP.NE.AND P1, PT, R0, 0x4, PT ;  /* 0x000000040000780c */ /* 0x000fc80003f25270 */
[----:B0-----:R-:W-:Y:S02]  /*1d990*/  SEL R2, RZ, 0x1, P1 ;  /* 0x00000001ff027807 */ /* 0x001fe40000800000 */
[----:B------:R-:W-:Y:S02]  /*1d9a0*/  SEL R0, R0, RZ, P1 ;  /* 0x000000ff00007207 */ /* 0x000fe40000800000 */
[----:B------:R-:W-:-:S03]  /*1d9b0*/  LOP3.LUT R7, R5, R2, RZ, 0x3c, !PT ;  /* 0x0000000205077212 */ /* 0x000fc600078e3cff */
[----:B------:R-:W-:Y:S01]  /*1d9c0*/  IMAD R6, R0, 0x8, R3 ;  /* 0x0000000800067824 */ /* 0x000fe200078e0203 */
[----:B------:R-:W-:Y:S01]  /*1d9d0*/  SHF.L.U32 R5, R7, 0x1f, RZ ;  /* 0x0000001f07057819 */ /* 0x000fe200000006ff */
[----:B-1----:R-:W-:Y:S06]  /*1d9e0*/  @!P0 BRA `(.L_x_533) ;  /* 0x0000000000d08947 */ /* 0x002fec0003800000 */
.L_x_544:
[----:B------:R-:W1:Y:S01]  /*1d9f0*/  SYNCS.PHASECHK.TRANS64.TRYWAIT P0, [R6+URZ], R5 ;  /* 0x00000005060075a7 */ /* 0x000e62000800017f */
[----:B------:R-:W-:-:S05]  /*1da00*/  VIADD R0, R0, 0x1 ;  /* 0x0000000100007836 */ /* 0x000fca0000000000 */
[----:B------:R-:W-:-:S04]  /*1da10*/  ISETP.NE.AND P1, PT, R0, 0x4, PT ;  /* 0x000000040000780c */ /* 0x000fc80003f25270 */
[----:B------:R-:W-:Y:S02]  /*1da20*/  SEL R2, RZ, 0x1, P1 ;  /* 0x00000001ff027807 */ /* 0x000fe40000800000 */
[----:B------:R-:W-:Y:S02]  /*1da30*/  SEL R0, R0, RZ, P1 ;  /* 0x000000ff00007207 */ /* 0x000fe40000800000 */
[----:B------:R-:W-:Y:S01]  /*1da40*/  LOP3.LUT R2, R7, R2, RZ, 0x3c, !PT ;  /* 0x0000000207027212 */ /* 0x000fe200078e3cff */
[----:B-1----:R-:W-:Y:S06]  /*1da50*/  @!P0 BRA `(.L_x_534) ;  /* 0x0000000000c88947 */ /* 0x002fec0003800000 */
.L_x_545:
[----:B------:R-:W-:Y:S01]  /*1da60*/  IMAD R3, R0, 0x8, R3 ;  /* 0x0000000800037824 */ /* 0x000fe200078e0203 */
[----:B------:R-:W-:-:S07]  /*1da70*/  SHF.L.U32 R0, R2, 0x1f, RZ ;  /* 0x0000001f02007819 */ /* 0x000fce00000006ff */
.L_x_535:
[----:B--2---:R2:W3:Y:S02]  /*1da80*/  SYNCS.PHASECHK.TRANS64.TRYWAIT P0, [R3+URZ], R0 ;  /* 0x00000000030075a7 */ /* 0x0044e4000800017f */
[----:B---3--:R-:W-:Y:S05]  /*1da90*/  @!P0 NANOSLEEP.SYNCS 0x989680 ;  /* 0x009896800000895d */ /* 0x008fea0003900000 */
[----:B------:R-:W3:Y:S02]  /*1daa0*/  @!P0 SYNCS.PHASECHK.TRANS64 P0, [R3+URZ], R0 ;  /* 0x00000000030085a7 */ /* 0x000ee4000800007f */
[----:B---3--:R-:W-:Y:S05]  /*1dab0*/  @!P0 BRA `(.L_x_535) ;  /* 0xfffffffc00f08947 */ /* 0x008fea000383ffff */
.L_x_530:
[----:B------:R-:W-:Y:S05]  /*1dac0*/  BSYNC B0 ;  /* 0x0000000000007941 */ /* 0x000fea0003800000 */
.L_x_529:
[----:B------:R-:W-:Y:S05]  /*1dad0*/  EXIT ;  /* 0x000000000000794d */ /* 0x000fea0003800000 */
.L_x_21:
[----:B--2---:R2:W3:Y:S02]  /*1dae0*/  SYNCS.PHASECHK.TRANS64.TRYWAIT P1, [R3+URZ], R0 ;  /* 0x00000000030075a7 */ /* 0x0044e4000802017f */
[----:B---3--:R-:W-:Y:S05]  /*1daf0*/  @!P1 NANOSLEEP.SYNCS 0x989680 ;  /* 0x009896800000995d */ /* 0x008fea0003900000 */
[----:B------:R-:W3:Y:S02]  /*1db00*/  @!P1 SYNCS.PHASECHK.TRANS64 P1, [R3+URZ], R0 ;  /* 0x00000000030095a7 */ /* 0x000ee4000802007f */
[----:B---3--:R-:W-:Y:S05]  /*1db10*/  @!P1 BRA `(.L_x_21) ;  /* 0xfffffffc00f09947 */ /* 0x008fea000383ffff */
[----:B------:R-:W-:Y:S05]  /*1db20*/  BRA `(.L_x_20) ;  /* 0xfffffe3800dc7947 */ /* 0x000fea000383ffff */
.L_x_26:
[----:B--2---:R-:W-:-:S04]  /*1db30*/  IMAD.U32 R9, RZ, RZ, UR4 ;  /* 0x00000004ff097e24 */ /* 0x004fc8000f8e00ff */
[----:B------:R2:W3:Y:S03]  /*1db40*/  SYNCS.PHASECHK.TRANS64.TRYWAIT P1, [R9+URZ], R5 ;  /* 0x00000005090075a7 */ /* 0x0004e6000802017f */
[----:B---3--:R-:W-:Y:S05]  /*1db50*/  @!P1 NANOSLEEP.SYNCS 0x989680 ;  /* 0x009896800000995d */ /* 0x008fea0003900000 */
[----:B------:R-:W3:Y:S02]  /*1db60*/  @!P1 SYNCS.PHASECHK.TRANS64 P1, [R9+URZ], R5 ;  /* 0x00000005090095a7 */ /* 0x000ee4000802007f */
[----:B---3--:R-:W-:Y:S05]  /*1db70*/  @!P1 BRA `(.L_x_26) ;  /* 0xfffffffc00ec9947 */ /* 0x008fea000383ffff */
[----:B------:R-:W-:Y:S05]  /*1db80*/  BRA `(.L_x_25) ;  /* 0xfffffe8400dc7947 */ /* 0x000fea000383ffff */
.L_x_517:
[----:B------:R-:W-:Y:S01]  /*1db90*/  BSSY B1, `(.L_x_536) ;  /* 0x0000006000017945 */ /* 0x000fe20003800000 */
[----:B------:R-:W-:-:S07]  /*1dba0*/  IMAD.MOV.U32 R15, RZ, RZ, -0x1 ;  /* 0xffffffffff0f7424 */ /* 0x000fce00078e00ff */
[----:B------:R-:W-:Y:S05]  /*1dbb0*/  WARPSYNC.COLLECTIVE R15, `(.L_x_537) ;  /* 0x000000000f0c7348 */ /* 0x000fea0003c00000 */
[----:B------:R-:W-:Y:S02]  /*1dbc0*/  ELECT P6, UR62, PT ;  /* 0x00000000003e782f */ /* 0x000fe400038c0000 */
[----:B------:R-:W-:Y:S01]  /*1dbd0*/  MOV R14, UR62 ;  /* 0x0000003e000e7c02 */ /* 0x000fe20008000f00 */
[----:B------:R-:W-:Y:S10]  /*1dbe0*/  ENDCOLLECTIVE ;  /* 0x000000000000791b */ /* 0x000ff40003800000 */
.L_x_537:
[----:B------:R-:W-:Y:S05]  /*1dbf0*/  BSYNC B1 ;  /* 0x0000000000017941 */ /* 0x000fea0003800000 */
.L_x_536:
[----:B------:R-:W-:Y:S05]  /*1dc00*/  BRA `(.L_x_538) ;  /* 0xfffffff000147947 */ /* 0x000fea000383ffff */
.L_x_520:
[----:B0-----:R0:W2:Y:S02]  /*1dc10*/  SYNCS.PHASECHK.TRANS64.TRYWAIT P0, [R15+URZ+0x20], R4 ;  /* 0x000020040f0075a7 */ /* 0x0010a4000800017f */
[----:B--2---:R-:W-:Y:S05]  /*1dc20*/  @!P0 NANOSLEEP.SYNCS 0x989680 ;  /* 0x009896800000895d */ /* 0x004fea0003900000 */
[----:B------:R-:W2:Y:S02]  /*1dc30*/  @!P0 SYNCS.PHASECHK.TRANS64 P0, [R15+URZ+0x20], R4 ;  /* 0x000020040f0085a7 */ /* 0x000ea4000800007f */
[----:B--2---:R-:W-:Y:S05]  /*1dc40*/  @!P0 BRA `(.L_x_520) ;  /* 0xfffffffc00f08947 */ /* 0x004fea000383ffff */
[----:B------:R-:W-:Y:S05]  /*1dc50*/  BRA `(.L_x_539) ;  /* 0xfffffff000547947 */ /* 0x000fea000383ffff */
.L_x_528:
[----:B------:R-:W-:Y:S01]  /*1dc60*/  BSSY B0, `(.L_x_540) ;  /* 0x0000006000007945 */ /* 0x000fe20003800000 */
[----:B------:R-:W-:-:S07]  /*1dc70*/  IMAD.MOV.U32 R15, RZ, RZ, -0x1 ;  /* 0xffffffffff0f7424 */ /* 0x000fce00078e00ff */
[----:B------:R-:W-:Y:S05]  /*1dc80*/  WARPSYNC.COLLECTIVE R15, `(.L_x_541) ;  /* 0x000000000f0c7348 */ /* 0x000fea0003c00000 */
[----:B------:R-:W-:Y:S02]  /*1dc90*/  ELECT P6, UR62, PT ;  /* 0x00000000003e782f */ /* 0x000fe400038c0000 */
[----:B------:R-:W-:Y:S01]  /*1dca0*/  MOV R14, UR62 ;  /* 0x0000003e000e7c02 */ /* 0x000fe20008000f00 */
[----:B------:R-:W-:Y:S10]  /*1dcb0*/  ENDCOLLECTIVE ;  /* 0x000000000000791b */ /* 0x000ff40003800000 */
.L_x_541:
[----:B------:R-:W-:Y:S05]  /*1dcc0*/  BSYNC B0 ;  /* 0x0000000000007941 */ /* 0x000fea0003800000 */
.L_x_540:
[----:B------:R-:W-:Y:S05]  /*1dcd0*/  BRA `(.L_x_542) ;  /* 0xfffffff800c87947 */ /* 0x000fea000383ffff */
.L_x_532:
[----:B0-----:R0:W1:Y:S02]  /*1dce0*/  SYNCS.PHASECHK.TRANS64.TRYWAIT P0, [R7+URZ], R2 ;  /* 0x00000002070075a7 */ /* 0x001064000800017f */
[----:B-1----:R-:W-:Y:S05]  /*1dcf0*/  @!P0 NANOSLEEP.SYNCS 0x989680 ;  /* 0x009896800000895d */ /* 0x002fea0003900000 */
[----:B------:R-:W1:Y:S02]  /*1dd00*/  @!P0 SYNCS.PHASECHK.TRANS64 P0, [R7+URZ], R2 ;  /* 0x00000002070085a7 */ /* 0x000e64000800007f */
[----:B-1----:R-:W-:Y:S05]  /*1dd10*/  @!P0 BRA `(.L_x_532) ;  /* 0xfffffffc00f08947 */ /* 0x002fea000383ffff */
[----:B------:R-:W-:Y:S05]  /*1dd20*/  BRA `(.L_x_543) ;  /* 0xfffffffc000c7947 */ /* 0x000fea000383ffff */
.L_x_533:
[----:B0-----:R0:W1:Y:S02]  /*1dd30*/  SYNCS.PHASECHK.TRANS64.TRYWAIT P0, [R9+URZ], R4 ;  /* 0x00000004090075a7 */ /* 0x001064000800017f */
[----:B-1----:R-:W-:Y:S05]  /*1dd40*/  @!P0 NANOSLEEP.SYNCS 0x989680 ;  /* 0x009896800000895d */ /* 0x002fea0003900000 */
[----:B------:R-:W1:Y:S02]  /*1dd50*/  @!P0 SYNCS.PHASECHK.TRANS64 P0, [R9+URZ], R4 ;  /* 0x00000004090085a7 */ /* 0x000e64000800007f */
[----:B-1----:R-:W-:Y:S05]  /*1dd60*/  @!P0 BRA `(.L_x_533) ;  /* 0xfffffffc00f08947 */ /* 0x002fea000383ffff */
[----:B------:R-:W-:Y:S05]  /*1dd70*/  BRA `(.L_x_544) ;  /* 0xfffffffc001c7947 */ /* 0x000fea000383ffff */
.L_x_534:
[----:B-1----:R1:W2:Y:S02]  /*1dd80*/  SYNCS.PHASECHK.TRANS64.TRYWAIT P0, [R6+URZ], R5 ;  /* 0x00000005060075a7 */ /* 0x0022a4000800017f */
[----:B--2---:R-:W-:Y:S05]  /*1dd90*/  @!P0 NANOSLEEP.SYNCS 0x989680 ;  /* 0x009896800000895d */ /* 0x004fea0003900000 */
[----:B------:R-:W2:Y:S02]  /*1dda0*/  @!P0 SYNCS.PHASECHK.TRANS64 P0, [R6+URZ], R5 ;  /* 0x00000005060085a7 */ /* 0x000ea4000800007f */
[----:B--2---:R-:W-:Y:S05]  /*1ddb0*/  @!P0 BRA `(.L_x_534) ;  /* 0xfffffffc00f08947 */ /* 0x004fea000383ffff */
[----:B------:R-:W-:Y:S05]  /*1ddc0*/  BRA `(.L_x_545) ;  /* 0xfffffffc00247947 */ /* 0x000fea000383ffff */
.L_x_546:
[----:B------:R-:W-:-:S00]  /*1ddd0*/  BRA `(.L_x_546) ;  /* 0xfffffffc00fc7947 */ /* 0x000fc0000383ffff */
[----:B------:R-:W-:-:S00]  /*1dde0*/  NOP ;  /* 0x0000000000007918 */ /* 0x000fc00000000000 */
        /* <DEDUP_REMOVED lines=9> */
.L_x_547:


//--------------------- .nv.global.init           --------------------------
	.section	.nv.global.init,"aw",@progbits
.nv.global.init:
	.type		$str$22,@object
	.size		$str$22,($str$23 - $str$22)
$str$22:
        /*0000*/ 	.byte	0x6b, 0x5f, 0x74, 0x69, 0x6c, 0x65, 0x5f, 0x63, 0x6f, 0x75, 0x6e, 0x74, 0x20, 0x3e, 0x3d, 0x20
        /*0010*/ 	.byte	0x31, 0x00
	.type		$str$23,@object
	.size		$str$23,(__unnamed_1 - $str$23)
$str$23:
        /*0012*/ 	.byte	0x2f, 0x74, 0x6d, 0x70, 0x2f, 0x63, 0x75, 0x74, 0x6c, 0x61, 0x73, 0x73, 0x5f, 0x73, 0x77, 0x65
        /*0022*/ 	.byte	0x65, 0x70, 0x5f, 0x73, 0x72, 0x63, 0x2f, 0x69, 0x6e, 0x63, 0x6c, 0x75, 0x64, 0x65, 0x2f, 0x63
        /*0032*/ 	.byte	0x75, 0x74, 0x6c, 0x61, 0x73, 0x73, 0x2f, 0x67, 0x65, 0x6d, 0x6d, 0x2f, 0x63, 0x6f, 0x6c, 0x6c
        /*0042*/ 	.byte	0x65, 0x63, 0x74, 0x69, 0x76, 0x65, 0x2f, 0x73, 0x6d, 0x39, 0x30, 0x5f, 0x6d, 0x6d, 0x61, 0x5f
        /*0052*/ 	.byte	0x74, 0x6d, 0x61, 0x5f, 0x67, 0x6d, 0x6d, 0x61, 0x5f, 0x73, 0x73, 0x5f, 0x77, 0x61, 0x72, 0x70
        /*0062*/ 	.byte	0x73, 0x70, 0x65, 0x63, 0x69, 0x61, 0x6c, 0x69, 0x7a, 0x65, 0x64, 0x2e, 0x68, 0x70, 0x70, 0x00
	.type		__unnamed_1,@object
	.size		__unnamed_1,(.L_0 - __unnamed_1)
__unnamed_1:
        /* <DEDUP_REMOVED lines=182> */
.L_0:


//--------------------- .nv.shared._ZN7cutlass13device_kernelINS_4gemm6kernel13GemmUniversalIN4cute5tupleIJiiiiEEENS1_10collective13CollectiveMmaINS1_34MainloopSm90TmaGmmaWarpSpecializedILi4ENS5_IJNS4_1CILi2EEENSA_ILi1EEESC_EEENS1_35KernelTmaWarpSpecializedCooperativeEEENS5_IJNSA_ILi192EEENSA_ILi240EEENSA_ILi64EEEEEENS_10bfloat16_tENS5_IJlSC_lEEESK_SL_NS4_8TiledMMAINS4_8MMA_AtomIJNS4_4SM904GMMA27MMA_64x16x16_F32BF16BF16_SSILNSP_5MajorE0ELSR_0ELNSP_7ScaleInE1ELSS_1EEEEEENS4_6LayoutISD_NS5_IJSC_NSA_ILi0EEESW_EEEEENS5_IJNS4_10UnderscoreESZ_SZ_EEEEENS4_13SM90_TMA_LOADENS4_14ComposedLayoutINS4_7SwizzleILi3ELi4ELi3EEENS4_18smem_ptr_flag_bitsILi16EEENSV_INS5_IJNSA_ILi8EEESI_EEENS5_IJSI_SC_EEEEEEEvNS4_8identityENS4_23SM90_TMA_LOAD_MULTICASTES1C_vS1D_EENS_8epilogue10collective6detail29Sm90TmaWarpSpecializedAdapterINS1H_15DefaultEpilogueISK_SL_SL_NS1G_6thread17LinearCombinationISK_Li1EffLNS1L_9ScaleType4KindE0ELNS_15FloatRoundStyleE2ESK_EENS1_15EpilogueDefaultEEEEEvvEEEEvNT_6ParamsE --------------------------
	.section	.nv.shared._ZN7cutlass13device_kernelINS_4gemm6kernel13GemmUniversalIN4cute5tupleIJiiiiEEENS1_10collective13CollectiveMmaINS1_34MainloopSm90TmaGmmaWarpSpecializedILi4ENS5_IJNS4_1CILi2EEENSA_ILi1EEESC_EEENS1_35KernelTmaWarpSpecializedCooperativeEEENS5_IJNSA_ILi192EEENSA_ILi240EEENSA_ILi64EEEEEENS_10bfloat16_tENS5_IJlSC_lEEESK_SL_NS4_8TiledMMAINS4_8MMA_AtomIJNS4_4SM904GMMA27MMA_64x16x16_F32BF16BF16_SSILNSP_5MajorE0ELSR_0ELNSP_7ScaleInE1ELSS_1EEEEEENS4_6LayoutISD_NS5_IJSC_NSA_ILi0EEESW_EEEEENS5_IJNS4_10UnderscoreESZ_SZ_EEEEENS4_13SM90_TMA_LOADENS4_14ComposedLayoutINS4_7SwizzleILi3ELi4ELi3EEENS4_18smem_ptr_flag_bitsILi16EEENSV_INS5_IJNSA_ILi8EEESI_EEENS5_IJSI_SC_EEEEEEEvNS4_8identityENS4_23SM90_TMA_LOAD_MULTICASTES1C_vS1D_EENS_8epilogue10collective6detail29Sm90TmaWarpSpecializedAdapterINS1H_15DefaultEpilogueISK_SL_SL_NS1G_6thread17LinearCombinationISK_Li1EffLNS1L_9ScaleType4KindE0ELNS_15FloatRoundStyleE2ESK_EENS1_15EpilogueDefaultEEEEEvvEEEEvNT_6ParamsE,"aw",@nobits
	.sectionflags	@""
	.align	16
	.zero		1024


//--------------------- .nv.shared.reserved.0     --------------------------
	.section	.nv.shared.reserved.0,"aw",@nobits
	.weak		__nv_reservedSMEM_offset_0_alias
	.size		__nv_reservedSMEM_offset_0_alias, 0, 0
	.other		__nv_reservedSMEM_offset_0_alias,@"STO_CUDA_RESERVED_SHARED STV_DEFAULT"
__nv_reservedSMEM_offset_0_alias:
	.zero		0


//--------------------- .nv.global                --------------------------
	.section	.nv.global,"aw",@nobits
.nv.global:
	.type		_ZN39_INTERNAL_223d4224_4_k_cu_9283486b_33354cute1_E,@object
	.size		_ZN39_INTERNAL_223d4224_4_k_cu_9283486b_33354cute1_E,(_ZN39_INTERNAL_223d4224_4_k_cu_9283486b_33354cuda3std3__45__cpo6cbeginE - _ZN39_INTERNAL_223d4224_4_k_cu_9283486b_33354cute1_E)
_ZN39_INTERNAL_223d4224_4_k_cu_9283486b_33354cute1_E:
	.zero		1
	.type		_ZN39_INTERNAL_223d4224_4_k_cu_9283486b_33354cuda3std3__45__cpo6cbeginE,@object
	.size		_ZN39_INTERNAL_223d4224_4_k_cu_9283486b_33354cuda3std3__45__cpo6cbeginE,(_ZN39_INTERNAL_223d4224_4_k_cu_9283486b_33354cuda3std3__48in_placeE - _ZN39_INTERNAL_223d4224_4_k_cu_9283486b_33354cuda3std3__45__cpo6cbeginE)
_ZN39_INTERNAL_223d4224_4_k_cu_9283486b_33354cuda3std3__45__cpo6cbeginE:
	.zero		1
	.type		_ZN39_INTERNAL_223d4224_4_k_cu_9283486b_33354cuda3std3__48in_placeE,@object
	.size		_ZN39_INTERNAL_223d4224_4_k_cu_9283486b_33354cuda3std3__48in_placeE,(_ZN39_INTERNAL_223d4224_4_k_cu_9283486b_33354cuda3std6ranges3__45__cpo9iter_moveE - _ZN39_INTERNAL_223d4224_4_k_cu_9283486b_33354cuda3std3__48in_placeE)
_ZN39_INTERNAL_223d4224_4_k_cu_9283486b_33354cuda3std3__48in_placeE:
	.zero		1
	.type		_ZN39_INTERNAL_223d4224_4_k_cu_9283486b_33354cuda3std6ranges3__45__cpo9iter_moveE,@object
	.size		_ZN39_INTERNAL_223d4224_4_k_cu_9283486b_33354cuda3std6ranges3__45__cpo9iter_moveE,(_ZN39_INTERNAL_223d4224_4_k_cu_9283486b_33354cuda3std3__45__cpo5beginE - _ZN39_INTERNAL_223d4224_4_k_cu_9283486b_33354cuda3std6ranges3__45__cpo9iter_moveE)
_ZN39_INTERNAL_223d4224_4_k_cu_9283486b_33354cuda3std6ranges3__45__cpo9iter_moveE:
	.zero		1
	.type		_ZN39_INTERNAL_223d4224_4_k_cu_9283486b_33354cuda3std3__45__cpo5beginE,@object
	.size		_ZN39_INTERNAL_223d4224_4_k_cu_9283486b_33354cuda3std3__45__cpo5beginE,(_ZN39_INTERNAL_223d4224_4_k_cu_9283486b_33354cuda3std3__441_GLOBAL__N__223d4224_4_k_cu_9283486b_33356ignoreE - _ZN39_INTERNAL_223d4224_4_k_cu_9283486b_33354cuda3std3__45__cpo5beginE)
_ZN39_INTERNAL_223d4224_4_k_cu_9283486b_33354cuda3std3__45__cpo5beginE:
	.zero		1
	.type		_ZN39_INTERNAL_223d4224_4_k_cu_9283486b_33354cuda3std3__441_GLOBAL__N__223d4224_4_k_cu_9283486b_33356ignoreE,@object
	.size		_ZN39_INTERNAL_223d4224_4_k_cu_9283486b_33354cuda3std3__441_GLOBAL__N__223d4224_4_k_cu_9283486b_33356ignoreE,(_ZN39_INTERNAL_223d4224_4_k_cu_9283486b_33354cute7productE - _ZN39_INTERNAL_223d4224_4_k_cu_9283486b_33354cuda3std3__441_GLOBAL__N__223d4224_4_k_cu_9283486b_33356ignoreE)
_ZN39_INTERNAL_223d4224_4_k_cu_9283486b_33354cuda3std3__441_GLOBAL__N__223d4224_4_k_cu_9283486b_33356ignoreE:
	.zero		1
	.type		_ZN39_INTERNAL_223d4224_4_k_cu_9283486b_33354cute7productE,@object
	.size		_ZN39_INTERNAL_223d4224_4_k_cu_9283486b_33354cute7productE,(_ZN39_INTERNAL_223d4224_4_k_cu_9283486b_33354cuda3std3__45__cpo3endE - _ZN39_INTERNAL_223d4224_4_k_cu_9283486b_33354cute7productE)
_ZN39_INTERNAL_223d4224_4_k_cu_9283486b_33354cute7productE:
	.zero		1
	.type		_ZN39_INTERNAL_223d4224_4_k_cu_9283486b_33354cuda3std3__45__cpo3endE,@object
	.size		_ZN39_INTERNAL_223d4224_4_k_cu_9283486b_33354cuda3std3__45__cpo3endE,(_ZN39_INTERNAL_223d4224_4_k_cu_9283486b_33354cuda3std3__419piecewise_constructE - _ZN39_INTERNAL_223d4224_4_k_cu_9283486b_33354cuda3std3__45__cpo3endE)
_ZN39_INTERNAL_223d4224_4_k_cu_9283486b_33354cuda3std3__45__cpo3endE:
	.zero		1
	.type		_ZN39_INTERNAL_223d4224_4_k_cu_9283486b_33354cuda3std3__419piecewise_constructE,@object
	.size		_ZN39_INTERNAL_223d4224_4_k_cu_9283486b_33354cuda3std3__419piecewise_constructE,(_ZN39_INTERNAL_223d4224_4_k_cu_9283486b_33354cuda3std3__45__cpo4cendE - _ZN39_INTERNAL_223d4224_4_k_cu_9283486b_33354cuda3std3__419piecewise_constructE)
_ZN39_INTERNAL_223d4224_4_k_cu_9283486b_33354cuda3std3__419piecewise_constructE:
	.zero		1
	.type		_ZN39_INTERNAL_223d4224_4_k_cu_9283486b_33354cuda3std3__45__cpo4cendE,@object
	.size		_ZN39_INTERNAL_223d4224_4_k_cu_9283486b_33354cuda3std3__45__cpo4cendE,(_ZN39_INTERNAL_223d4224_4_k_cu_9283486b_33354cuda3std6ranges3__45__cpo4swapE - _ZN39_INTERNAL_223d4224_4_k_cu_9283486b_33354cuda3std3__45__cpo4cendE)
_ZN39_INTERNAL_223d4224_4_k_cu_9283486b_33354cuda3std3__45__cpo4cendE:
	.zero		1
	.type		_ZN39_INTERNAL_223d4224_4_k_cu_9283486b_33354cuda3std6ranges3__45__cpo4swapE,@object
	.size		_ZN39_INTERNAL_223d4224_4_k_cu_9283486b_33354cuda3std6ranges3__45__cpo4swapE,(.L_8 - _ZN39_INTERNAL_223d4224_4_k_cu_9283486b_33354cuda3std6ranges3__45__cpo4swapE)
_ZN39_INTERNAL_223d4224_4_k_cu_9283486b_33354cuda3std6ranges3__45__cpo4swapE:
	.zero		1
.L_8:


//--------------------- .nv.constant0._ZN7cutlass13device_kernelINS_4gemm6kernel13GemmUniversalIN4cute5tupleIJiiiiEEENS1_10collective13CollectiveMmaINS1_34MainloopSm90TmaGmmaWarpSpecializedILi4ENS5_IJNS4_1CILi2EEENSA_ILi1EEESC_EEENS1_35KernelTmaWarpSpecializedCooperativeEEENS5_IJNSA_ILi192EEENSA_ILi240EEENSA_ILi64EEEEEENS_10bfloat16_tENS5_IJlSC_lEEESK_SL_NS4_8TiledMMAINS4_8MMA_AtomIJNS4_4SM904GMMA27MMA_64x16x16_F32BF16BF16_SSILNSP_5MajorE0ELSR_0ELNSP_7ScaleInE1ELSS_1EEEEEENS4_6LayoutISD_NS5_IJSC_NSA_ILi0EEESW_EEEEENS5_IJNS4_10UnderscoreESZ_SZ_EEEEENS4_13SM90_TMA_LOADENS4_14ComposedLayoutINS4_7SwizzleILi3ELi4ELi3EEENS4_18smem_ptr_flag_bitsILi16EEENSV_INS5_IJNSA_ILi8EEESI_EEENS5_IJSI_SC_EEEEEEEvNS4_8identityENS4_23SM90_TMA_LOAD_MULTICASTES1C_vS1D_EENS_8epilogue10collective6detail29Sm90TmaWarpSpecializedAdapterINS1H_15DefaultEpilogueISK_SL_SL_NS1G_6thread17LinearCombinationISK_Li1EffLNS1L_9ScaleType4KindE0ELNS_15FloatRoundStyleE2ESK_EENS1_15EpilogueDefaultEEEEEvvEEEEvNT_6ParamsE --------------------------
	.section	.nv.constant0._ZN7cutlass13device_kernelINS_4gemm6kernel13GemmUniversalIN4cute5tupleIJiiiiEEENS1_10collective13CollectiveMmaINS1_34MainloopSm90TmaGmmaWarpSpecializedILi4ENS5_IJNS4_1CILi2EEENSA_ILi1EEESC_EEENS1_35KernelTmaWarpSpecializedCooperativeEEENS5_IJNSA_ILi192EEENSA_ILi240EEENSA_ILi64EEEEEENS_10bfloat16_tENS5_IJlSC_lEEESK_SL_NS4_8TiledMMAINS4_8MMA_AtomIJNS4_4SM904GMMA27MMA_64x16x16_F32BF16BF16_SSILNSP_5MajorE0ELSR_0ELNSP_7ScaleInE1ELSS_1EEEEEENS4_6LayoutISD_NS5_IJSC_NSA_ILi0EEESW_EEEEENS5_IJNS4_10UnderscoreESZ_SZ_EEEEENS4_13SM90_TMA_LOADENS4_14ComposedLayoutINS4_7SwizzleILi3ELi4ELi3EEENS4_18smem_ptr_flag_bitsILi16EEENSV_INS5_IJNSA_ILi8EEESI_EEENS5_IJSI_SC_EEEEEEEvNS4_8identityENS4_23SM90_TMA_LOAD_MULTICASTES1C_vS1D_EENS_8epilogue10collective6detail29Sm90TmaWarpSpecializedAdapterINS1H_15DefaultEpilogueISK_SL_SL_NS1G_6thread17LinearCombinationISK_Li1EffLNS1L_9ScaleType4KindE0ELNS_15FloatRoundStyleE2ESK_EENS1_15EpilogueDefaultEEEEEvvEEEEvNT_6ParamsE,"a",@progbits
	.sectionflags	@""
	.align	4
.nv.constant0._ZN7cutlass13device_kernelINS_4gemm6kernel13GemmUniversalIN4cute5tupleIJiiiiEEENS1_10collective13CollectiveMmaINS1_34MainloopSm90TmaGmmaWarpSpecializedILi4ENS5_IJNS4_1CILi2EEENSA_ILi1EEESC_EEENS1_35KernelTmaWarpSpecializedCooperativeEEENS5_IJNSA_ILi192EEENSA_ILi240EEENSA_ILi64EEEEEENS_10bfloat16_tENS5_IJlSC_lEEESK_SL_NS4_8TiledMMAINS4_8MMA_AtomIJNS4_4SM904GMMA27MMA_64x16x16_F32BF16BF16_SSILNSP_5MajorE0ELSR_0ELNSP_7ScaleInE1ELSS_1EEEEEENS4_6LayoutISD_NS5_IJSC_NSA_ILi0EEESW_EEEEENS5_IJNS4_10UnderscoreESZ_SZ_EEEEENS4_13SM90_TMA_LOADENS4_14ComposedLayoutINS4_7SwizzleILi3ELi4ELi3EEENS4_18smem_ptr_flag_bitsILi16EEENSV_INS5_IJNSA_ILi8EEESI_EEENS5_IJSI_SC_EEEEEEEvNS4_8identityENS4_23SM90_TMA_LOAD_MULTICASTES1C_vS1D_EENS_8epilogue10collective6detail29Sm90TmaWarpSpecializedAdapterINS1H_15DefaultEpilogueISK_SL_SL_NS1G_6thread17LinearCombinationISK_Li1EffLNS1L_9ScaleType4KindE0ELNS_15FloatRoundStyleE2ESK_EENS1_15EpilogueDefaultEEEEEvvEEEEvNT_6ParamsE:
	.zero		1664


//--------------------- SYMBOLS --------------------------

	.type		.nv.reservedSmem.offset0,@object
	.size		.nv.reservedSmem.offset0,0x4
	.type		__assertfail,@function
